//
// Generated by NVIDIA NVVM Compiler
//
// Compiler Build ID: CL-36424714
// Cuda compilation tools, release 13.0, V13.0.88
// Based on NVVM 20.0.0
//

.version 9.0
.target sm_100
.address_size 64

	// .globl	_Z19countElementsPerRowPiS_S_ii
// _ZZN3cub18CUB_300001_SM_10006detail4scan16DeviceScanKernelINS2_10policy_hubIiiijN4cuda3std3__44plusIvEEE10Policy1000EN6thrust24THRUST_300001_SM_1000_NS10device_ptrIiEESF_NS0_13ScanTileStateIiLb1EEES9_NS1_10InputValueIiPiEEjiLb0EiEEvT0_T1_T2_iT3_T4_T5_E12temp_storage has been demoted
// _ZZN3cub18CUB_300001_SM_10006detail4scan16DeviceScanKernelINS2_10policy_hubIiiimN4cuda3std3__44plusIvEEE10Policy1000EN6thrust24THRUST_300001_SM_1000_NS10device_ptrIiEESF_NS0_13ScanTileStateIiLb1EEES9_NS1_10InputValueIiPiEEmiLb0EiEEvT0_T1_T2_iT3_T4_T5_E12temp_storage has been demoted
.global .align 1 .b8 _ZN34_INTERNAL_a62fb787_4_k_cu_bac23bad4cuda3std3__45__cpo5beginE[1];
.global .align 1 .b8 _ZN34_INTERNAL_a62fb787_4_k_cu_bac23bad4cuda3std3__45__cpo3endE[1];
.global .align 1 .b8 _ZN34_INTERNAL_a62fb787_4_k_cu_bac23bad4cuda3std3__45__cpo6cbeginE[1];
.global .align 1 .b8 _ZN34_INTERNAL_a62fb787_4_k_cu_bac23bad4cuda3std3__45__cpo4cendE[1];
.global .align 1 .b8 _ZN34_INTERNAL_a62fb787_4_k_cu_bac23bad4cuda3std3__45__cpo6rbeginE[1];
.global .align 1 .b8 _ZN34_INTERNAL_a62fb787_4_k_cu_bac23bad4cuda3std3__45__cpo4rendE[1];
.global .align 1 .b8 _ZN34_INTERNAL_a62fb787_4_k_cu_bac23bad4cuda3std3__45__cpo7crbeginE[1];
.global .align 1 .b8 _ZN34_INTERNAL_a62fb787_4_k_cu_bac23bad4cuda3std3__45__cpo5crendE[1];
.global .align 1 .b8 _ZN34_INTERNAL_a62fb787_4_k_cu_bac23bad4cuda3std3__436_GLOBAL__N__a62fb787_4_k_cu_bac23bad6ignoreE[1];
.global .align 1 .b8 _ZN34_INTERNAL_a62fb787_4_k_cu_bac23bad4cuda3std3__419piecewise_constructE[1];
.global .align 1 .b8 _ZN34_INTERNAL_a62fb787_4_k_cu_bac23bad4cuda3std3__48in_placeE[1];
.global .align 1 .b8 _ZN34_INTERNAL_a62fb787_4_k_cu_bac23bad4cuda3std3__420unreachable_sentinelE[1];
.global .align 1 .b8 _ZN34_INTERNAL_a62fb787_4_k_cu_bac23bad4cuda3std3__47nulloptE[1];
.global .align 1 .b8 _ZN34_INTERNAL_a62fb787_4_k_cu_bac23bad4cuda3std3__48unexpectE[1];
.global .align 1 .b8 _ZN34_INTERNAL_a62fb787_4_k_cu_bac23bad4cuda3std6ranges3__45__cpo4swapE[1];
.global .align 1 .b8 _ZN34_INTERNAL_a62fb787_4_k_cu_bac23bad4cuda3std6ranges3__45__cpo9iter_moveE[1];
.global .align 1 .b8 _ZN34_INTERNAL_a62fb787_4_k_cu_bac23bad4cuda3std6ranges3__45__cpo5beginE[1];
.global .align 1 .b8 _ZN34_INTERNAL_a62fb787_4_k_cu_bac23bad4cuda3std6ranges3__45__cpo3endE[1];
.global .align 1 .b8 _ZN34_INTERNAL_a62fb787_4_k_cu_bac23bad4cuda3std6ranges3__45__cpo6cbeginE[1];
.global .align 1 .b8 _ZN34_INTERNAL_a62fb787_4_k_cu_bac23bad4cuda3std6ranges3__45__cpo4cendE[1];
.global .align 1 .b8 _ZN34_INTERNAL_a62fb787_4_k_cu_bac23bad4cuda3std6ranges3__45__cpo7advanceE[1];
.global .align 1 .b8 _ZN34_INTERNAL_a62fb787_4_k_cu_bac23bad4cuda3std6ranges3__45__cpo9iter_swapE[1];
.global .align 1 .b8 _ZN34_INTERNAL_a62fb787_4_k_cu_bac23bad4cuda3std6ranges3__45__cpo4nextE[1];
.global .align 1 .b8 _ZN34_INTERNAL_a62fb787_4_k_cu_bac23bad4cuda3std6ranges3__45__cpo4prevE[1];
.global .align 1 .b8 _ZN34_INTERNAL_a62fb787_4_k_cu_bac23bad4cuda3std6ranges3__45__cpo4dataE[1];
.global .align 1 .b8 _ZN34_INTERNAL_a62fb787_4_k_cu_bac23bad4cuda3std6ranges3__45__cpo5cdataE[1];
.global .align 1 .b8 _ZN34_INTERNAL_a62fb787_4_k_cu_bac23bad4cuda3std6ranges3__45__cpo4sizeE[1];
.global .align 1 .b8 _ZN34_INTERNAL_a62fb787_4_k_cu_bac23bad4cuda3std6ranges3__45__cpo5ssizeE[1];
.global .align 1 .b8 _ZN34_INTERNAL_a62fb787_4_k_cu_bac23bad4cuda3std6ranges3__45__cpo8distanceE[1];
.global .align 1 .b8 _ZN34_INTERNAL_a62fb787_4_k_cu_bac23bad6thrust24THRUST_300001_SM_1000_NS8cuda_cub3parE[1];
.global .align 1 .b8 _ZN34_INTERNAL_a62fb787_4_k_cu_bac23bad6thrust24THRUST_300001_SM_1000_NS8cuda_cub10par_nosyncE[1];
.global .align 1 .b8 _ZN34_INTERNAL_a62fb787_4_k_cu_bac23bad6thrust24THRUST_300001_SM_1000_NS6system6detail10sequential3seqE[1];
.global .align 1 .b8 _ZN34_INTERNAL_a62fb787_4_k_cu_bac23bad6thrust24THRUST_300001_SM_1000_NS12placeholders2_1E[1];
.global .align 1 .b8 _ZN34_INTERNAL_a62fb787_4_k_cu_bac23bad6thrust24THRUST_300001_SM_1000_NS12placeholders2_2E[1];
.global .align 1 .b8 _ZN34_INTERNAL_a62fb787_4_k_cu_bac23bad6thrust24THRUST_300001_SM_1000_NS12placeholders2_3E[1];
.global .align 1 .b8 _ZN34_INTERNAL_a62fb787_4_k_cu_bac23bad6thrust24THRUST_300001_SM_1000_NS12placeholders2_4E[1];
.global .align 1 .b8 _ZN34_INTERNAL_a62fb787_4_k_cu_bac23bad6thrust24THRUST_300001_SM_1000_NS12placeholders2_5E[1];
.global .align 1 .b8 _ZN34_INTERNAL_a62fb787_4_k_cu_bac23bad6thrust24THRUST_300001_SM_1000_NS12placeholders2_6E[1];
.global .align 1 .b8 _ZN34_INTERNAL_a62fb787_4_k_cu_bac23bad6thrust24THRUST_300001_SM_1000_NS12placeholders2_7E[1];
.global .align 1 .b8 _ZN34_INTERNAL_a62fb787_4_k_cu_bac23bad6thrust24THRUST_300001_SM_1000_NS12placeholders2_8E[1];
.global .align 1 .b8 _ZN34_INTERNAL_a62fb787_4_k_cu_bac23bad6thrust24THRUST_300001_SM_1000_NS12placeholders2_9E[1];
.global .align 1 .b8 _ZN34_INTERNAL_a62fb787_4_k_cu_bac23bad6thrust24THRUST_300001_SM_1000_NS12placeholders3_10E[1];
.global .align 1 .b8 _ZN34_INTERNAL_a62fb787_4_k_cu_bac23bad6thrust24THRUST_300001_SM_1000_NS3seqE[1];

.visible .entry _Z19countElementsPerRowPiS_S_ii(
	.param .u64 .ptr .align 1 _Z19countElementsPerRowPiS_S_ii_param_0,
	.param .u64 .ptr .align 1 _Z19countElementsPerRowPiS_S_ii_param_1,
	.param .u64 .ptr .align 1 _Z19countElementsPerRowPiS_S_ii_param_2,
	.param .u32 _Z19countElementsPerRowPiS_S_ii_param_3,
	.param .u32 _Z19countElementsPerRowPiS_S_ii_param_4
)
{
	.reg .pred 	%p<2>;
	.reg .b32 	%r<8>;
	.reg .b64 	%rd<9>;

	ld.param.u64 	%rd1, [_Z19countElementsPerRowPiS_S_ii_param_1];
	ld.param.u64 	%rd2, [_Z19countElementsPerRowPiS_S_ii_param_2];
	ld.param.u32 	%r2, [_Z19countElementsPerRowPiS_S_ii_param_4];
	mov.u32 	%r3, %ctaid.x;
	mov.u32 	%r4, %ntid.x;
	mov.u32 	%r5, %tid.x;
	mad.lo.s32 	%r1, %r3, %r4, %r5;
	setp.ge.s32 	%p1, %r1, %r2;
	@%p1 bra 	$L__BB0_2;
	cvta.to.global.u64 	%rd3, %rd1;
	cvta.to.global.u64 	%rd4, %rd2;
	mul.wide.s32 	%rd5, %r1, 4;
	add.s64 	%rd6, %rd3, %rd5;
	ld.global.u32 	%r6, [%rd6];
	mul.wide.s32 	%rd7, %r6, 4;
	add.s64 	%rd8, %rd4, %rd7;
	atom.global.add.u32 	%r7, [%rd8], 1;
$L__BB0_2:
	ret;

}
	// .globl	_Z17populateTransposePdPiS0_S_S0_S0_ii
.visible .entry _Z17populateTransposePdPiS0_S_S0_S0_ii(
	.param .u64 .ptr .align 1 _Z17populateTransposePdPiS0_S_S0_S0_ii_param_0,
	.param .u64 .ptr .align 1 _Z17populateTransposePdPiS0_S_S0_S0_ii_param_1,
	.param .u64 .ptr .align 1 _Z17populateTransposePdPiS0_S_S0_S0_ii_param_2,
	.param .u64 .ptr .align 1 _Z17populateTransposePdPiS0_S_S0_S0_ii_param_3,
	.param .u64 .ptr .align 1 _Z17populateTransposePdPiS0_S_S0_S0_ii_param_4,
	.param .u64 .ptr .align 1 _Z17populateTransposePdPiS0_S_S0_S0_ii_param_5,
	.param .u32 _Z17populateTransposePdPiS0_S_S0_S0_ii_param_6,
	.param .u32 _Z17populateTransposePdPiS0_S_S0_S0_ii_param_7
)
{
	.reg .pred 	%p<4>;
	.reg .b32 	%r<14>;
	.reg .b64 	%rd<25>;
	.reg .b64 	%fd<2>;

	ld.param.u64 	%rd7, [_Z17populateTransposePdPiS0_S_S0_S0_ii_param_0];
	ld.param.u64 	%rd8, [_Z17populateTransposePdPiS0_S_S0_S0_ii_param_1];
	ld.param.u64 	%rd9, [_Z17populateTransposePdPiS0_S_S0_S0_ii_param_2];
	ld.param.u64 	%rd10, [_Z17populateTransposePdPiS0_S_S0_S0_ii_param_3];
	ld.param.u64 	%rd11, [_Z17populateTransposePdPiS0_S_S0_S0_ii_param_4];
	ld.param.u64 	%rd12, [_Z17populateTransposePdPiS0_S_S0_S0_ii_param_5];
	ld.param.u32 	%r5, [_Z17populateTransposePdPiS0_S_S0_S0_ii_param_6];
	mov.u32 	%r6, %ctaid.x;
	mov.u32 	%r7, %ntid.x;
	mov.u32 	%r8, %tid.x;
	mad.lo.s32 	%r1, %r6, %r7, %r8;
	setp.ge.s32 	%p1, %r1, %r5;
	@%p1 bra 	$L__BB1_4;
	cvta.to.global.u64 	%rd13, %rd8;
	mul.wide.s32 	%rd14, %r1, 4;
	add.s64 	%rd1, %rd13, %rd14;
	ld.global.u32 	%r13, [%rd1];
	ld.global.u32 	%r9, [%rd1+4];
	setp.ge.s32 	%p2, %r13, %r9;
	@%p2 bra 	$L__BB1_4;
	cvta.to.global.u64 	%rd2, %rd9;
	cvta.to.global.u64 	%rd3, %rd11;
	cvta.to.global.u64 	%rd4, %rd7;
	cvta.to.global.u64 	%rd5, %rd10;
	cvta.to.global.u64 	%rd6, %rd12;
$L__BB1_3:
	mul.wide.s32 	%rd15, %r13, 4;
	add.s64 	%rd16, %rd2, %rd15;
	ld.global.u32 	%r10, [%rd16];
	mul.wide.s32 	%rd17, %r10, 4;
	add.s64 	%rd18, %rd3, %rd17;
	atom.global.add.u32 	%r11, [%rd18], 1;
	mul.wide.s32 	%rd19, %r13, 8;
	add.s64 	%rd20, %rd4, %rd19;
	ld.global.f64 	%fd1, [%rd20];
	mul.wide.s32 	%rd21, %r11, 8;
	add.s64 	%rd22, %rd5, %rd21;
	st.global.f64 	[%rd22], %fd1;
	mul.wide.s32 	%rd23, %r11, 4;
	add.s64 	%rd24, %rd6, %rd23;
	st.global.u32 	[%rd24], %r1;
	add.s32 	%r13, %r13, 1;
	ld.global.u32 	%r12, [%rd1+4];
	setp.lt.s32 	%p3, %r13, %r12;
	@%p3 bra 	$L__BB1_3;
$L__BB1_4:
	ret;

}
	// .globl	_ZN3cub18CUB_300001_SM_10006detail11EmptyKernelIvEEvv
.visible .entry _ZN3cub18CUB_300001_SM_10006detail11EmptyKernelIvEEvv()
{


	ret;

}
	// .globl	_ZN3cub18CUB_300001_SM_10006detail4scan20DeviceScanInitKernelINS0_13ScanTileStateIiLb1EEEEEvT_i
.visible .entry _ZN3cub18CUB_300001_SM_10006detail4scan20DeviceScanInitKernelINS0_13ScanTileStateIiLb1EEEEEvT_i(
	.param .align 8 .b8 _ZN3cub18CUB_300001_SM_10006detail4scan20DeviceScanInitKernelINS0_13ScanTileStateIiLb1EEEEEvT_i_param_0[8],
	.param .u32 _ZN3cub18CUB_300001_SM_10006detail4scan20DeviceScanInitKernelINS0_13ScanTileStateIiLb1EEEEEvT_i_param_1
)
{
	.reg .pred 	%p<5>;
	.reg .b32 	%r<10>;
	.reg .b64 	%rd<7>;

	ld.param.u64 	%rd2, [_ZN3cub18CUB_300001_SM_10006detail4scan20DeviceScanInitKernelINS0_13ScanTileStateIiLb1EEEEEvT_i_param_0];
	ld.param.u32 	%r4, [_ZN3cub18CUB_300001_SM_10006detail4scan20DeviceScanInitKernelINS0_13ScanTileStateIiLb1EEEEEvT_i_param_1];
	cvta.to.global.u64 	%rd1, %rd2;
	mov.u32 	%r1, %ctaid.x;
	mov.u32 	%r5, %ntid.x;
	mov.u32 	%r2, %tid.x;
	mad.lo.s32 	%r3, %r1, %r5, %r2;
	setp.ge.s32 	%p1, %r3, %r4;
	@%p1 bra 	$L__BB3_2;
	mul.wide.s32 	%rd3, %r3, 8;
	add.s64 	%rd4, %rd1, %rd3;
	mov.b32 	%r6, 0;
	mov.b32 	%r7, 99;
	st.global.v2.u32 	[%rd4+256], {%r7, %r6};
$L__BB3_2:
	setp.ne.s32 	%p2, %r1, 0;
	setp.gt.u32 	%p3, %r2, 31;
	or.pred  	%p4, %p2, %p3;
	@%p4 bra 	$L__BB3_4;
	mul.wide.u32 	%rd5, %r2, 8;
	add.s64 	%rd6, %rd1, %rd5;
	mov.b32 	%r9, 0;
	st.global.v2.u32 	[%rd6], {%r9, %r9};
$L__BB3_4:
	ret;

}
	// .globl	_ZN3cub18CUB_300001_SM_10006detail4scan16DeviceScanKernelINS2_10policy_hubIiiijN4cuda3std3__44plusIvEEE10Policy1000EN6thrust24THRUST_300001_SM_1000_NS10device_ptrIiEESF_NS0_13ScanTileStateIiLb1EEES9_NS1_10InputValueIiPiEEjiLb0EiEEvT0_T1_T2_iT3_T4_T5_
.visible .entry _ZN3cub18CUB_300001_SM_10006detail4scan16DeviceScanKernelINS2_10policy_hubIiiijN4cuda3std3__44plusIvEEE10Policy1000EN6thrust24THRUST_300001_SM_1000_NS10device_ptrIiEESF_NS0_13ScanTileStateIiLb1EEES9_NS1_10InputValueIiPiEEjiLb0EiEEvT0_T1_T2_iT3_T4_T5_(
	.param .align 8 .b8 _ZN3cub18CUB_300001_SM_10006detail4scan16DeviceScanKernelINS2_10policy_hubIiiijN4cuda3std3__44plusIvEEE10Policy1000EN6thrust24THRUST_300001_SM_1000_NS10device_ptrIiEESF_NS0_13ScanTileStateIiLb1EEES9_NS1_10InputValueIiPiEEjiLb0EiEEvT0_T1_T2_iT3_T4_T5__param_0[8],
	.param .align 8 .b8 _ZN3cub18CUB_300001_SM_10006detail4scan16DeviceScanKernelINS2_10policy_hubIiiijN4cuda3std3__44plusIvEEE10Policy1000EN6thrust24THRUST_300001_SM_1000_NS10device_ptrIiEESF_NS0_13ScanTileStateIiLb1EEES9_NS1_10InputValueIiPiEEjiLb0EiEEvT0_T1_T2_iT3_T4_T5__param_1[8],
	.param .align 8 .b8 _ZN3cub18CUB_300001_SM_10006detail4scan16DeviceScanKernelINS2_10policy_hubIiiijN4cuda3std3__44plusIvEEE10Policy1000EN6thrust24THRUST_300001_SM_1000_NS10device_ptrIiEESF_NS0_13ScanTileStateIiLb1EEES9_NS1_10InputValueIiPiEEjiLb0EiEEvT0_T1_T2_iT3_T4_T5__param_2[8],
	.param .u32 _ZN3cub18CUB_300001_SM_10006detail4scan16DeviceScanKernelINS2_10policy_hubIiiijN4cuda3std3__44plusIvEEE10Policy1000EN6thrust24THRUST_300001_SM_1000_NS10device_ptrIiEESF_NS0_13ScanTileStateIiLb1EEES9_NS1_10InputValueIiPiEEjiLb0EiEEvT0_T1_T2_iT3_T4_T5__param_3,
	.param .align 1 .b8 _ZN3cub18CUB_300001_SM_10006detail4scan16DeviceScanKernelINS2_10policy_hubIiiijN4cuda3std3__44plusIvEEE10Policy1000EN6thrust24THRUST_300001_SM_1000_NS10device_ptrIiEESF_NS0_13ScanTileStateIiLb1EEES9_NS1_10InputValueIiPiEEjiLb0EiEEvT0_T1_T2_iT3_T4_T5__param_4[1],
	.param .align 8 .b8 _ZN3cub18CUB_300001_SM_10006detail4scan16DeviceScanKernelINS2_10policy_hubIiiijN4cuda3std3__44plusIvEEE10Policy1000EN6thrust24THRUST_300001_SM_1000_NS10device_ptrIiEESF_NS0_13ScanTileStateIiLb1EEES9_NS1_10InputValueIiPiEEjiLb0EiEEvT0_T1_T2_iT3_T4_T5__param_5[16],
	.param .u32 _ZN3cub18CUB_300001_SM_10006detail4scan16DeviceScanKernelINS2_10policy_hubIiiijN4cuda3std3__44plusIvEEE10Policy1000EN6thrust24THRUST_300001_SM_1000_NS10device_ptrIiEESF_NS0_13ScanTileStateIiLb1EEES9_NS1_10InputValueIiPiEEjiLb0EiEEvT0_T1_T2_iT3_T4_T5__param_6
)
.maxntid 384
{
	.reg .pred 	%p<160>;
	.reg .b16 	%rs<3>;
	.reg .b32 	%r<1050>;
	.reg .b64 	%rd<58>;
	// demoted variable
	.shared .align 16 .b8 _ZZN3cub18CUB_300001_SM_10006detail4scan16DeviceScanKernelINS2_10policy_hubIiiijN4cuda3std3__44plusIvEEE10Policy1000EN6thrust24THRUST_300001_SM_1000_NS10device_ptrIiEESF_NS0_13ScanTileStateIiLb1EEES9_NS1_10InputValueIiPiEEjiLb0EiEEvT0_T1_T2_iT3_T4_T5_E12temp_storage[33808];
	ld.param.u32 	%r239, [_ZN3cub18CUB_300001_SM_10006detail4scan16DeviceScanKernelINS2_10policy_hubIiiijN4cuda3std3__44plusIvEEE10Policy1000EN6thrust24THRUST_300001_SM_1000_NS10device_ptrIiEESF_NS0_13ScanTileStateIiLb1EEES9_NS1_10InputValueIiPiEEjiLb0EiEEvT0_T1_T2_iT3_T4_T5__param_5];
	bfe.u32 	%r240, %r239, 0, 8;
	cvt.u16.u32 	%rs1, %r240;
	and.b16  	%rs2, %rs1, 255;
	ld.param.u64 	%rd16, [_ZN3cub18CUB_300001_SM_10006detail4scan16DeviceScanKernelINS2_10policy_hubIiiijN4cuda3std3__44plusIvEEE10Policy1000EN6thrust24THRUST_300001_SM_1000_NS10device_ptrIiEESF_NS0_13ScanTileStateIiLb1EEES9_NS1_10InputValueIiPiEEjiLb0EiEEvT0_T1_T2_iT3_T4_T5__param_2];
	ld.param.u64 	%rd15, [_ZN3cub18CUB_300001_SM_10006detail4scan16DeviceScanKernelINS2_10policy_hubIiiijN4cuda3std3__44plusIvEEE10Policy1000EN6thrust24THRUST_300001_SM_1000_NS10device_ptrIiEESF_NS0_13ScanTileStateIiLb1EEES9_NS1_10InputValueIiPiEEjiLb0EiEEvT0_T1_T2_iT3_T4_T5__param_1];
	ld.param.u64 	%rd14, [_ZN3cub18CUB_300001_SM_10006detail4scan16DeviceScanKernelINS2_10policy_hubIiiijN4cuda3std3__44plusIvEEE10Policy1000EN6thrust24THRUST_300001_SM_1000_NS10device_ptrIiEESF_NS0_13ScanTileStateIiLb1EEES9_NS1_10InputValueIiPiEEjiLb0EiEEvT0_T1_T2_iT3_T4_T5__param_0];
	ld.param.u64 	%rd1, [_ZN3cub18CUB_300001_SM_10006detail4scan16DeviceScanKernelINS2_10policy_hubIiiijN4cuda3std3__44plusIvEEE10Policy1000EN6thrust24THRUST_300001_SM_1000_NS10device_ptrIiEESF_NS0_13ScanTileStateIiLb1EEES9_NS1_10InputValueIiPiEEjiLb0EiEEvT0_T1_T2_iT3_T4_T5__param_5+8];
	ld.param.u32 	%r238, [_ZN3cub18CUB_300001_SM_10006detail4scan16DeviceScanKernelINS2_10policy_hubIiiijN4cuda3std3__44plusIvEEE10Policy1000EN6thrust24THRUST_300001_SM_1000_NS10device_ptrIiEESF_NS0_13ScanTileStateIiLb1EEES9_NS1_10InputValueIiPiEEjiLb0EiEEvT0_T1_T2_iT3_T4_T5__param_6];
	setp.eq.s16 	%p1, %rs2, 0;
	@%p1 bra 	$L__BB4_2;
	cvta.to.global.u64 	%rd17, %rd1;
	ld.global.u32 	%r997, [%rd17];
	bra.uni 	$L__BB4_3;
$L__BB4_2:
	cvt.u32.u64 	%r997, %rd1;
$L__BB4_3:
	ld.param.u32 	%r995, [_ZN3cub18CUB_300001_SM_10006detail4scan16DeviceScanKernelINS2_10policy_hubIiiijN4cuda3std3__44plusIvEEE10Policy1000EN6thrust24THRUST_300001_SM_1000_NS10device_ptrIiEESF_NS0_13ScanTileStateIiLb1EEES9_NS1_10InputValueIiPiEEjiLb0EiEEvT0_T1_T2_iT3_T4_T5__param_3];
	cvta.to.global.u64 	%rd3, %rd14;
	cvta.to.global.u64 	%rd4, %rd15;
	mov.u32 	%r241, %ctaid.x;
	add.s32 	%r998, %r995, %r241;
	mul.lo.s32 	%r5, %r998, 8448;
	sub.s32 	%r6, %r238, %r5;
	setp.lt.u32 	%p2, %r6, 8449;
	@%p2 bra 	$L__BB4_29;
	cvt.u64.u32 	%rd40, %r5;
	mov.u32 	%r7, %tid.x;
	and.b32  	%r640, %r7, 31;
	and.b32  	%r641, %r7, 992;
	mul.lo.s32 	%r642, %r641, 22;
	or.b32  	%r643, %r642, %r640;
	cvt.u64.u32 	%rd41, %r643;
	add.s64 	%rd5, %rd41, %rd40;
	shl.b64 	%rd42, %rd5, 2;
	add.s64 	%rd43, %rd3, %rd42;
	ld.global.u32 	%r644, [%rd43];
	ld.global.u32 	%r645, [%rd43+128];
	ld.global.u32 	%r646, [%rd43+256];
	ld.global.u32 	%r647, [%rd43+384];
	ld.global.u32 	%r648, [%rd43+512];
	ld.global.u32 	%r649, [%rd43+640];
	ld.global.u32 	%r650, [%rd43+768];
	ld.global.u32 	%r651, [%rd43+896];
	ld.global.u32 	%r652, [%rd43+1024];
	ld.global.u32 	%r653, [%rd43+1152];
	ld.global.u32 	%r654, [%rd43+1280];
	ld.global.u32 	%r655, [%rd43+1408];
	ld.global.u32 	%r656, [%rd43+1536];
	ld.global.u32 	%r657, [%rd43+1664];
	ld.global.u32 	%r658, [%rd43+1792];
	ld.global.u32 	%r659, [%rd43+1920];
	ld.global.u32 	%r660, [%rd43+2048];
	ld.global.u32 	%r661, [%rd43+2176];
	ld.global.u32 	%r662, [%rd43+2304];
	ld.global.u32 	%r663, [%rd43+2432];
	ld.global.u32 	%r664, [%rd43+2560];
	ld.global.u32 	%r665, [%rd43+2688];
	// begin inline asm
	mov.u32 %r639, %laneid;
	// end inline asm
	shr.u32 	%r9, %r7, 5;
	mad.lo.s32 	%r666, %r9, 704, %r639;
	shl.b32 	%r667, %r666, 2;
	mov.u32 	%r668, _ZZN3cub18CUB_300001_SM_10006detail4scan16DeviceScanKernelINS2_10policy_hubIiiijN4cuda3std3__44plusIvEEE10Policy1000EN6thrust24THRUST_300001_SM_1000_NS10device_ptrIiEESF_NS0_13ScanTileStateIiLb1EEES9_NS1_10InputValueIiPiEEjiLb0EiEEvT0_T1_T2_iT3_T4_T5_E12temp_storage;
	add.s32 	%r10, %r668, %r667;
	st.shared.u32 	[%r10], %r644;
	st.shared.u32 	[%r10+128], %r645;
	st.shared.u32 	[%r10+256], %r646;
	st.shared.u32 	[%r10+384], %r647;
	st.shared.u32 	[%r10+512], %r648;
	st.shared.u32 	[%r10+640], %r649;
	st.shared.u32 	[%r10+768], %r650;
	st.shared.u32 	[%r10+896], %r651;
	st.shared.u32 	[%r10+1024], %r652;
	st.shared.u32 	[%r10+1152], %r653;
	st.shared.u32 	[%r10+1280], %r654;
	st.shared.u32 	[%r10+1408], %r655;
	st.shared.u32 	[%r10+1536], %r656;
	st.shared.u32 	[%r10+1664], %r657;
	st.shared.u32 	[%r10+1792], %r658;
	st.shared.u32 	[%r10+1920], %r659;
	st.shared.u32 	[%r10+2048], %r660;
	st.shared.u32 	[%r10+2176], %r661;
	st.shared.u32 	[%r10+2304], %r662;
	st.shared.u32 	[%r10+2432], %r663;
	st.shared.u32 	[%r10+2560], %r664;
	st.shared.u32 	[%r10+2688], %r665;
	bar.warp.sync 	-1;
	mad.lo.s32 	%r11, %r639, 84, %r10;
	ld.shared.v2.u32 	{%r12, %r13}, [%r11];
	ld.shared.v2.u32 	{%r14, %r15}, [%r11+8];
	ld.shared.v2.u32 	{%r16, %r17}, [%r11+16];
	ld.shared.v2.u32 	{%r18, %r19}, [%r11+24];
	ld.shared.v2.u32 	{%r20, %r21}, [%r11+32];
	ld.shared.v2.u32 	{%r22, %r23}, [%r11+40];
	ld.shared.v2.u32 	{%r24, %r25}, [%r11+48];
	ld.shared.v2.u32 	{%r26, %r27}, [%r11+56];
	ld.shared.v2.u32 	{%r28, %r29}, [%r11+64];
	ld.shared.v2.u32 	{%r30, %r31}, [%r11+72];
	ld.shared.v2.u32 	{%r32, %r33}, [%r11+80];
	bar.sync 	0;
	setp.ne.s32 	%p104, %r998, 0;
	@%p104 bra 	$L__BB4_9;
	add.s32 	%r890, %r13, %r12;
	add.s32 	%r891, %r14, %r890;
	add.s32 	%r892, %r15, %r891;
	add.s32 	%r893, %r16, %r892;
	add.s32 	%r894, %r17, %r893;
	add.s32 	%r895, %r18, %r894;
	add.s32 	%r896, %r19, %r895;
	add.s32 	%r897, %r20, %r896;
	add.s32 	%r898, %r21, %r897;
	add.s32 	%r899, %r22, %r898;
	add.s32 	%r900, %r23, %r899;
	add.s32 	%r901, %r24, %r900;
	add.s32 	%r902, %r25, %r901;
	add.s32 	%r903, %r26, %r902;
	add.s32 	%r904, %r27, %r903;
	add.s32 	%r905, %r28, %r904;
	add.s32 	%r906, %r29, %r905;
	add.s32 	%r907, %r30, %r906;
	add.s32 	%r908, %r31, %r907;
	add.s32 	%r909, %r32, %r908;
	add.s32 	%r864, %r33, %r909;
	mov.b32 	%r862, 1;
	mov.b32 	%r887, 0;
	mov.b32 	%r889, -1;
	// begin inline asm
	{  .reg .s32 r0;  .reg .pred p;  shfl.sync.up.b32 r0|p, %r864, %r862, %r887, %r889;  @p add.s32 r0, r0, %r864;  mov.s32 %r860, r0;}
	// end inline asm
	mov.b32 	%r868, 2;
	// begin inline asm
	{  .reg .s32 r0;  .reg .pred p;  shfl.sync.up.b32 r0|p, %r860, %r868, %r887, %r889;  @p add.s32 r0, r0, %r860;  mov.s32 %r866, r0;}
	// end inline asm
	mov.b32 	%r874, 4;
	// begin inline asm
	{  .reg .s32 r0;  .reg .pred p;  shfl.sync.up.b32 r0|p, %r866, %r874, %r887, %r889;  @p add.s32 r0, r0, %r866;  mov.s32 %r872, r0;}
	// end inline asm
	mov.b32 	%r880, 8;
	// begin inline asm
	{  .reg .s32 r0;  .reg .pred p;  shfl.sync.up.b32 r0|p, %r872, %r880, %r887, %r889;  @p add.s32 r0, r0, %r872;  mov.s32 %r878, r0;}
	// end inline asm
	mov.b32 	%r886, 16;
	// begin inline asm
	{  .reg .s32 r0;  .reg .pred p;  shfl.sync.up.b32 r0|p, %r878, %r886, %r887, %r889;  @p add.s32 r0, r0, %r878;  mov.s32 %r884, r0;}
	// end inline asm
	setp.ne.s32 	%p146, %r639, 31;
	@%p146 bra 	$L__BB4_7;
	shl.b32 	%r910, %r9, 2;
	add.s32 	%r912, %r668, %r910;
	st.shared.u32 	[%r912+16], %r884;
$L__BB4_7:
	bar.sync 	0;
	ld.shared.v4.u32 	{%r913, %r914, %r915, %r916}, [_ZZN3cub18CUB_300001_SM_10006detail4scan16DeviceScanKernelINS2_10policy_hubIiiijN4cuda3std3__44plusIvEEE10Policy1000EN6thrust24THRUST_300001_SM_1000_NS10device_ptrIiEESF_NS0_13ScanTileStateIiLb1EEES9_NS1_10InputValueIiPiEEjiLb0EiEEvT0_T1_T2_iT3_T4_T5_E12temp_storage+16];
	add.s32 	%r917, %r914, %r913;
	setp.eq.s32 	%p147, %r9, 2;
	selp.b32 	%r918, %r917, %r913, %p147;
	add.s32 	%r919, %r917, %r915;
	setp.eq.s32 	%p148, %r9, 3;
	selp.b32 	%r920, %r919, %r918, %p148;
	add.s32 	%r921, %r919, %r916;
	setp.eq.s32 	%p149, %r9, 4;
	selp.b32 	%r922, %r921, %r920, %p149;
	ld.shared.v4.u32 	{%r923, %r924, %r925, %r926}, [_ZZN3cub18CUB_300001_SM_10006detail4scan16DeviceScanKernelINS2_10policy_hubIiiijN4cuda3std3__44plusIvEEE10Policy1000EN6thrust24THRUST_300001_SM_1000_NS10device_ptrIiEESF_NS0_13ScanTileStateIiLb1EEES9_NS1_10InputValueIiPiEEjiLb0EiEEvT0_T1_T2_iT3_T4_T5_E12temp_storage+32];
	add.s32 	%r927, %r921, %r923;
	setp.eq.s32 	%p150, %r9, 5;
	selp.b32 	%r928, %r927, %r922, %p150;
	add.s32 	%r929, %r927, %r924;
	setp.eq.s32 	%p151, %r9, 6;
	selp.b32 	%r930, %r929, %r928, %p151;
	add.s32 	%r931, %r929, %r925;
	setp.eq.s32 	%p152, %r9, 7;
	selp.b32 	%r932, %r931, %r930, %p152;
	add.s32 	%r933, %r931, %r926;
	setp.eq.s32 	%p153, %r9, 8;
	selp.b32 	%r934, %r933, %r932, %p153;
	ld.shared.v4.u32 	{%r935, %r936, %r937, %r938}, [_ZZN3cub18CUB_300001_SM_10006detail4scan16DeviceScanKernelINS2_10policy_hubIiiijN4cuda3std3__44plusIvEEE10Policy1000EN6thrust24THRUST_300001_SM_1000_NS10device_ptrIiEESF_NS0_13ScanTileStateIiLb1EEES9_NS1_10InputValueIiPiEEjiLb0EiEEvT0_T1_T2_iT3_T4_T5_E12temp_storage+48];
	add.s32 	%r939, %r933, %r935;
	setp.eq.s32 	%p154, %r9, 9;
	selp.b32 	%r940, %r939, %r934, %p154;
	add.s32 	%r941, %r939, %r936;
	setp.eq.s32 	%p155, %r9, 10;
	selp.b32 	%r942, %r941, %r940, %p155;
	add.s32 	%r943, %r941, %r937;
	setp.eq.s32 	%p156, %r9, 11;
	selp.b32 	%r944, %r943, %r942, %p156;
	setp.lt.u32 	%p157, %r7, 32;
	selp.b32 	%r945, 0, %r944, %p157;
	setp.eq.s32 	%p158, %r639, 0;
	sub.s32 	%r946, %r884, %r864;
	selp.b32 	%r947, 0, %r946, %p158;
	add.s32 	%r948, %r947, %r997;
	add.s32 	%r1012, %r948, %r945;
	add.s32 	%r949, %r938, %r997;
	add.s32 	%r37, %r949, %r943;
	setp.ne.s32 	%p159, %r7, 0;
	@%p159 bra 	$L__BB4_28;
	add.s64 	%rd55, %rd16, 256;
	mov.b32 	%r950, 101;
	// begin inline asm
	st.relaxed.gpu.v2.u32 [%rd55], {%r950, %r37};
	// end inline asm
	bra.uni 	$L__BB4_28;
$L__BB4_9:
	add.s32 	%r699, %r13, %r12;
	add.s32 	%r700, %r14, %r699;
	add.s32 	%r701, %r15, %r700;
	add.s32 	%r702, %r16, %r701;
	add.s32 	%r703, %r17, %r702;
	add.s32 	%r704, %r18, %r703;
	add.s32 	%r705, %r19, %r704;
	add.s32 	%r706, %r20, %r705;
	add.s32 	%r707, %r21, %r706;
	add.s32 	%r708, %r22, %r707;
	add.s32 	%r709, %r23, %r708;
	add.s32 	%r710, %r24, %r709;
	add.s32 	%r711, %r25, %r710;
	add.s32 	%r712, %r26, %r711;
	add.s32 	%r713, %r27, %r712;
	add.s32 	%r714, %r28, %r713;
	add.s32 	%r715, %r29, %r714;
	add.s32 	%r716, %r30, %r715;
	add.s32 	%r717, %r31, %r716;
	add.s32 	%r718, %r32, %r717;
	add.s32 	%r673, %r33, %r718;
	mov.b32 	%r671, 1;
	mov.b32 	%r696, 0;
	mov.b32 	%r698, -1;
	// begin inline asm
	{  .reg .s32 r0;  .reg .pred p;  shfl.sync.up.b32 r0|p, %r673, %r671, %r696, %r698;  @p add.s32 r0, r0, %r673;  mov.s32 %r669, r0;}
	// end inline asm
	mov.b32 	%r677, 2;
	// begin inline asm
	{  .reg .s32 r0;  .reg .pred p;  shfl.sync.up.b32 r0|p, %r669, %r677, %r696, %r698;  @p add.s32 r0, r0, %r669;  mov.s32 %r675, r0;}
	// end inline asm
	mov.b32 	%r683, 4;
	// begin inline asm
	{  .reg .s32 r0;  .reg .pred p;  shfl.sync.up.b32 r0|p, %r675, %r683, %r696, %r698;  @p add.s32 r0, r0, %r675;  mov.s32 %r681, r0;}
	// end inline asm
	mov.b32 	%r689, 8;
	// begin inline asm
	{  .reg .s32 r0;  .reg .pred p;  shfl.sync.up.b32 r0|p, %r681, %r689, %r696, %r698;  @p add.s32 r0, r0, %r681;  mov.s32 %r687, r0;}
	// end inline asm
	mov.b32 	%r695, 16;
	// begin inline asm
	{  .reg .s32 r0;  .reg .pred p;  shfl.sync.up.b32 r0|p, %r687, %r695, %r696, %r698;  @p add.s32 r0, r0, %r687;  mov.s32 %r693, r0;}
	// end inline asm
	setp.ne.s32 	%p105, %r639, 31;
	@%p105 bra 	$L__BB4_11;
	shl.b32 	%r719, %r9, 2;
	add.s32 	%r721, %r668, %r719;
	st.shared.u32 	[%r721+16], %r693;
$L__BB4_11:
	sub.s32 	%r722, %r693, %r673;
	bar.sync 	0;
	ld.shared.v4.u32 	{%r723, %r724, %r725, %r726}, [_ZZN3cub18CUB_300001_SM_10006detail4scan16DeviceScanKernelINS2_10policy_hubIiiijN4cuda3std3__44plusIvEEE10Policy1000EN6thrust24THRUST_300001_SM_1000_NS10device_ptrIiEESF_NS0_13ScanTileStateIiLb1EEES9_NS1_10InputValueIiPiEEjiLb0EiEEvT0_T1_T2_iT3_T4_T5_E12temp_storage+16];
	add.s32 	%r727, %r724, %r723;
	setp.eq.s32 	%p106, %r9, 2;
	selp.b32 	%r728, %r727, %r723, %p106;
	add.s32 	%r729, %r727, %r725;
	setp.eq.s32 	%p107, %r9, 3;
	selp.b32 	%r730, %r729, %r728, %p107;
	add.s32 	%r731, %r729, %r726;
	setp.eq.s32 	%p108, %r9, 4;
	selp.b32 	%r732, %r731, %r730, %p108;
	ld.shared.v4.u32 	{%r733, %r734, %r735, %r736}, [_ZZN3cub18CUB_300001_SM_10006detail4scan16DeviceScanKernelINS2_10policy_hubIiiijN4cuda3std3__44plusIvEEE10Policy1000EN6thrust24THRUST_300001_SM_1000_NS10device_ptrIiEESF_NS0_13ScanTileStateIiLb1EEES9_NS1_10InputValueIiPiEEjiLb0EiEEvT0_T1_T2_iT3_T4_T5_E12temp_storage+32];
	add.s32 	%r737, %r731, %r733;
	setp.eq.s32 	%p109, %r9, 5;
	selp.b32 	%r738, %r737, %r732, %p109;
	add.s32 	%r739, %r737, %r734;
	setp.eq.s32 	%p110, %r9, 6;
	selp.b32 	%r740, %r739, %r738, %p110;
	add.s32 	%r741, %r739, %r735;
	setp.eq.s32 	%p111, %r9, 7;
	selp.b32 	%r742, %r741, %r740, %p111;
	add.s32 	%r743, %r741, %r736;
	setp.eq.s32 	%p112, %r9, 8;
	selp.b32 	%r744, %r743, %r742, %p112;
	ld.shared.v4.u32 	{%r745, %r746, %r747, %r748}, [_ZZN3cub18CUB_300001_SM_10006detail4scan16DeviceScanKernelINS2_10policy_hubIiiijN4cuda3std3__44plusIvEEE10Policy1000EN6thrust24THRUST_300001_SM_1000_NS10device_ptrIiEESF_NS0_13ScanTileStateIiLb1EEES9_NS1_10InputValueIiPiEEjiLb0EiEEvT0_T1_T2_iT3_T4_T5_E12temp_storage+48];
	add.s32 	%r749, %r743, %r745;
	setp.eq.s32 	%p113, %r9, 9;
	selp.b32 	%r750, %r749, %r744, %p113;
	add.s32 	%r751, %r749, %r746;
	setp.eq.s32 	%p114, %r9, 10;
	selp.b32 	%r752, %r751, %r750, %p114;
	add.s32 	%r753, %r751, %r747;
	setp.eq.s32 	%p115, %r9, 11;
	selp.b32 	%r754, %r753, %r752, %p115;
	add.s32 	%r40, %r753, %r748;
	setp.gt.u32 	%p116, %r7, 31;
	setp.lt.u32 	%p117, %r7, 32;
	setp.eq.s32 	%p118, %r639, 0;
	selp.b32 	%r755, 0, %r722, %p118;
	add.s32 	%r1011, %r754, %r755;
	selp.b32 	%r42, %r722, %r1011, %p117;
	@%p116 bra 	$L__BB4_27;
	setp.ne.s32 	%p119, %r7, 0;
	mul.wide.s32 	%rd44, %r998, 8;
	add.s64 	%rd6, %rd16, %rd44;
	@%p119 bra 	$L__BB4_14;
	st.shared.u32 	[_ZZN3cub18CUB_300001_SM_10006detail4scan16DeviceScanKernelINS2_10policy_hubIiiijN4cuda3std3__44plusIvEEE10Policy1000EN6thrust24THRUST_300001_SM_1000_NS10device_ptrIiEESF_NS0_13ScanTileStateIiLb1EEES9_NS1_10InputValueIiPiEEjiLb0EiEEvT0_T1_T2_iT3_T4_T5_E12temp_storage+12], %r40;
	add.s64 	%rd45, %rd6, 256;
	mov.b32 	%r756, 100;
	// begin inline asm
	st.relaxed.gpu.v2.u32 [%rd45], {%r756, %r40};
	// end inline asm
$L__BB4_14:
	not.b32 	%r762, %r7;
	add.s32 	%r1006, %r998, %r762;
	mov.b32 	%r758, 830;
	// begin inline asm
	nanosleep.u32 %r758;
	// end inline asm
	mul.wide.s32 	%rd47, %r1006, 8;
	add.s64 	%rd48, %rd16, %rd47;
	add.s64 	%rd46, %rd48, 256;
	// begin inline asm
	ld.relaxed.gpu.v2.u32 {%r1008, %r1000}, [%rd46];
	// end inline asm
	mov.b32 	%r1001, 952;
$L__BB4_15:
	setp.eq.s32 	%p120, %r1008, 99;
	mov.b32 	%r763, -1;
	vote.sync.any.pred 	%p121, %p120, %r763;
	not.pred 	%p122, %p121;
	@%p122 bra 	$L__BB4_17;
	mul.lo.s32 	%r858, %r998, 16807;
	and.b32  	%r998, %r858, 2147483647;
	add.s32 	%r859, %r1001, 1;
	rem.u32 	%r855, %r998, %r859;
	// begin inline asm
	nanosleep.u32 %r855;
	// end inline asm
	shr.u32 	%r1001, %r1001, 1;
	// begin inline asm
	ld.relaxed.gpu.v2.u32 {%r1008, %r1000}, [%rd46];
	// end inline asm
	bra.uni 	$L__BB4_15;
$L__BB4_17:
	setp.eq.s32 	%p123, %r1008, 101;
	mov.b32 	%r790, -1;
	vote.sync.ballot.b32 	%r792, %p123, %r790;
	// begin inline asm
	mov.u32 %r765, %lanemask_ge;
	// end inline asm
	and.b32  	%r793, %r792, %r765;
	or.b32  	%r794, %r793, -2147483648;
	add.s32 	%r795, %r794, -1;
	not.b32 	%r796, %r794;
	and.b32  	%r797, %r796, %r795;
	popc.b32 	%r769, %r797;
	mov.b32 	%r768, 1;
	// begin inline asm
	shfl.sync.down.b32 %r766, %r1000, %r768, %r769, %r790;
	// end inline asm
	setp.lt.s32 	%p125, %r639, %r769;
	selp.b32 	%r798, %r766, 0, %p125;
	add.s32 	%r772, %r798, %r1000;
	mov.b32 	%r773, 2;
	// begin inline asm
	shfl.sync.down.b32 %r771, %r772, %r773, %r769, %r790;
	// end inline asm
	add.s32 	%r57, %r639, 2;
	setp.gt.s32 	%p126, %r57, %r769;
	selp.b32 	%r799, 0, %r771, %p126;
	add.s32 	%r777, %r772, %r799;
	mov.b32 	%r778, 4;
	// begin inline asm
	shfl.sync.down.b32 %r776, %r777, %r778, %r769, %r790;
	// end inline asm
	add.s32 	%r58, %r639, 4;
	setp.gt.s32 	%p127, %r58, %r769;
	selp.b32 	%r800, 0, %r776, %p127;
	add.s32 	%r782, %r777, %r800;
	mov.b32 	%r783, 8;
	// begin inline asm
	shfl.sync.down.b32 %r781, %r782, %r783, %r769, %r790;
	// end inline asm
	add.s32 	%r59, %r639, 8;
	setp.gt.s32 	%p128, %r59, %r769;
	selp.b32 	%r801, 0, %r781, %p128;
	add.s32 	%r787, %r782, %r801;
	mov.b32 	%r788, 16;
	// begin inline asm
	shfl.sync.down.b32 %r786, %r787, %r788, %r769, %r790;
	// end inline asm
	add.s32 	%r60, %r639, 16;
	setp.gt.s32 	%p129, %r60, %r769;
	selp.b32 	%r802, 0, %r786, %p129;
	add.s32 	%r1005, %r787, %r802;
	add.s64 	%rd8, %rd16, 256;
	mov.b32 	%r1002, 952;
$L__BB4_18:
	setp.ne.s32 	%p130, %r1008, 101;
	mov.b32 	%r803, -1;
	vote.sync.all.pred 	%p131, %p130, %r803;
	not.pred 	%p132, %p131;
	@%p132 bra 	$L__BB4_23;
	shr.u32 	%r1002, %r1002, 1;
	mul.wide.s32 	%rd51, %r1006, 8;
	add.s64 	%rd52, %rd8, %rd51;
	add.s64 	%rd50, %rd52, -256;
	// begin inline asm
	ld.relaxed.gpu.v2.u32 {%r1008, %r1009}, [%rd50];
	// end inline asm
	mov.u32 	%r1010, %r1002;
$L__BB4_20:
	setp.eq.s32 	%p136, %r1008, 99;
	mov.b32 	%r811, -1;
	vote.sync.any.pred 	%p137, %p136, %r811;
	not.pred 	%p138, %p137;
	@%p138 bra 	$L__BB4_22;
	mul.lo.s32 	%r853, %r998, 16807;
	and.b32  	%r998, %r853, 2147483647;
	add.s32 	%r854, %r1010, 1;
	rem.u32 	%r850, %r998, %r854;
	// begin inline asm
	nanosleep.u32 %r850;
	// end inline asm
	shr.u32 	%r1010, %r1010, 1;
	// begin inline asm
	ld.relaxed.gpu.v2.u32 {%r1008, %r1009}, [%rd50];
	// end inline asm
	bra.uni 	$L__BB4_20;
$L__BB4_22:
	setp.eq.s32 	%p139, %r1008, 101;
	mov.b32 	%r837, -1;
	vote.sync.ballot.b32 	%r838, %p139, %r837;
	and.b32  	%r839, %r838, %r765;
	or.b32  	%r840, %r839, -2147483648;
	add.s32 	%r841, %r840, -1;
	not.b32 	%r842, %r840;
	and.b32  	%r843, %r842, %r841;
	popc.b32 	%r816, %r843;
	mov.b32 	%r815, 1;
	// begin inline asm
	shfl.sync.down.b32 %r813, %r1009, %r815, %r816, %r837;
	// end inline asm
	setp.lt.s32 	%p141, %r639, %r816;
	selp.b32 	%r844, %r813, 0, %p141;
	add.s32 	%r819, %r844, %r1009;
	mov.b32 	%r820, 2;
	// begin inline asm
	shfl.sync.down.b32 %r818, %r819, %r820, %r816, %r837;
	// end inline asm
	setp.gt.s32 	%p142, %r57, %r816;
	selp.b32 	%r845, 0, %r818, %p142;
	add.s32 	%r824, %r819, %r845;
	mov.b32 	%r825, 4;
	// begin inline asm
	shfl.sync.down.b32 %r823, %r824, %r825, %r816, %r837;
	// end inline asm
	setp.gt.s32 	%p143, %r58, %r816;
	selp.b32 	%r846, 0, %r823, %p143;
	add.s32 	%r829, %r824, %r846;
	mov.b32 	%r830, 8;
	// begin inline asm
	shfl.sync.down.b32 %r828, %r829, %r830, %r816, %r837;
	// end inline asm
	setp.gt.s32 	%p144, %r59, %r816;
	selp.b32 	%r847, 0, %r828, %p144;
	add.s32 	%r834, %r829, %r847;
	mov.b32 	%r835, 16;
	// begin inline asm
	shfl.sync.down.b32 %r833, %r834, %r835, %r816, %r837;
	// end inline asm
	setp.gt.s32 	%p145, %r60, %r816;
	selp.b32 	%r848, 0, %r833, %p145;
	add.s32 	%r849, %r848, %r1005;
	add.s32 	%r1005, %r849, %r834;
	add.s32 	%r1006, %r1006, -32;
	bra.uni 	$L__BB4_18;
$L__BB4_23:
	@%p119 bra 	$L__BB4_25;
	add.s32 	%r806, %r1005, %r40;
	add.s64 	%rd49, %rd6, 256;
	mov.b32 	%r805, 101;
	// begin inline asm
	st.relaxed.gpu.v2.u32 [%rd49], {%r805, %r806};
	// end inline asm
	st.shared.u32 	[_ZZN3cub18CUB_300001_SM_10006detail4scan16DeviceScanKernelINS2_10policy_hubIiiijN4cuda3std3__44plusIvEEE10Policy1000EN6thrust24THRUST_300001_SM_1000_NS10device_ptrIiEESF_NS0_13ScanTileStateIiLb1EEES9_NS1_10InputValueIiPiEEjiLb0EiEEvT0_T1_T2_iT3_T4_T5_E12temp_storage+4], %r1005;
	st.shared.u32 	[_ZZN3cub18CUB_300001_SM_10006detail4scan16DeviceScanKernelINS2_10policy_hubIiiijN4cuda3std3__44plusIvEEE10Policy1000EN6thrust24THRUST_300001_SM_1000_NS10device_ptrIiEESF_NS0_13ScanTileStateIiLb1EEES9_NS1_10InputValueIiPiEEjiLb0EiEEvT0_T1_T2_iT3_T4_T5_E12temp_storage+8], %r806;
$L__BB4_25:
	setp.ne.s32 	%p134, %r639, 0;
	mov.u32 	%r1011, %r42;
	@%p134 bra 	$L__BB4_27;
	st.shared.u32 	[_ZZN3cub18CUB_300001_SM_10006detail4scan16DeviceScanKernelINS2_10policy_hubIiiijN4cuda3std3__44plusIvEEE10Policy1000EN6thrust24THRUST_300001_SM_1000_NS10device_ptrIiEESF_NS0_13ScanTileStateIiLb1EEES9_NS1_10InputValueIiPiEEjiLb0EiEEvT0_T1_T2_iT3_T4_T5_E12temp_storage+76], %r1005;
	mov.u32 	%r1011, %r1005;
$L__BB4_27:
	bar.sync 	0;
	setp.eq.s32 	%p135, %r7, 0;
	ld.shared.u32 	%r807, [_ZZN3cub18CUB_300001_SM_10006detail4scan16DeviceScanKernelINS2_10policy_hubIiiijN4cuda3std3__44plusIvEEE10Policy1000EN6thrust24THRUST_300001_SM_1000_NS10device_ptrIiEESF_NS0_13ScanTileStateIiLb1EEES9_NS1_10InputValueIiPiEEjiLb0EiEEvT0_T1_T2_iT3_T4_T5_E12temp_storage+76];
	selp.b32 	%r808, 0, %r807, %p135;
	add.s32 	%r1012, %r808, %r1011;
$L__BB4_28:
	add.s32 	%r952, %r1012, %r12;
	add.s32 	%r953, %r13, %r952;
	add.s32 	%r954, %r14, %r953;
	add.s32 	%r955, %r15, %r954;
	add.s32 	%r956, %r16, %r955;
	add.s32 	%r957, %r17, %r956;
	add.s32 	%r958, %r18, %r957;
	add.s32 	%r959, %r19, %r958;
	add.s32 	%r960, %r20, %r959;
	add.s32 	%r961, %r21, %r960;
	add.s32 	%r962, %r22, %r961;
	add.s32 	%r963, %r23, %r962;
	add.s32 	%r964, %r24, %r963;
	add.s32 	%r965, %r25, %r964;
	add.s32 	%r966, %r26, %r965;
	add.s32 	%r967, %r27, %r966;
	add.s32 	%r968, %r28, %r967;
	add.s32 	%r969, %r29, %r968;
	add.s32 	%r970, %r30, %r969;
	add.s32 	%r971, %r31, %r970;
	add.s32 	%r972, %r32, %r971;
	bar.sync 	0;
	st.shared.v2.u32 	[%r11], {%r1012, %r952};
	st.shared.v2.u32 	[%r11+8], {%r953, %r954};
	st.shared.v2.u32 	[%r11+16], {%r955, %r956};
	st.shared.v2.u32 	[%r11+24], {%r957, %r958};
	st.shared.v2.u32 	[%r11+32], {%r959, %r960};
	st.shared.v2.u32 	[%r11+40], {%r961, %r962};
	st.shared.v2.u32 	[%r11+48], {%r963, %r964};
	st.shared.v2.u32 	[%r11+56], {%r965, %r966};
	st.shared.v2.u32 	[%r11+64], {%r967, %r968};
	st.shared.v2.u32 	[%r11+72], {%r969, %r970};
	st.shared.v2.u32 	[%r11+80], {%r971, %r972};
	bar.warp.sync 	-1;
	ld.shared.u32 	%r973, [%r10];
	ld.shared.u32 	%r974, [%r10+128];
	ld.shared.u32 	%r975, [%r10+256];
	ld.shared.u32 	%r976, [%r10+384];
	ld.shared.u32 	%r977, [%r10+512];
	ld.shared.u32 	%r978, [%r10+640];
	ld.shared.u32 	%r979, [%r10+768];
	ld.shared.u32 	%r980, [%r10+896];
	ld.shared.u32 	%r981, [%r10+1024];
	ld.shared.u32 	%r982, [%r10+1152];
	ld.shared.u32 	%r983, [%r10+1280];
	ld.shared.u32 	%r984, [%r10+1408];
	ld.shared.u32 	%r985, [%r10+1536];
	ld.shared.u32 	%r986, [%r10+1664];
	ld.shared.u32 	%r987, [%r10+1792];
	ld.shared.u32 	%r988, [%r10+1920];
	ld.shared.u32 	%r989, [%r10+2048];
	ld.shared.u32 	%r990, [%r10+2176];
	ld.shared.u32 	%r991, [%r10+2304];
	ld.shared.u32 	%r992, [%r10+2432];
	ld.shared.u32 	%r993, [%r10+2560];
	ld.shared.u32 	%r994, [%r10+2688];
	add.s64 	%rd57, %rd4, %rd42;
	st.global.u32 	[%rd57], %r973;
	st.global.u32 	[%rd57+128], %r974;
	st.global.u32 	[%rd57+256], %r975;
	st.global.u32 	[%rd57+384], %r976;
	st.global.u32 	[%rd57+512], %r977;
	st.global.u32 	[%rd57+640], %r978;
	st.global.u32 	[%rd57+768], %r979;
	st.global.u32 	[%rd57+896], %r980;
	st.global.u32 	[%rd57+1024], %r981;
	st.global.u32 	[%rd57+1152], %r982;
	st.global.u32 	[%rd57+1280], %r983;
	st.global.u32 	[%rd57+1408], %r984;
	st.global.u32 	[%rd57+1536], %r985;
	st.global.u32 	[%rd57+1664], %r986;
	st.global.u32 	[%rd57+1792], %r987;
	st.global.u32 	[%rd57+1920], %r988;
	st.global.u32 	[%rd57+2048], %r989;
	st.global.u32 	[%rd57+2176], %r990;
	st.global.u32 	[%rd57+2304], %r991;
	st.global.u32 	[%rd57+2432], %r992;
	st.global.u32 	[%rd57+2560], %r993;
	st.global.u32 	[%rd57+2688], %r994;
	bra.uni 	$L__BB4_143;
$L__BB4_29:
	setp.eq.s32 	%p3, %r6, 0;
	@%p3 bra 	$L__BB4_143;
	mul.wide.u32 	%rd18, %r5, 4;
	add.s64 	%rd19, %rd3, %rd18;
	mov.u32 	%r85, %tid.x;
	ld.global.u32 	%r1034, [%rd19];
	and.b32  	%r242, %r85, 31;
	and.b32  	%r243, %r85, 992;
	mul.lo.s32 	%r244, %r243, 22;
	or.b32  	%r87, %r244, %r242;
	setp.ge.u32 	%p4, %r87, %r6;
	shl.b32 	%r245, %r87, 2;
	cvt.u64.u32 	%rd20, %r245;
	add.s64 	%rd10, %rd19, %rd20;
	mov.u32 	%r1013, %r1034;
	@%p4 bra 	$L__BB4_32;
	ld.global.u32 	%r1013, [%rd10];
$L__BB4_32:
	add.s32 	%r90, %r87, 32;
	setp.ge.u32 	%p5, %r90, %r6;
	mov.u32 	%r1014, %r1034;
	@%p5 bra 	$L__BB4_34;
	ld.global.u32 	%r1014, [%rd10+128];
$L__BB4_34:
	add.s32 	%r93, %r87, 64;
	setp.ge.u32 	%p6, %r93, %r6;
	mov.u32 	%r1015, %r1034;
	@%p6 bra 	$L__BB4_36;
	ld.global.u32 	%r1015, [%rd10+256];
$L__BB4_36:
	add.s32 	%r96, %r87, 96;
	setp.ge.u32 	%p7, %r96, %r6;
	mov.u32 	%r1016, %r1034;
	@%p7 bra 	$L__BB4_38;
	ld.global.u32 	%r1016, [%rd10+384];
$L__BB4_38:
	add.s32 	%r246, %r87, 128;
	setp.ge.u32 	%p8, %r246, %r6;
	mov.u32 	%r1017, %r1034;
	@%p8 bra 	$L__BB4_40;
	ld.global.u32 	%r1017, [%rd10+512];
$L__BB4_40:
	add.s32 	%r247, %r87, 160;
	setp.ge.u32 	%p9, %r247, %r6;
	mov.u32 	%r1018, %r1034;
	@%p9 bra 	$L__BB4_42;
	ld.global.u32 	%r1018, [%rd10+640];
$L__BB4_42:
	add.s32 	%r248, %r87, 192;
	setp.ge.u32 	%p10, %r248, %r6;
	mov.u32 	%r1019, %r1034;
	@%p10 bra 	$L__BB4_44;
	ld.global.u32 	%r1019, [%rd10+768];
$L__BB4_44:
	add.s32 	%r249, %r87, 224;
	setp.ge.u32 	%p11, %r249, %r6;
	mov.u32 	%r1020, %r1034;
	@%p11 bra 	$L__BB4_46;
	ld.global.u32 	%r1020, [%rd10+896];
$L__BB4_46:
	add.s32 	%r250, %r87, 256;
	setp.ge.u32 	%p12, %r250, %r6;
	mov.u32 	%r1021, %r1034;
	@%p12 bra 	$L__BB4_48;
	ld.global.u32 	%r1021, [%rd10+1024];
$L__BB4_48:
	add.s32 	%r251, %r87, 288;
	setp.ge.u32 	%p13, %r251, %r6;
	mov.u32 	%r1022, %r1034;
	@%p13 bra 	$L__BB4_50;
	ld.global.u32 	%r1022, [%rd10+1152];
$L__BB4_50:
	add.s32 	%r111, %r87, 320;
	setp.ge.u32 	%p14, %r111, %r6;
	mov.u32 	%r1023, %r1034;
	@%p14 bra 	$L__BB4_52;
	ld.global.u32 	%r1023, [%rd10+1280];
$L__BB4_52:
	add.s32 	%r114, %r87, 352;
	setp.ge.u32 	%p15, %r114, %r6;
	mov.u32 	%r1024, %r1034;
	@%p15 bra 	$L__BB4_54;
	ld.global.u32 	%r1024, [%rd10+1408];
$L__BB4_54:
	add.s32 	%r117, %r87, 384;
	setp.ge.u32 	%p16, %r117, %r6;
	mov.u32 	%r1025, %r1034;
	@%p16 bra 	$L__BB4_56;
	ld.global.u32 	%r1025, [%rd10+1536];
$L__BB4_56:
	add.s32 	%r120, %r87, 416;
	setp.ge.u32 	%p17, %r120, %r6;
	mov.u32 	%r1026, %r1034;
	@%p17 bra 	$L__BB4_58;
	ld.global.u32 	%r1026, [%rd10+1664];
$L__BB4_58:
	add.s32 	%r252, %r87, 448;
	setp.ge.u32 	%p18, %r252, %r6;
	mov.u32 	%r1027, %r1034;
	@%p18 bra 	$L__BB4_60;
	ld.global.u32 	%r1027, [%rd10+1792];
$L__BB4_60:
	add.s32 	%r253, %r87, 480;
	setp.ge.u32 	%p19, %r253, %r6;
	mov.u32 	%r1028, %r1034;
	@%p19 bra 	$L__BB4_62;
	ld.global.u32 	%r1028, [%rd10+1920];
$L__BB4_62:
	add.s32 	%r254, %r87, 512;
	setp.ge.u32 	%p20, %r254, %r6;
	mov.u32 	%r1029, %r1034;
	@%p20 bra 	$L__BB4_64;
	ld.global.u32 	%r1029, [%rd10+2048];
$L__BB4_64:
	add.s32 	%r129, %r87, 544;
	setp.ge.u32 	%p21, %r129, %r6;
	mov.u32 	%r1030, %r1034;
	@%p21 bra 	$L__BB4_66;
	ld.global.u32 	%r1030, [%rd10+2176];
$L__BB4_66:
	add.s32 	%r132, %r87, 576;
	setp.ge.u32 	%p22, %r132, %r6;
	mov.u32 	%r1031, %r1034;
	@%p22 bra 	$L__BB4_68;
	ld.global.u32 	%r1031, [%rd10+2304];
$L__BB4_68:
	add.s32 	%r255, %r87, 608;
	setp.ge.u32 	%p23, %r255, %r6;
	mov.u32 	%r1032, %r1034;
	@%p23 bra 	$L__BB4_70;
	ld.global.u32 	%r1032, [%rd10+2432];
$L__BB4_70:
	add.s32 	%r256, %r87, 640;
	setp.ge.u32 	%p24, %r256, %r6;
	mov.u32 	%r1033, %r1034;
	@%p24 bra 	$L__BB4_72;
	ld.global.u32 	%r1033, [%rd10+2560];
$L__BB4_72:
	add.s32 	%r139, %r87, 672;
	setp.ge.u32 	%p25, %r139, %r6;
	@%p25 bra 	$L__BB4_74;
	ld.global.u32 	%r1034, [%rd10+2688];
$L__BB4_74:
	// begin inline asm
	mov.u32 %r257, %laneid;
	// end inline asm
	shr.u32 	%r143, %r85, 5;
	mad.lo.s32 	%r258, %r143, 704, %r257;
	shl.b32 	%r259, %r258, 2;
	mov.u32 	%r260, _ZZN3cub18CUB_300001_SM_10006detail4scan16DeviceScanKernelINS2_10policy_hubIiiijN4cuda3std3__44plusIvEEE10Policy1000EN6thrust24THRUST_300001_SM_1000_NS10device_ptrIiEESF_NS0_13ScanTileStateIiLb1EEES9_NS1_10InputValueIiPiEEjiLb0EiEEvT0_T1_T2_iT3_T4_T5_E12temp_storage;
	add.s32 	%r144, %r260, %r259;
	st.shared.u32 	[%r144], %r1013;
	st.shared.u32 	[%r144+128], %r1014;
	st.shared.u32 	[%r144+256], %r1015;
	st.shared.u32 	[%r144+384], %r1016;
	st.shared.u32 	[%r144+512], %r1017;
	st.shared.u32 	[%r144+640], %r1018;
	st.shared.u32 	[%r144+768], %r1019;
	st.shared.u32 	[%r144+896], %r1020;
	st.shared.u32 	[%r144+1024], %r1021;
	st.shared.u32 	[%r144+1152], %r1022;
	st.shared.u32 	[%r144+1280], %r1023;
	st.shared.u32 	[%r144+1408], %r1024;
	st.shared.u32 	[%r144+1536], %r1025;
	st.shared.u32 	[%r144+1664], %r1026;
	st.shared.u32 	[%r144+1792], %r1027;
	st.shared.u32 	[%r144+1920], %r1028;
	st.shared.u32 	[%r144+2048], %r1029;
	st.shared.u32 	[%r144+2176], %r1030;
	st.shared.u32 	[%r144+2304], %r1031;
	st.shared.u32 	[%r144+2432], %r1032;
	st.shared.u32 	[%r144+2560], %r1033;
	st.shared.u32 	[%r144+2688], %r1034;
	bar.warp.sync 	-1;
	mad.lo.s32 	%r145, %r257, 84, %r144;
	ld.shared.v2.u32 	{%r146, %r147}, [%r145];
	ld.shared.v2.u32 	{%r148, %r149}, [%r145+8];
	ld.shared.v2.u32 	{%r150, %r151}, [%r145+16];
	ld.shared.v2.u32 	{%r152, %r153}, [%r145+24];
	ld.shared.v2.u32 	{%r154, %r155}, [%r145+32];
	ld.shared.v2.u32 	{%r156, %r157}, [%r145+40];
	ld.shared.v2.u32 	{%r158, %r159}, [%r145+48];
	ld.shared.v2.u32 	{%r160, %r161}, [%r145+56];
	ld.shared.v2.u32 	{%r162, %r163}, [%r145+64];
	ld.shared.v2.u32 	{%r164, %r165}, [%r145+72];
	ld.shared.v2.u32 	{%r166, %r167}, [%r145+80];
	bar.sync 	0;
	setp.ne.s32 	%p26, %r998, 0;
	@%p26 bra 	$L__BB4_78;
	add.s32 	%r490, %r147, %r146;
	add.s32 	%r491, %r148, %r490;
	add.s32 	%r492, %r149, %r491;
	add.s32 	%r493, %r150, %r492;
	add.s32 	%r494, %r151, %r493;
	add.s32 	%r495, %r152, %r494;
	add.s32 	%r496, %r153, %r495;
	add.s32 	%r497, %r154, %r496;
	add.s32 	%r498, %r155, %r497;
	add.s32 	%r499, %r156, %r498;
	add.s32 	%r500, %r157, %r499;
	add.s32 	%r501, %r158, %r500;
	add.s32 	%r502, %r159, %r501;
	add.s32 	%r503, %r160, %r502;
	add.s32 	%r504, %r161, %r503;
	add.s32 	%r505, %r162, %r504;
	add.s32 	%r506, %r163, %r505;
	add.s32 	%r507, %r164, %r506;
	add.s32 	%r508, %r165, %r507;
	add.s32 	%r509, %r166, %r508;
	add.s32 	%r464, %r167, %r509;
	mov.b32 	%r462, 1;
	mov.b32 	%r487, 0;
	mov.b32 	%r489, -1;
	// begin inline asm
	{  .reg .s32 r0;  .reg .pred p;  shfl.sync.up.b32 r0|p, %r464, %r462, %r487, %r489;  @p add.s32 r0, r0, %r464;  mov.s32 %r460, r0;}
	// end inline asm
	mov.b32 	%r468, 2;
	// begin inline asm
	{  .reg .s32 r0;  .reg .pred p;  shfl.sync.up.b32 r0|p, %r460, %r468, %r487, %r489;  @p add.s32 r0, r0, %r460;  mov.s32 %r466, r0;}
	// end inline asm
	mov.b32 	%r474, 4;
	// begin inline asm
	{  .reg .s32 r0;  .reg .pred p;  shfl.sync.up.b32 r0|p, %r466, %r474, %r487, %r489;  @p add.s32 r0, r0, %r466;  mov.s32 %r472, r0;}
	// end inline asm
	mov.b32 	%r480, 8;
	// begin inline asm
	{  .reg .s32 r0;  .reg .pred p;  shfl.sync.up.b32 r0|p, %r472, %r480, %r487, %r489;  @p add.s32 r0, r0, %r472;  mov.s32 %r478, r0;}
	// end inline asm
	mov.b32 	%r486, 16;
	// begin inline asm
	{  .reg .s32 r0;  .reg .pred p;  shfl.sync.up.b32 r0|p, %r478, %r486, %r487, %r489;  @p add.s32 r0, r0, %r478;  mov.s32 %r484, r0;}
	// end inline asm
	setp.ne.s32 	%p68, %r257, 31;
	@%p68 bra 	$L__BB4_77;
	shl.b32 	%r510, %r143, 2;
	mov.u32 	%r511, _ZZN3cub18CUB_300001_SM_10006detail4scan16DeviceScanKernelINS2_10policy_hubIiiijN4cuda3std3__44plusIvEEE10Policy1000EN6thrust24THRUST_300001_SM_1000_NS10device_ptrIiEESF_NS0_13ScanTileStateIiLb1EEES9_NS1_10InputValueIiPiEEjiLb0EiEEvT0_T1_T2_iT3_T4_T5_E12temp_storage;
	add.s32 	%r512, %r511, %r510;
	st.shared.u32 	[%r512+16], %r484;
$L__BB4_77:
	bar.sync 	0;
	ld.shared.v4.u32 	{%r513, %r514, %r515, %r516}, [_ZZN3cub18CUB_300001_SM_10006detail4scan16DeviceScanKernelINS2_10policy_hubIiiijN4cuda3std3__44plusIvEEE10Policy1000EN6thrust24THRUST_300001_SM_1000_NS10device_ptrIiEESF_NS0_13ScanTileStateIiLb1EEES9_NS1_10InputValueIiPiEEjiLb0EiEEvT0_T1_T2_iT3_T4_T5_E12temp_storage+16];
	add.s32 	%r517, %r514, %r513;
	setp.eq.s32 	%p69, %r143, 2;
	selp.b32 	%r518, %r517, %r513, %p69;
	add.s32 	%r519, %r517, %r515;
	setp.eq.s32 	%p70, %r143, 3;
	selp.b32 	%r520, %r519, %r518, %p70;
	add.s32 	%r521, %r519, %r516;
	setp.eq.s32 	%p71, %r143, 4;
	selp.b32 	%r522, %r521, %r520, %p71;
	ld.shared.v4.u32 	{%r523, %r524, %r525, %r526}, [_ZZN3cub18CUB_300001_SM_10006detail4scan16DeviceScanKernelINS2_10policy_hubIiiijN4cuda3std3__44plusIvEEE10Policy1000EN6thrust24THRUST_300001_SM_1000_NS10device_ptrIiEESF_NS0_13ScanTileStateIiLb1EEES9_NS1_10InputValueIiPiEEjiLb0EiEEvT0_T1_T2_iT3_T4_T5_E12temp_storage+32];
	add.s32 	%r527, %r521, %r523;
	setp.eq.s32 	%p72, %r143, 5;
	selp.b32 	%r528, %r527, %r522, %p72;
	add.s32 	%r529, %r527, %r524;
	setp.eq.s32 	%p73, %r143, 6;
	selp.b32 	%r530, %r529, %r528, %p73;
	add.s32 	%r531, %r529, %r525;
	setp.eq.s32 	%p74, %r143, 7;
	selp.b32 	%r532, %r531, %r530, %p74;
	add.s32 	%r533, %r531, %r526;
	setp.eq.s32 	%p75, %r143, 8;
	selp.b32 	%r534, %r533, %r532, %p75;
	.pragma "used_bytes_mask 4095";
	ld.shared.v4.u32 	{%r535, %r536, %r537, %r538}, [_ZZN3cub18CUB_300001_SM_10006detail4scan16DeviceScanKernelINS2_10policy_hubIiiijN4cuda3std3__44plusIvEEE10Policy1000EN6thrust24THRUST_300001_SM_1000_NS10device_ptrIiEESF_NS0_13ScanTileStateIiLb1EEES9_NS1_10InputValueIiPiEEjiLb0EiEEvT0_T1_T2_iT3_T4_T5_E12temp_storage+48];
	add.s32 	%r539, %r533, %r535;
	setp.eq.s32 	%p76, %r143, 9;
	selp.b32 	%r540, %r539, %r534, %p76;
	add.s32 	%r541, %r539, %r536;
	setp.eq.s32 	%p77, %r143, 10;
	selp.b32 	%r542, %r541, %r540, %p77;
	add.s32 	%r543, %r541, %r537;
	setp.eq.s32 	%p78, %r143, 11;
	selp.b32 	%r544, %r543, %r542, %p78;
	setp.lt.u32 	%p79, %r85, 32;
	selp.b32 	%r545, 0, %r544, %p79;
	setp.eq.s32 	%p80, %r257, 0;
	sub.s32 	%r546, %r484, %r464;
	selp.b32 	%r547, 0, %r546, %p80;
	add.s32 	%r548, %r547, %r997;
	add.s32 	%r1049, %r548, %r545;
	bra.uni 	$L__BB4_97;
$L__BB4_78:
	add.s32 	%r291, %r147, %r146;
	add.s32 	%r292, %r148, %r291;
	add.s32 	%r293, %r149, %r292;
	add.s32 	%r294, %r150, %r293;
	add.s32 	%r295, %r151, %r294;
	add.s32 	%r296, %r152, %r295;
	add.s32 	%r297, %r153, %r296;
	add.s32 	%r298, %r154, %r297;
	add.s32 	%r299, %r155, %r298;
	add.s32 	%r300, %r156, %r299;
	add.s32 	%r301, %r157, %r300;
	add.s32 	%r302, %r158, %r301;
	add.s32 	%r303, %r159, %r302;
	add.s32 	%r304, %r160, %r303;
	add.s32 	%r305, %r161, %r304;
	add.s32 	%r306, %r162, %r305;
	add.s32 	%r307, %r163, %r306;
	add.s32 	%r308, %r164, %r307;
	add.s32 	%r309, %r165, %r308;
	add.s32 	%r310, %r166, %r309;
	add.s32 	%r265, %r167, %r310;
	mov.b32 	%r263, 1;
	mov.b32 	%r288, 0;
	mov.b32 	%r290, -1;
	// begin inline asm
	{  .reg .s32 r0;  .reg .pred p;  shfl.sync.up.b32 r0|p, %r265, %r263, %r288, %r290;  @p add.s32 r0, r0, %r265;  mov.s32 %r261, r0;}
	// end inline asm
	mov.b32 	%r269, 2;
	// begin inline asm
	{  .reg .s32 r0;  .reg .pred p;  shfl.sync.up.b32 r0|p, %r261, %r269, %r288, %r290;  @p add.s32 r0, r0, %r261;  mov.s32 %r267, r0;}
	// end inline asm
	mov.b32 	%r275, 4;
	// begin inline asm
	{  .reg .s32 r0;  .reg .pred p;  shfl.sync.up.b32 r0|p, %r267, %r275, %r288, %r290;  @p add.s32 r0, r0, %r267;  mov.s32 %r273, r0;}
	// end inline asm
	mov.b32 	%r281, 8;
	// begin inline asm
	{  .reg .s32 r0;  .reg .pred p;  shfl.sync.up.b32 r0|p, %r273, %r281, %r288, %r290;  @p add.s32 r0, r0, %r273;  mov.s32 %r279, r0;}
	// end inline asm
	mov.b32 	%r287, 16;
	// begin inline asm
	{  .reg .s32 r0;  .reg .pred p;  shfl.sync.up.b32 r0|p, %r279, %r287, %r288, %r290;  @p add.s32 r0, r0, %r279;  mov.s32 %r285, r0;}
	// end inline asm
	setp.ne.s32 	%p27, %r257, 31;
	@%p27 bra 	$L__BB4_80;
	shl.b32 	%r311, %r143, 2;
	mov.u32 	%r312, _ZZN3cub18CUB_300001_SM_10006detail4scan16DeviceScanKernelINS2_10policy_hubIiiijN4cuda3std3__44plusIvEEE10Policy1000EN6thrust24THRUST_300001_SM_1000_NS10device_ptrIiEESF_NS0_13ScanTileStateIiLb1EEES9_NS1_10InputValueIiPiEEjiLb0EiEEvT0_T1_T2_iT3_T4_T5_E12temp_storage;
	add.s32 	%r313, %r312, %r311;
	st.shared.u32 	[%r313+16], %r285;
$L__BB4_80:
	sub.s32 	%r314, %r285, %r265;
	bar.sync 	0;
	ld.shared.v4.u32 	{%r315, %r316, %r317, %r318}, [_ZZN3cub18CUB_300001_SM_10006detail4scan16DeviceScanKernelINS2_10policy_hubIiiijN4cuda3std3__44plusIvEEE10Policy1000EN6thrust24THRUST_300001_SM_1000_NS10device_ptrIiEESF_NS0_13ScanTileStateIiLb1EEES9_NS1_10InputValueIiPiEEjiLb0EiEEvT0_T1_T2_iT3_T4_T5_E12temp_storage+16];
	add.s32 	%r319, %r316, %r315;
	setp.eq.s32 	%p28, %r143, 2;
	selp.b32 	%r320, %r319, %r315, %p28;
	add.s32 	%r321, %r319, %r317;
	setp.eq.s32 	%p29, %r143, 3;
	selp.b32 	%r322, %r321, %r320, %p29;
	add.s32 	%r323, %r321, %r318;
	setp.eq.s32 	%p30, %r143, 4;
	selp.b32 	%r324, %r323, %r322, %p30;
	ld.shared.v4.u32 	{%r325, %r326, %r327, %r328}, [_ZZN3cub18CUB_300001_SM_10006detail4scan16DeviceScanKernelINS2_10policy_hubIiiijN4cuda3std3__44plusIvEEE10Policy1000EN6thrust24THRUST_300001_SM_1000_NS10device_ptrIiEESF_NS0_13ScanTileStateIiLb1EEES9_NS1_10InputValueIiPiEEjiLb0EiEEvT0_T1_T2_iT3_T4_T5_E12temp_storage+32];
	add.s32 	%r329, %r323, %r325;
	setp.eq.s32 	%p31, %r143, 5;
	selp.b32 	%r330, %r329, %r324, %p31;
	add.s32 	%r331, %r329, %r326;
	setp.eq.s32 	%p32, %r143, 6;
	selp.b32 	%r332, %r331, %r330, %p32;
	add.s32 	%r333, %r331, %r327;
	setp.eq.s32 	%p33, %r143, 7;
	selp.b32 	%r334, %r333, %r332, %p33;
	add.s32 	%r335, %r333, %r328;
	setp.eq.s32 	%p34, %r143, 8;
	selp.b32 	%r336, %r335, %r334, %p34;
	ld.shared.v4.u32 	{%r337, %r338, %r339, %r340}, [_ZZN3cub18CUB_300001_SM_10006detail4scan16DeviceScanKernelINS2_10policy_hubIiiijN4cuda3std3__44plusIvEEE10Policy1000EN6thrust24THRUST_300001_SM_1000_NS10device_ptrIiEESF_NS0_13ScanTileStateIiLb1EEES9_NS1_10InputValueIiPiEEjiLb0EiEEvT0_T1_T2_iT3_T4_T5_E12temp_storage+48];
	add.s32 	%r341, %r335, %r337;
	setp.eq.s32 	%p35, %r143, 9;
	selp.b32 	%r342, %r341, %r336, %p35;
	add.s32 	%r343, %r341, %r338;
	setp.eq.s32 	%p36, %r143, 10;
	selp.b32 	%r344, %r343, %r342, %p36;
	add.s32 	%r345, %r343, %r339;
	setp.eq.s32 	%p37, %r143, 11;
	selp.b32 	%r346, %r345, %r344, %p37;
	add.s32 	%r173, %r345, %r340;
	setp.gt.u32 	%p38, %r85, 31;
	setp.lt.u32 	%p39, %r85, 32;
	setp.eq.s32 	%p40, %r257, 0;
	selp.b32 	%r347, 0, %r314, %p40;
	add.s32 	%r1048, %r346, %r347;
	selp.b32 	%r175, %r314, %r1048, %p39;
	@%p38 bra 	$L__BB4_96;
	setp.ne.s32 	%p41, %r85, 0;
	mul.wide.s32 	%rd21, %r998, 8;
	add.s64 	%rd11, %rd16, %rd21;
	@%p41 bra 	$L__BB4_83;
	st.shared.u32 	[_ZZN3cub18CUB_300001_SM_10006detail4scan16DeviceScanKernelINS2_10policy_hubIiiijN4cuda3std3__44plusIvEEE10Policy1000EN6thrust24THRUST_300001_SM_1000_NS10device_ptrIiEESF_NS0_13ScanTileStateIiLb1EEES9_NS1_10InputValueIiPiEEjiLb0EiEEvT0_T1_T2_iT3_T4_T5_E12temp_storage+12], %r173;
	add.s64 	%rd22, %rd11, 256;
	mov.b32 	%r348, 100;
	// begin inline asm
	st.relaxed.gpu.v2.u32 [%rd22], {%r348, %r173};
	// end inline asm
$L__BB4_83:
	not.b32 	%r354, %r85;
	add.s32 	%r1043, %r998, %r354;
	mov.b32 	%r350, 830;
	// begin inline asm
	nanosleep.u32 %r350;
	// end inline asm
	mul.wide.s32 	%rd24, %r1043, 8;
	add.s64 	%rd25, %rd16, %rd24;
	add.s64 	%rd23, %rd25, 256;
	// begin inline asm
	ld.relaxed.gpu.v2.u32 {%r1045, %r1037}, [%rd23];
	// end inline asm
	mov.b32 	%r1038, 952;
$L__BB4_84:
	setp.eq.s32 	%p42, %r1045, 99;
	mov.b32 	%r355, -1;
	vote.sync.any.pred 	%p43, %p42, %r355;
	not.pred 	%p44, %p43;
	@%p44 bra 	$L__BB4_86;
	mul.lo.s32 	%r458, %r998, 16807;
	and.b32  	%r998, %r458, 2147483647;
	add.s32 	%r459, %r1038, 1;
	rem.u32 	%r455, %r998, %r459;
	// begin inline asm
	nanosleep.u32 %r455;
	// end inline asm
	shr.u32 	%r1038, %r1038, 1;
	// begin inline asm
	ld.relaxed.gpu.v2.u32 {%r1045, %r1037}, [%rd23];
	// end inline asm
	bra.uni 	$L__BB4_84;
$L__BB4_86:
	setp.eq.s32 	%p45, %r1045, 101;
	mov.b32 	%r382, -1;
	vote.sync.ballot.b32 	%r384, %p45, %r382;
	// begin inline asm
	mov.u32 %r357, %lanemask_ge;
	// end inline asm
	and.b32  	%r385, %r384, %r357;
	or.b32  	%r386, %r385, -2147483648;
	add.s32 	%r387, %r386, -1;
	not.b32 	%r388, %r386;
	and.b32  	%r389, %r388, %r387;
	popc.b32 	%r361, %r389;
	mov.b32 	%r360, 1;
	// begin inline asm
	shfl.sync.down.b32 %r358, %r1037, %r360, %r361, %r382;
	// end inline asm
	setp.lt.s32 	%p47, %r257, %r361;
	selp.b32 	%r390, %r358, 0, %p47;
	add.s32 	%r364, %r390, %r1037;
	mov.b32 	%r365, 2;
	// begin inline asm
	shfl.sync.down.b32 %r363, %r364, %r365, %r361, %r382;
	// end inline asm
	add.s32 	%r391, %r257, 2;
	setp.gt.s32 	%p48, %r391, %r361;
	selp.b32 	%r392, 0, %r363, %p48;
	add.s32 	%r369, %r364, %r392;
	mov.b32 	%r370, 4;
	// begin inline asm
	shfl.sync.down.b32 %r368, %r369, %r370, %r361, %r382;
	// end inline asm
	add.s32 	%r393, %r257, 4;
	setp.gt.s32 	%p49, %r393, %r361;
	selp.b32 	%r394, 0, %r368, %p49;
	add.s32 	%r374, %r369, %r394;
	mov.b32 	%r375, 8;
	// begin inline asm
	shfl.sync.down.b32 %r373, %r374, %r375, %r361, %r382;
	// end inline asm
	add.s32 	%r395, %r257, 8;
	setp.gt.s32 	%p50, %r395, %r361;
	selp.b32 	%r396, 0, %r373, %p50;
	add.s32 	%r379, %r374, %r396;
	mov.b32 	%r380, 16;
	// begin inline asm
	shfl.sync.down.b32 %r378, %r379, %r380, %r361, %r382;
	// end inline asm
	add.s32 	%r397, %r257, 16;
	setp.gt.s32 	%p51, %r397, %r361;
	selp.b32 	%r398, 0, %r378, %p51;
	add.s32 	%r1041, %r379, %r398;
	add.s64 	%rd12, %rd16, 256;
	mov.b32 	%r1039, 952;
$L__BB4_87:
	setp.ne.s32 	%p52, %r1045, 101;
	mov.b32 	%r399, -1;
	vote.sync.all.pred 	%p53, %p52, %r399;
	not.pred 	%p54, %p53;
	@%p54 bra 	$L__BB4_92;
	shr.u32 	%r1039, %r1039, 1;
	mul.wide.s32 	%rd28, %r1043, 8;
	add.s64 	%rd29, %rd12, %rd28;
	add.s64 	%rd27, %rd29, -256;
	// begin inline asm
	ld.relaxed.gpu.v2.u32 {%r1045, %r1046}, [%rd27];
	// end inline asm
	mov.u32 	%r1047, %r1039;
$L__BB4_89:
	setp.eq.s32 	%p58, %r1045, 99;
	mov.b32 	%r407, -1;
	vote.sync.any.pred 	%p59, %p58, %r407;
	not.pred 	%p60, %p59;
	@%p60 bra 	$L__BB4_91;
	mul.lo.s32 	%r453, %r998, 16807;
	and.b32  	%r998, %r453, 2147483647;
	add.s32 	%r454, %r1047, 1;
	rem.u32 	%r450, %r998, %r454;
	// begin inline asm
	nanosleep.u32 %r450;
	// end inline asm
	shr.u32 	%r1047, %r1047, 1;
	// begin inline asm
	ld.relaxed.gpu.v2.u32 {%r1045, %r1046}, [%rd27];
	// end inline asm
	bra.uni 	$L__BB4_89;
$L__BB4_91:
	setp.eq.s32 	%p61, %r1045, 101;
	mov.b32 	%r433, -1;
	vote.sync.ballot.b32 	%r434, %p61, %r433;
	and.b32  	%r435, %r434, %r357;
	or.b32  	%r436, %r435, -2147483648;
	add.s32 	%r437, %r436, -1;
	not.b32 	%r438, %r436;
	and.b32  	%r439, %r438, %r437;
	popc.b32 	%r412, %r439;
	mov.b32 	%r411, 1;
	// begin inline asm
	shfl.sync.down.b32 %r409, %r1046, %r411, %r412, %r433;
	// end inline asm
	setp.lt.s32 	%p63, %r257, %r412;
	selp.b32 	%r440, %r409, 0, %p63;
	add.s32 	%r415, %r440, %r1046;
	mov.b32 	%r416, 2;
	// begin inline asm
	shfl.sync.down.b32 %r414, %r415, %r416, %r412, %r433;
	// end inline asm
	add.s32 	%r441, %r257, 2;
	setp.gt.s32 	%p64, %r441, %r412;
	selp.b32 	%r442, 0, %r414, %p64;
	add.s32 	%r420, %r415, %r442;
	mov.b32 	%r421, 4;
	// begin inline asm
	shfl.sync.down.b32 %r419, %r420, %r421, %r412, %r433;
	// end inline asm
	add.s32 	%r443, %r257, 4;
	setp.gt.s32 	%p65, %r443, %r412;
	selp.b32 	%r444, 0, %r419, %p65;
	add.s32 	%r425, %r420, %r444;
	mov.b32 	%r426, 8;
	// begin inline asm
	shfl.sync.down.b32 %r424, %r425, %r426, %r412, %r433;
	// end inline asm
	add.s32 	%r445, %r257, 8;
	setp.gt.s32 	%p66, %r445, %r412;
	selp.b32 	%r446, 0, %r424, %p66;
	add.s32 	%r430, %r425, %r446;
	mov.b32 	%r431, 16;
	// begin inline asm
	shfl.sync.down.b32 %r429, %r430, %r431, %r412, %r433;
	// end inline asm
	add.s32 	%r447, %r257, 16;
	setp.gt.s32 	%p67, %r447, %r412;
	selp.b32 	%r448, 0, %r429, %p67;
	add.s32 	%r449, %r448, %r1041;
	add.s32 	%r1041, %r449, %r430;
	add.s32 	%r1043, %r1043, -32;
	bra.uni 	$L__BB4_87;
$L__BB4_92:
	@%p41 bra 	$L__BB4_94;
	add.s32 	%r402, %r1041, %r173;
	add.s64 	%rd26, %rd11, 256;
	mov.b32 	%r401, 101;
	// begin inline asm
	st.relaxed.gpu.v2.u32 [%rd26], {%r401, %r402};
	// end inline asm
	st.shared.u32 	[_ZZN3cub18CUB_300001_SM_10006detail4scan16DeviceScanKernelINS2_10policy_hubIiiijN4cuda3std3__44plusIvEEE10Policy1000EN6thrust24THRUST_300001_SM_1000_NS10device_ptrIiEESF_NS0_13ScanTileStateIiLb1EEES9_NS1_10InputValueIiPiEEjiLb0EiEEvT0_T1_T2_iT3_T4_T5_E12temp_storage+4], %r1041;
	st.shared.u32 	[_ZZN3cub18CUB_300001_SM_10006detail4scan16DeviceScanKernelINS2_10policy_hubIiiijN4cuda3std3__44plusIvEEE10Policy1000EN6thrust24THRUST_300001_SM_1000_NS10device_ptrIiEESF_NS0_13ScanTileStateIiLb1EEES9_NS1_10InputValueIiPiEEjiLb0EiEEvT0_T1_T2_iT3_T4_T5_E12temp_storage+8], %r402;
$L__BB4_94:
	setp.ne.s32 	%p56, %r257, 0;
	mov.u32 	%r1048, %r175;
	@%p56 bra 	$L__BB4_96;
	st.shared.u32 	[_ZZN3cub18CUB_300001_SM_10006detail4scan16DeviceScanKernelINS2_10policy_hubIiiijN4cuda3std3__44plusIvEEE10Policy1000EN6thrust24THRUST_300001_SM_1000_NS10device_ptrIiEESF_NS0_13ScanTileStateIiLb1EEES9_NS1_10InputValueIiPiEEjiLb0EiEEvT0_T1_T2_iT3_T4_T5_E12temp_storage+76], %r1041;
	mov.u32 	%r1048, %r1041;
$L__BB4_96:
	bar.sync 	0;
	setp.eq.s32 	%p57, %r85, 0;
	ld.shared.u32 	%r403, [_ZZN3cub18CUB_300001_SM_10006detail4scan16DeviceScanKernelINS2_10policy_hubIiiijN4cuda3std3__44plusIvEEE10Policy1000EN6thrust24THRUST_300001_SM_1000_NS10device_ptrIiEESF_NS0_13ScanTileStateIiLb1EEES9_NS1_10InputValueIiPiEEjiLb0EiEEvT0_T1_T2_iT3_T4_T5_E12temp_storage+76];
	selp.b32 	%r404, 0, %r403, %p57;
	add.s32 	%r1049, %r404, %r1048;
$L__BB4_97:
	add.s32 	%r549, %r1049, %r146;
	add.s32 	%r550, %r147, %r549;
	add.s32 	%r551, %r148, %r550;
	add.s32 	%r552, %r149, %r551;
	add.s32 	%r553, %r150, %r552;
	add.s32 	%r554, %r151, %r553;
	add.s32 	%r555, %r152, %r554;
	add.s32 	%r556, %r153, %r555;
	add.s32 	%r557, %r154, %r556;
	add.s32 	%r558, %r155, %r557;
	add.s32 	%r559, %r156, %r558;
	add.s32 	%r560, %r157, %r559;
	add.s32 	%r561, %r158, %r560;
	add.s32 	%r562, %r159, %r561;
	add.s32 	%r563, %r160, %r562;
	add.s32 	%r564, %r161, %r563;
	add.s32 	%r565, %r162, %r564;
	add.s32 	%r566, %r163, %r565;
	add.s32 	%r567, %r164, %r566;
	add.s32 	%r568, %r165, %r567;
	add.s32 	%r569, %r166, %r568;
	bar.sync 	0;
	st.shared.v2.u32 	[%r145], {%r1049, %r549};
	st.shared.v2.u32 	[%r145+8], {%r550, %r551};
	st.shared.v2.u32 	[%r145+16], {%r552, %r553};
	st.shared.v2.u32 	[%r145+24], {%r554, %r555};
	st.shared.v2.u32 	[%r145+32], {%r556, %r557};
	st.shared.v2.u32 	[%r145+40], {%r558, %r559};
	st.shared.v2.u32 	[%r145+48], {%r560, %r561};
	st.shared.v2.u32 	[%r145+56], {%r562, %r563};
	st.shared.v2.u32 	[%r145+64], {%r564, %r565};
	st.shared.v2.u32 	[%r145+72], {%r566, %r567};
	st.shared.v2.u32 	[%r145+80], {%r568, %r569};
	bar.warp.sync 	-1;
	ld.shared.u32 	%r214, [%r144];
	ld.shared.u32 	%r215, [%r144+128];
	ld.shared.u32 	%r216, [%r144+256];
	ld.shared.u32 	%r217, [%r144+384];
	ld.shared.u32 	%r218, [%r144+512];
	ld.shared.u32 	%r219, [%r144+640];
	ld.shared.u32 	%r220, [%r144+768];
	ld.shared.u32 	%r221, [%r144+896];
	ld.shared.u32 	%r222, [%r144+1024];
	ld.shared.u32 	%r223, [%r144+1152];
	ld.shared.u32 	%r224, [%r144+1280];
	ld.shared.u32 	%r225, [%r144+1408];
	ld.shared.u32 	%r226, [%r144+1536];
	ld.shared.u32 	%r227, [%r144+1664];
	ld.shared.u32 	%r228, [%r144+1792];
	ld.shared.u32 	%r229, [%r144+1920];
	ld.shared.u32 	%r230, [%r144+2048];
	ld.shared.u32 	%r231, [%r144+2176];
	ld.shared.u32 	%r232, [%r144+2304];
	ld.shared.u32 	%r233, [%r144+2432];
	ld.shared.u32 	%r234, [%r144+2560];
	ld.shared.u32 	%r235, [%r144+2688];
	setp.ne.s32 	%p81, %r85, 0;
	@%p81 bra 	$L__BB4_99;
	st.volatile.shared.u32 	[_ZZN3cub18CUB_300001_SM_10006detail4scan16DeviceScanKernelINS2_10policy_hubIiiijN4cuda3std3__44plusIvEEE10Policy1000EN6thrust24THRUST_300001_SM_1000_NS10device_ptrIiEESF_NS0_13ScanTileStateIiLb1EEES9_NS1_10InputValueIiPiEEjiLb0EiEEvT0_T1_T2_iT3_T4_T5_E12temp_storage+33792], %r6;
$L__BB4_99:
	ld.param.u32 	%r996, [_ZN3cub18CUB_300001_SM_10006detail4scan16DeviceScanKernelINS2_10policy_hubIiiijN4cuda3std3__44plusIvEEE10Policy1000EN6thrust24THRUST_300001_SM_1000_NS10device_ptrIiEESF_NS0_13ScanTileStateIiLb1EEES9_NS1_10InputValueIiPiEEjiLb0EiEEvT0_T1_T2_iT3_T4_T5__param_3];
	bar.sync 	0;
	ld.volatile.shared.u32 	%r236, [_ZZN3cub18CUB_300001_SM_10006detail4scan16DeviceScanKernelINS2_10policy_hubIiiijN4cuda3std3__44plusIvEEE10Policy1000EN6thrust24THRUST_300001_SM_1000_NS10device_ptrIiEESF_NS0_13ScanTileStateIiLb1EEES9_NS1_10InputValueIiPiEEjiLb0EiEEvT0_T1_T2_iT3_T4_T5_E12temp_storage+33792];
	cvt.u64.u32 	%rd36, %r87;
	mov.u32 	%r570, %ctaid.x;
	add.s32 	%r571, %r996, %r570;
	mul.lo.s32 	%r572, %r571, 8448;
	cvt.u64.u32 	%rd37, %r572;
	add.s64 	%rd38, %rd36, %rd37;
	setp.ge.s32 	%p82, %r87, %r236;
	shl.b64 	%rd39, %rd38, 2;
	add.s64 	%rd13, %rd4, %rd39;
	@%p82 bra 	$L__BB4_101;
	st.global.u32 	[%rd13], %r214;
$L__BB4_101:
	setp.ge.s32 	%p83, %r90, %r236;
	@%p83 bra 	$L__BB4_103;
	st.global.u32 	[%rd13+128], %r215;
$L__BB4_103:
	setp.ge.s32 	%p84, %r93, %r236;
	@%p84 bra 	$L__BB4_105;
	st.global.u32 	[%rd13+256], %r216;
$L__BB4_105:
	setp.ge.s32 	%p85, %r96, %r236;
	@%p85 bra 	$L__BB4_107;
	st.global.u32 	[%rd13+384], %r217;
$L__BB4_107:
	mov.u32 	%r573, %tid.x;
	and.b32  	%r574, %r573, 992;
	mul.lo.s32 	%r575, %r574, 22;
	and.b32  	%r576, %r573, 31;
	or.b32  	%r577, %r575, %r576;
	add.s32 	%r578, %r577, 128;
	setp.ge.s32 	%p86, %r578, %r236;
	@%p86 bra 	$L__BB4_109;
	st.global.u32 	[%rd13+512], %r218;
$L__BB4_109:
	add.s32 	%r584, %r577, 160;
	setp.ge.s32 	%p87, %r584, %r236;
	@%p87 bra 	$L__BB4_111;
	st.global.u32 	[%rd13+640], %r219;
$L__BB4_111:
	add.s32 	%r590, %r577, 192;
	setp.ge.s32 	%p88, %r590, %r236;
	@%p88 bra 	$L__BB4_113;
	st.global.u32 	[%rd13+768], %r220;
$L__BB4_113:
	add.s32 	%r596, %r577, 224;
	setp.ge.s32 	%p89, %r596, %r236;
	@%p89 bra 	$L__BB4_115;
	st.global.u32 	[%rd13+896], %r221;
$L__BB4_115:
	add.s32 	%r602, %r577, 256;
	setp.ge.s32 	%p90, %r602, %r236;
	@%p90 bra 	$L__BB4_117;
	st.global.u32 	[%rd13+1024], %r222;
$L__BB4_117:
	add.s32 	%r608, %r577, 288;
	setp.ge.s32 	%p91, %r608, %r236;
	@%p91 bra 	$L__BB4_119;
	st.global.u32 	[%rd13+1152], %r223;
$L__BB4_119:
	setp.ge.s32 	%p92, %r111, %r236;
	@%p92 bra 	$L__BB4_121;
	st.global.u32 	[%rd13+1280], %r224;
$L__BB4_121:
	setp.ge.s32 	%p93, %r114, %r236;
	@%p93 bra 	$L__BB4_123;
	st.global.u32 	[%rd13+1408], %r225;
$L__BB4_123:
	setp.ge.s32 	%p94, %r117, %r236;
	@%p94 bra 	$L__BB4_125;
	st.global.u32 	[%rd13+1536], %r226;
$L__BB4_125:
	setp.ge.s32 	%p95, %r120, %r236;
	@%p95 bra 	$L__BB4_127;
	st.global.u32 	[%rd13+1664], %r227;
$L__BB4_127:
	add.s32 	%r614, %r577, 448;
	setp.ge.s32 	%p96, %r614, %r236;
	@%p96 bra 	$L__BB4_129;
	st.global.u32 	[%rd13+1792], %r228;
$L__BB4_129:
	add.s32 	%r620, %r577, 480;
	setp.ge.s32 	%p97, %r620, %r236;
	@%p97 bra 	$L__BB4_131;
	st.global.u32 	[%rd13+1920], %r229;
$L__BB4_131:
	add.s32 	%r626, %r577, 512;
	setp.ge.s32 	%p98, %r626, %r236;
	@%p98 bra 	$L__BB4_133;
	st.global.u32 	[%rd13+2048], %r230;
$L__BB4_133:
	setp.ge.s32 	%p99, %r129, %r236;
	@%p99 bra 	$L__BB4_135;
	st.global.u32 	[%rd13+2176], %r231;
$L__BB4_135:
	setp.ge.s32 	%p100, %r132, %r236;
	@%p100 bra 	$L__BB4_137;
	st.global.u32 	[%rd13+2304], %r232;
$L__BB4_137:
	add.s32 	%r632, %r577, 608;
	setp.ge.s32 	%p101, %r632, %r236;
	@%p101 bra 	$L__BB4_139;
	st.global.u32 	[%rd13+2432], %r233;
$L__BB4_139:
	add.s32 	%r638, %r577, 640;
	setp.ge.s32 	%p102, %r638, %r236;
	@%p102 bra 	$L__BB4_141;
	st.global.u32 	[%rd13+2560], %r234;
$L__BB4_141:
	setp.ge.s32 	%p103, %r139, %r236;
	@%p103 bra 	$L__BB4_143;
	st.global.u32 	[%rd13+2688], %r235;
$L__BB4_143:
	ret;

}
	// .globl	_ZN3cub18CUB_300001_SM_10006detail4scan16DeviceScanKernelINS2_10policy_hubIiiimN4cuda3std3__44plusIvEEE10Policy1000EN6thrust24THRUST_300001_SM_1000_NS10device_ptrIiEESF_NS0_13ScanTileStateIiLb1EEES9_NS1_10InputValueIiPiEEmiLb0EiEEvT0_T1_T2_iT3_T4_T5_
.visible .entry _ZN3cub18CUB_300001_SM_10006detail4scan16DeviceScanKernelINS2_10policy_hubIiiimN4cuda3std3__44plusIvEEE10Policy1000EN6thrust24THRUST_300001_SM_1000_NS10device_ptrIiEESF_NS0_13ScanTileStateIiLb1EEES9_NS1_10InputValueIiPiEEmiLb0EiEEvT0_T1_T2_iT3_T4_T5_(
	.param .align 8 .b8 _ZN3cub18CUB_300001_SM_10006detail4scan16DeviceScanKernelINS2_10policy_hubIiiimN4cuda3std3__44plusIvEEE10Policy1000EN6thrust24THRUST_300001_SM_1000_NS10device_ptrIiEESF_NS0_13ScanTileStateIiLb1EEES9_NS1_10InputValueIiPiEEmiLb0EiEEvT0_T1_T2_iT3_T4_T5__param_0[8],
	.param .align 8 .b8 _ZN3cub18CUB_300001_SM_10006detail4scan16DeviceScanKernelINS2_10policy_hubIiiimN4cuda3std3__44plusIvEEE10Policy1000EN6thrust24THRUST_300001_SM_1000_NS10device_ptrIiEESF_NS0_13ScanTileStateIiLb1EEES9_NS1_10InputValueIiPiEEmiLb0EiEEvT0_T1_T2_iT3_T4_T5__param_1[8],
	.param .align 8 .b8 _ZN3cub18CUB_300001_SM_10006detail4scan16DeviceScanKernelINS2_10policy_hubIiiimN4cuda3std3__44plusIvEEE10Policy1000EN6thrust24THRUST_300001_SM_1000_NS10device_ptrIiEESF_NS0_13ScanTileStateIiLb1EEES9_NS1_10InputValueIiPiEEmiLb0EiEEvT0_T1_T2_iT3_T4_T5__param_2[8],
	.param .u32 _ZN3cub18CUB_300001_SM_10006detail4scan16DeviceScanKernelINS2_10policy_hubIiiimN4cuda3std3__44plusIvEEE10Policy1000EN6thrust24THRUST_300001_SM_1000_NS10device_ptrIiEESF_NS0_13ScanTileStateIiLb1EEES9_NS1_10InputValueIiPiEEmiLb0EiEEvT0_T1_T2_iT3_T4_T5__param_3,
	.param .align 1 .b8 _ZN3cub18CUB_300001_SM_10006detail4scan16DeviceScanKernelINS2_10policy_hubIiiimN4cuda3std3__44plusIvEEE10Policy1000EN6thrust24THRUST_300001_SM_1000_NS10device_ptrIiEESF_NS0_13ScanTileStateIiLb1EEES9_NS1_10InputValueIiPiEEmiLb0EiEEvT0_T1_T2_iT3_T4_T5__param_4[1],
	.param .align 8 .b8 _ZN3cub18CUB_300001_SM_10006detail4scan16DeviceScanKernelINS2_10policy_hubIiiimN4cuda3std3__44plusIvEEE10Policy1000EN6thrust24THRUST_300001_SM_1000_NS10device_ptrIiEESF_NS0_13ScanTileStateIiLb1EEES9_NS1_10InputValueIiPiEEmiLb0EiEEvT0_T1_T2_iT3_T4_T5__param_5[16],
	.param .u64 _ZN3cub18CUB_300001_SM_10006detail4scan16DeviceScanKernelINS2_10policy_hubIiiimN4cuda3std3__44plusIvEEE10Policy1000EN6thrust24THRUST_300001_SM_1000_NS10device_ptrIiEESF_NS0_13ScanTileStateIiLb1EEES9_NS1_10InputValueIiPiEEmiLb0EiEEvT0_T1_T2_iT3_T4_T5__param_6
)
.maxntid 416
{
	.reg .pred 	%p<158>;
	.reg .b16 	%rs<3>;
	.reg .b32 	%r<1003>;
	.reg .b64 	%rd<59>;
	// demoted variable
	.shared .align 16 .b8 _ZZN3cub18CUB_300001_SM_10006detail4scan16DeviceScanKernelINS2_10policy_hubIiiimN4cuda3std3__44plusIvEEE10Policy1000EN6thrust24THRUST_300001_SM_1000_NS10device_ptrIiEESF_NS0_13ScanTileStateIiLb1EEES9_NS1_10InputValueIiPiEEmiLb0EiEEvT0_T1_T2_iT3_T4_T5_E12temp_storage[31632];
	ld.param.u32 	%r206, [_ZN3cub18CUB_300001_SM_10006detail4scan16DeviceScanKernelINS2_10policy_hubIiiimN4cuda3std3__44plusIvEEE10Policy1000EN6thrust24THRUST_300001_SM_1000_NS10device_ptrIiEESF_NS0_13ScanTileStateIiLb1EEES9_NS1_10InputValueIiPiEEmiLb0EiEEvT0_T1_T2_iT3_T4_T5__param_5];
	bfe.u32 	%r207, %r206, 0, 8;
	cvt.u16.u32 	%rs1, %r207;
	and.b16  	%rs2, %rs1, 255;
	ld.param.u64 	%rd18, [_ZN3cub18CUB_300001_SM_10006detail4scan16DeviceScanKernelINS2_10policy_hubIiiimN4cuda3std3__44plusIvEEE10Policy1000EN6thrust24THRUST_300001_SM_1000_NS10device_ptrIiEESF_NS0_13ScanTileStateIiLb1EEES9_NS1_10InputValueIiPiEEmiLb0EiEEvT0_T1_T2_iT3_T4_T5__param_2];
	ld.param.u64 	%rd17, [_ZN3cub18CUB_300001_SM_10006detail4scan16DeviceScanKernelINS2_10policy_hubIiiimN4cuda3std3__44plusIvEEE10Policy1000EN6thrust24THRUST_300001_SM_1000_NS10device_ptrIiEESF_NS0_13ScanTileStateIiLb1EEES9_NS1_10InputValueIiPiEEmiLb0EiEEvT0_T1_T2_iT3_T4_T5__param_1];
	ld.param.u64 	%rd16, [_ZN3cub18CUB_300001_SM_10006detail4scan16DeviceScanKernelINS2_10policy_hubIiiimN4cuda3std3__44plusIvEEE10Policy1000EN6thrust24THRUST_300001_SM_1000_NS10device_ptrIiEESF_NS0_13ScanTileStateIiLb1EEES9_NS1_10InputValueIiPiEEmiLb0EiEEvT0_T1_T2_iT3_T4_T5__param_0];
	ld.param.u64 	%rd1, [_ZN3cub18CUB_300001_SM_10006detail4scan16DeviceScanKernelINS2_10policy_hubIiiimN4cuda3std3__44plusIvEEE10Policy1000EN6thrust24THRUST_300001_SM_1000_NS10device_ptrIiEESF_NS0_13ScanTileStateIiLb1EEES9_NS1_10InputValueIiPiEEmiLb0EiEEvT0_T1_T2_iT3_T4_T5__param_5+8];
	ld.param.u32 	%r205, [_ZN3cub18CUB_300001_SM_10006detail4scan16DeviceScanKernelINS2_10policy_hubIiiimN4cuda3std3__44plusIvEEE10Policy1000EN6thrust24THRUST_300001_SM_1000_NS10device_ptrIiEESF_NS0_13ScanTileStateIiLb1EEES9_NS1_10InputValueIiPiEEmiLb0EiEEvT0_T1_T2_iT3_T4_T5__param_3];
	ld.param.u64 	%rd19, [_ZN3cub18CUB_300001_SM_10006detail4scan16DeviceScanKernelINS2_10policy_hubIiiimN4cuda3std3__44plusIvEEE10Policy1000EN6thrust24THRUST_300001_SM_1000_NS10device_ptrIiEESF_NS0_13ScanTileStateIiLb1EEES9_NS1_10InputValueIiPiEEmiLb0EiEEvT0_T1_T2_iT3_T4_T5__param_6];
	setp.eq.s16 	%p1, %rs2, 0;
	@%p1 bra 	$L__BB5_2;
	cvta.to.global.u64 	%rd20, %rd1;
	ld.global.u32 	%r959, [%rd20];
	bra.uni 	$L__BB5_3;
$L__BB5_2:
	cvt.u32.u64 	%r959, %rd1;
$L__BB5_3:
	cvta.to.global.u64 	%rd3, %rd16;
	cvta.to.global.u64 	%rd4, %rd17;
	mov.u32 	%r208, %ctaid.x;
	add.s32 	%r4, %r205, %r208;
	mul.wide.s32 	%rd5, %r4, 7904;
	sub.s64 	%rd6, %rd19, %rd5;
	setp.lt.u64 	%p2, %rd6, 7905;
	@%p2 bra 	$L__BB5_29;
	mov.u32 	%r5, %tid.x;
	and.b32  	%r617, %r5, 31;
	and.b32  	%r618, %r5, 992;
	mul.lo.s32 	%r619, %r618, 19;
	or.b32  	%r620, %r619, %r617;
	cvt.u64.u32 	%rd42, %r620;
	add.s64 	%rd7, %rd5, %rd42;
	shl.b64 	%rd43, %rd7, 2;
	add.s64 	%rd44, %rd3, %rd43;
	ld.global.u32 	%r621, [%rd44];
	ld.global.u32 	%r622, [%rd44+128];
	ld.global.u32 	%r623, [%rd44+256];
	ld.global.u32 	%r624, [%rd44+384];
	ld.global.u32 	%r625, [%rd44+512];
	ld.global.u32 	%r626, [%rd44+640];
	ld.global.u32 	%r627, [%rd44+768];
	ld.global.u32 	%r628, [%rd44+896];
	ld.global.u32 	%r629, [%rd44+1024];
	ld.global.u32 	%r630, [%rd44+1152];
	ld.global.u32 	%r631, [%rd44+1280];
	ld.global.u32 	%r632, [%rd44+1408];
	ld.global.u32 	%r633, [%rd44+1536];
	ld.global.u32 	%r634, [%rd44+1664];
	ld.global.u32 	%r635, [%rd44+1792];
	ld.global.u32 	%r636, [%rd44+1920];
	ld.global.u32 	%r637, [%rd44+2048];
	ld.global.u32 	%r638, [%rd44+2176];
	ld.global.u32 	%r639, [%rd44+2304];
	// begin inline asm
	mov.u32 %r616, %laneid;
	// end inline asm
	shr.u32 	%r7, %r5, 5;
	mad.lo.s32 	%r640, %r7, 608, %r616;
	shl.b32 	%r641, %r640, 2;
	mov.u32 	%r642, _ZZN3cub18CUB_300001_SM_10006detail4scan16DeviceScanKernelINS2_10policy_hubIiiimN4cuda3std3__44plusIvEEE10Policy1000EN6thrust24THRUST_300001_SM_1000_NS10device_ptrIiEESF_NS0_13ScanTileStateIiLb1EEES9_NS1_10InputValueIiPiEEmiLb0EiEEvT0_T1_T2_iT3_T4_T5_E12temp_storage;
	add.s32 	%r8, %r642, %r641;
	st.shared.u32 	[%r8], %r621;
	st.shared.u32 	[%r8+128], %r622;
	st.shared.u32 	[%r8+256], %r623;
	st.shared.u32 	[%r8+384], %r624;
	st.shared.u32 	[%r8+512], %r625;
	st.shared.u32 	[%r8+640], %r626;
	st.shared.u32 	[%r8+768], %r627;
	st.shared.u32 	[%r8+896], %r628;
	st.shared.u32 	[%r8+1024], %r629;
	st.shared.u32 	[%r8+1152], %r630;
	st.shared.u32 	[%r8+1280], %r631;
	st.shared.u32 	[%r8+1408], %r632;
	st.shared.u32 	[%r8+1536], %r633;
	st.shared.u32 	[%r8+1664], %r634;
	st.shared.u32 	[%r8+1792], %r635;
	st.shared.u32 	[%r8+1920], %r636;
	st.shared.u32 	[%r8+2048], %r637;
	st.shared.u32 	[%r8+2176], %r638;
	st.shared.u32 	[%r8+2304], %r639;
	bar.warp.sync 	-1;
	mad.lo.s32 	%r9, %r616, 72, %r8;
	ld.shared.u32 	%r10, [%r9];
	ld.shared.u32 	%r11, [%r9+4];
	ld.shared.u32 	%r12, [%r9+8];
	ld.shared.u32 	%r13, [%r9+12];
	ld.shared.u32 	%r14, [%r9+16];
	ld.shared.u32 	%r15, [%r9+20];
	ld.shared.u32 	%r16, [%r9+24];
	ld.shared.u32 	%r17, [%r9+28];
	ld.shared.u32 	%r18, [%r9+32];
	ld.shared.u32 	%r19, [%r9+36];
	ld.shared.u32 	%r20, [%r9+40];
	ld.shared.u32 	%r21, [%r9+44];
	ld.shared.u32 	%r22, [%r9+48];
	ld.shared.u32 	%r23, [%r9+52];
	ld.shared.u32 	%r24, [%r9+56];
	ld.shared.u32 	%r25, [%r9+60];
	ld.shared.u32 	%r26, [%r9+64];
	ld.shared.u32 	%r27, [%r9+68];
	ld.shared.u32 	%r28, [%r9+72];
	bar.sync 	0;
	setp.ne.s32 	%p100, %r4, 0;
	@%p100 bra 	$L__BB5_9;
	add.s32 	%r860, %r11, %r10;
	add.s32 	%r861, %r12, %r860;
	add.s32 	%r862, %r13, %r861;
	add.s32 	%r863, %r14, %r862;
	add.s32 	%r864, %r15, %r863;
	add.s32 	%r865, %r16, %r864;
	add.s32 	%r866, %r17, %r865;
	add.s32 	%r867, %r18, %r866;
	add.s32 	%r868, %r19, %r867;
	add.s32 	%r869, %r20, %r868;
	add.s32 	%r870, %r21, %r869;
	add.s32 	%r871, %r22, %r870;
	add.s32 	%r872, %r23, %r871;
	add.s32 	%r873, %r24, %r872;
	add.s32 	%r874, %r25, %r873;
	add.s32 	%r875, %r26, %r874;
	add.s32 	%r876, %r27, %r875;
	add.s32 	%r834, %r28, %r876;
	mov.b32 	%r832, 1;
	mov.b32 	%r857, 0;
	mov.b32 	%r859, -1;
	// begin inline asm
	{  .reg .s32 r0;  .reg .pred p;  shfl.sync.up.b32 r0|p, %r834, %r832, %r857, %r859;  @p add.s32 r0, r0, %r834;  mov.s32 %r830, r0;}
	// end inline asm
	mov.b32 	%r838, 2;
	// begin inline asm
	{  .reg .s32 r0;  .reg .pred p;  shfl.sync.up.b32 r0|p, %r830, %r838, %r857, %r859;  @p add.s32 r0, r0, %r830;  mov.s32 %r836, r0;}
	// end inline asm
	mov.b32 	%r844, 4;
	// begin inline asm
	{  .reg .s32 r0;  .reg .pred p;  shfl.sync.up.b32 r0|p, %r836, %r844, %r857, %r859;  @p add.s32 r0, r0, %r836;  mov.s32 %r842, r0;}
	// end inline asm
	mov.b32 	%r850, 8;
	// begin inline asm
	{  .reg .s32 r0;  .reg .pred p;  shfl.sync.up.b32 r0|p, %r842, %r850, %r857, %r859;  @p add.s32 r0, r0, %r842;  mov.s32 %r848, r0;}
	// end inline asm
	mov.b32 	%r856, 16;
	// begin inline asm
	{  .reg .s32 r0;  .reg .pred p;  shfl.sync.up.b32 r0|p, %r848, %r856, %r857, %r859;  @p add.s32 r0, r0, %r848;  mov.s32 %r854, r0;}
	// end inline asm
	setp.ne.s32 	%p143, %r616, 31;
	@%p143 bra 	$L__BB5_7;
	shl.b32 	%r877, %r7, 2;
	mov.u32 	%r878, _ZZN3cub18CUB_300001_SM_10006detail4scan16DeviceScanKernelINS2_10policy_hubIiiimN4cuda3std3__44plusIvEEE10Policy1000EN6thrust24THRUST_300001_SM_1000_NS10device_ptrIiEESF_NS0_13ScanTileStateIiLb1EEES9_NS1_10InputValueIiPiEEmiLb0EiEEvT0_T1_T2_iT3_T4_T5_E12temp_storage;
	add.s32 	%r879, %r878, %r877;
	st.shared.u32 	[%r879+16], %r854;
$L__BB5_7:
	bar.sync 	0;
	ld.shared.v4.u32 	{%r880, %r881, %r882, %r883}, [_ZZN3cub18CUB_300001_SM_10006detail4scan16DeviceScanKernelINS2_10policy_hubIiiimN4cuda3std3__44plusIvEEE10Policy1000EN6thrust24THRUST_300001_SM_1000_NS10device_ptrIiEESF_NS0_13ScanTileStateIiLb1EEES9_NS1_10InputValueIiPiEEmiLb0EiEEvT0_T1_T2_iT3_T4_T5_E12temp_storage+16];
	add.s32 	%r884, %r881, %r880;
	setp.eq.s32 	%p144, %r7, 2;
	selp.b32 	%r885, %r884, %r880, %p144;
	add.s32 	%r886, %r884, %r882;
	setp.eq.s32 	%p145, %r7, 3;
	selp.b32 	%r887, %r886, %r885, %p145;
	add.s32 	%r888, %r886, %r883;
	setp.eq.s32 	%p146, %r7, 4;
	selp.b32 	%r889, %r888, %r887, %p146;
	ld.shared.v4.u32 	{%r890, %r891, %r892, %r893}, [_ZZN3cub18CUB_300001_SM_10006detail4scan16DeviceScanKernelINS2_10policy_hubIiiimN4cuda3std3__44plusIvEEE10Policy1000EN6thrust24THRUST_300001_SM_1000_NS10device_ptrIiEESF_NS0_13ScanTileStateIiLb1EEES9_NS1_10InputValueIiPiEEmiLb0EiEEvT0_T1_T2_iT3_T4_T5_E12temp_storage+32];
	add.s32 	%r894, %r888, %r890;
	setp.eq.s32 	%p147, %r7, 5;
	selp.b32 	%r895, %r894, %r889, %p147;
	add.s32 	%r896, %r894, %r891;
	setp.eq.s32 	%p148, %r7, 6;
	selp.b32 	%r897, %r896, %r895, %p148;
	add.s32 	%r898, %r896, %r892;
	setp.eq.s32 	%p149, %r7, 7;
	selp.b32 	%r899, %r898, %r897, %p149;
	add.s32 	%r900, %r898, %r893;
	setp.eq.s32 	%p150, %r7, 8;
	selp.b32 	%r901, %r900, %r899, %p150;
	ld.shared.v4.u32 	{%r902, %r903, %r904, %r905}, [_ZZN3cub18CUB_300001_SM_10006detail4scan16DeviceScanKernelINS2_10policy_hubIiiimN4cuda3std3__44plusIvEEE10Policy1000EN6thrust24THRUST_300001_SM_1000_NS10device_ptrIiEESF_NS0_13ScanTileStateIiLb1EEES9_NS1_10InputValueIiPiEEmiLb0EiEEvT0_T1_T2_iT3_T4_T5_E12temp_storage+48];
	add.s32 	%r906, %r900, %r902;
	setp.eq.s32 	%p151, %r7, 9;
	selp.b32 	%r907, %r906, %r901, %p151;
	add.s32 	%r908, %r906, %r903;
	setp.eq.s32 	%p152, %r7, 10;
	selp.b32 	%r909, %r908, %r907, %p152;
	add.s32 	%r910, %r908, %r904;
	setp.eq.s32 	%p153, %r7, 11;
	selp.b32 	%r911, %r910, %r909, %p153;
	add.s32 	%r912, %r910, %r905;
	setp.eq.s32 	%p154, %r7, 12;
	selp.b32 	%r913, %r912, %r911, %p154;
	ld.shared.u32 	%r914, [_ZZN3cub18CUB_300001_SM_10006detail4scan16DeviceScanKernelINS2_10policy_hubIiiimN4cuda3std3__44plusIvEEE10Policy1000EN6thrust24THRUST_300001_SM_1000_NS10device_ptrIiEESF_NS0_13ScanTileStateIiLb1EEES9_NS1_10InputValueIiPiEEmiLb0EiEEvT0_T1_T2_iT3_T4_T5_E12temp_storage+64];
	setp.lt.u32 	%p155, %r5, 32;
	selp.b32 	%r915, 0, %r913, %p155;
	setp.eq.s32 	%p156, %r616, 0;
	sub.s32 	%r916, %r854, %r834;
	selp.b32 	%r917, 0, %r916, %p156;
	add.s32 	%r918, %r917, %r959;
	add.s32 	%r971, %r918, %r915;
	add.s32 	%r919, %r914, %r959;
	add.s32 	%r32, %r919, %r912;
	setp.ne.s32 	%p157, %r5, 0;
	@%p157 bra 	$L__BB5_28;
	add.s64 	%rd56, %rd18, 256;
	mov.b32 	%r920, 101;
	// begin inline asm
	st.relaxed.gpu.v2.u32 [%rd56], {%r920, %r32};
	// end inline asm
	bra.uni 	$L__BB5_28;
$L__BB5_9:
	add.s32 	%r673, %r11, %r10;
	add.s32 	%r674, %r12, %r673;
	add.s32 	%r675, %r13, %r674;
	add.s32 	%r676, %r14, %r675;
	add.s32 	%r677, %r15, %r676;
	add.s32 	%r678, %r16, %r677;
	add.s32 	%r679, %r17, %r678;
	add.s32 	%r680, %r18, %r679;
	add.s32 	%r681, %r19, %r680;
	add.s32 	%r682, %r20, %r681;
	add.s32 	%r683, %r21, %r682;
	add.s32 	%r684, %r22, %r683;
	add.s32 	%r685, %r23, %r684;
	add.s32 	%r686, %r24, %r685;
	add.s32 	%r687, %r25, %r686;
	add.s32 	%r688, %r26, %r687;
	add.s32 	%r689, %r27, %r688;
	add.s32 	%r647, %r28, %r689;
	mov.b32 	%r645, 1;
	mov.b32 	%r670, 0;
	mov.b32 	%r672, -1;
	// begin inline asm
	{  .reg .s32 r0;  .reg .pred p;  shfl.sync.up.b32 r0|p, %r647, %r645, %r670, %r672;  @p add.s32 r0, r0, %r647;  mov.s32 %r643, r0;}
	// end inline asm
	mov.b32 	%r651, 2;
	// begin inline asm
	{  .reg .s32 r0;  .reg .pred p;  shfl.sync.up.b32 r0|p, %r643, %r651, %r670, %r672;  @p add.s32 r0, r0, %r643;  mov.s32 %r649, r0;}
	// end inline asm
	mov.b32 	%r657, 4;
	// begin inline asm
	{  .reg .s32 r0;  .reg .pred p;  shfl.sync.up.b32 r0|p, %r649, %r657, %r670, %r672;  @p add.s32 r0, r0, %r649;  mov.s32 %r655, r0;}
	// end inline asm
	mov.b32 	%r663, 8;
	// begin inline asm
	{  .reg .s32 r0;  .reg .pred p;  shfl.sync.up.b32 r0|p, %r655, %r663, %r670, %r672;  @p add.s32 r0, r0, %r655;  mov.s32 %r661, r0;}
	// end inline asm
	mov.b32 	%r669, 16;
	// begin inline asm
	{  .reg .s32 r0;  .reg .pred p;  shfl.sync.up.b32 r0|p, %r661, %r669, %r670, %r672;  @p add.s32 r0, r0, %r661;  mov.s32 %r667, r0;}
	// end inline asm
	setp.ne.s32 	%p101, %r616, 31;
	@%p101 bra 	$L__BB5_11;
	shl.b32 	%r690, %r7, 2;
	mov.u32 	%r691, _ZZN3cub18CUB_300001_SM_10006detail4scan16DeviceScanKernelINS2_10policy_hubIiiimN4cuda3std3__44plusIvEEE10Policy1000EN6thrust24THRUST_300001_SM_1000_NS10device_ptrIiEESF_NS0_13ScanTileStateIiLb1EEES9_NS1_10InputValueIiPiEEmiLb0EiEEvT0_T1_T2_iT3_T4_T5_E12temp_storage;
	add.s32 	%r692, %r691, %r690;
	st.shared.u32 	[%r692+16], %r667;
$L__BB5_11:
	sub.s32 	%r693, %r667, %r647;
	bar.sync 	0;
	ld.shared.v4.u32 	{%r694, %r695, %r696, %r697}, [_ZZN3cub18CUB_300001_SM_10006detail4scan16DeviceScanKernelINS2_10policy_hubIiiimN4cuda3std3__44plusIvEEE10Policy1000EN6thrust24THRUST_300001_SM_1000_NS10device_ptrIiEESF_NS0_13ScanTileStateIiLb1EEES9_NS1_10InputValueIiPiEEmiLb0EiEEvT0_T1_T2_iT3_T4_T5_E12temp_storage+16];
	add.s32 	%r698, %r695, %r694;
	setp.eq.s32 	%p102, %r7, 2;
	selp.b32 	%r699, %r698, %r694, %p102;
	add.s32 	%r700, %r698, %r696;
	setp.eq.s32 	%p103, %r7, 3;
	selp.b32 	%r701, %r700, %r699, %p103;
	add.s32 	%r702, %r700, %r697;
	setp.eq.s32 	%p104, %r7, 4;
	selp.b32 	%r703, %r702, %r701, %p104;
	ld.shared.v4.u32 	{%r704, %r705, %r706, %r707}, [_ZZN3cub18CUB_300001_SM_10006detail4scan16DeviceScanKernelINS2_10policy_hubIiiimN4cuda3std3__44plusIvEEE10Policy1000EN6thrust24THRUST_300001_SM_1000_NS10device_ptrIiEESF_NS0_13ScanTileStateIiLb1EEES9_NS1_10InputValueIiPiEEmiLb0EiEEvT0_T1_T2_iT3_T4_T5_E12temp_storage+32];
	add.s32 	%r708, %r702, %r704;
	setp.eq.s32 	%p105, %r7, 5;
	selp.b32 	%r709, %r708, %r703, %p105;
	add.s32 	%r710, %r708, %r705;
	setp.eq.s32 	%p106, %r7, 6;
	selp.b32 	%r711, %r710, %r709, %p106;
	add.s32 	%r712, %r710, %r706;
	setp.eq.s32 	%p107, %r7, 7;
	selp.b32 	%r713, %r712, %r711, %p107;
	add.s32 	%r714, %r712, %r707;
	setp.eq.s32 	%p108, %r7, 8;
	selp.b32 	%r715, %r714, %r713, %p108;
	ld.shared.v4.u32 	{%r716, %r717, %r718, %r719}, [_ZZN3cub18CUB_300001_SM_10006detail4scan16DeviceScanKernelINS2_10policy_hubIiiimN4cuda3std3__44plusIvEEE10Policy1000EN6thrust24THRUST_300001_SM_1000_NS10device_ptrIiEESF_NS0_13ScanTileStateIiLb1EEES9_NS1_10InputValueIiPiEEmiLb0EiEEvT0_T1_T2_iT3_T4_T5_E12temp_storage+48];
	add.s32 	%r720, %r714, %r716;
	setp.eq.s32 	%p109, %r7, 9;
	selp.b32 	%r721, %r720, %r715, %p109;
	add.s32 	%r722, %r720, %r717;
	setp.eq.s32 	%p110, %r7, 10;
	selp.b32 	%r723, %r722, %r721, %p110;
	add.s32 	%r724, %r722, %r718;
	setp.eq.s32 	%p111, %r7, 11;
	selp.b32 	%r725, %r724, %r723, %p111;
	add.s32 	%r726, %r724, %r719;
	setp.eq.s32 	%p112, %r7, 12;
	selp.b32 	%r727, %r726, %r725, %p112;
	ld.shared.u32 	%r728, [_ZZN3cub18CUB_300001_SM_10006detail4scan16DeviceScanKernelINS2_10policy_hubIiiimN4cuda3std3__44plusIvEEE10Policy1000EN6thrust24THRUST_300001_SM_1000_NS10device_ptrIiEESF_NS0_13ScanTileStateIiLb1EEES9_NS1_10InputValueIiPiEEmiLb0EiEEvT0_T1_T2_iT3_T4_T5_E12temp_storage+64];
	add.s32 	%r35, %r726, %r728;
	setp.gt.u32 	%p113, %r5, 31;
	setp.lt.u32 	%p114, %r5, 32;
	setp.eq.s32 	%p115, %r616, 0;
	selp.b32 	%r729, 0, %r693, %p115;
	add.s32 	%r970, %r727, %r729;
	selp.b32 	%r37, %r693, %r970, %p114;
	@%p113 bra 	$L__BB5_27;
	setp.ne.s32 	%p116, %r5, 0;
	mul.wide.s32 	%rd45, %r4, 8;
	add.s64 	%rd8, %rd18, %rd45;
	@%p116 bra 	$L__BB5_14;
	st.shared.u32 	[_ZZN3cub18CUB_300001_SM_10006detail4scan16DeviceScanKernelINS2_10policy_hubIiiimN4cuda3std3__44plusIvEEE10Policy1000EN6thrust24THRUST_300001_SM_1000_NS10device_ptrIiEESF_NS0_13ScanTileStateIiLb1EEES9_NS1_10InputValueIiPiEEmiLb0EiEEvT0_T1_T2_iT3_T4_T5_E12temp_storage+12], %r35;
	add.s64 	%rd46, %rd8, 256;
	mov.b32 	%r730, 100;
	// begin inline asm
	st.relaxed.gpu.v2.u32 [%rd46], {%r730, %r35};
	// end inline asm
$L__BB5_14:
	not.b32 	%r736, %r5;
	add.s32 	%r966, %r4, %r736;
	mov.b32 	%r732, 550;
	// begin inline asm
	nanosleep.u32 %r732;
	// end inline asm
	mul.wide.s32 	%rd48, %r966, 8;
	add.s64 	%rd49, %rd18, %rd48;
	add.s64 	%rd47, %rd49, 256;
	// begin inline asm
	ld.relaxed.gpu.v2.u32 {%r967, %r961}, [%rd47];
	// end inline asm
	mov.b32 	%r962, 478;
$L__BB5_15:
	setp.eq.s32 	%p117, %r967, 99;
	mov.b32 	%r737, -1;
	vote.sync.any.pred 	%p118, %p117, %r737;
	not.pred 	%p119, %p118;
	@%p119 bra 	$L__BB5_17;
	// begin inline asm
	nanosleep.u32 %r962;
	// end inline asm
	shr.u32 	%r962, %r962, 1;
	// begin inline asm
	ld.relaxed.gpu.v2.u32 {%r967, %r961}, [%rd47];
	// end inline asm
	bra.uni 	$L__BB5_15;
$L__BB5_17:
	setp.eq.s32 	%p120, %r967, 101;
	mov.b32 	%r764, -1;
	vote.sync.ballot.b32 	%r766, %p120, %r764;
	// begin inline asm
	mov.u32 %r739, %lanemask_ge;
	// end inline asm
	and.b32  	%r767, %r766, %r739;
	or.b32  	%r768, %r767, -2147483648;
	add.s32 	%r769, %r768, -1;
	not.b32 	%r770, %r768;
	and.b32  	%r771, %r770, %r769;
	popc.b32 	%r743, %r771;
	mov.b32 	%r742, 1;
	// begin inline asm
	shfl.sync.down.b32 %r740, %r961, %r742, %r743, %r764;
	// end inline asm
	setp.lt.s32 	%p122, %r616, %r743;
	selp.b32 	%r772, %r740, 0, %p122;
	add.s32 	%r746, %r772, %r961;
	mov.b32 	%r747, 2;
	// begin inline asm
	shfl.sync.down.b32 %r745, %r746, %r747, %r743, %r764;
	// end inline asm
	add.s32 	%r50, %r616, 2;
	setp.gt.s32 	%p123, %r50, %r743;
	selp.b32 	%r773, 0, %r745, %p123;
	add.s32 	%r751, %r746, %r773;
	mov.b32 	%r752, 4;
	// begin inline asm
	shfl.sync.down.b32 %r750, %r751, %r752, %r743, %r764;
	// end inline asm
	add.s32 	%r51, %r616, 4;
	setp.gt.s32 	%p124, %r51, %r743;
	selp.b32 	%r774, 0, %r750, %p124;
	add.s32 	%r756, %r751, %r774;
	mov.b32 	%r757, 8;
	// begin inline asm
	shfl.sync.down.b32 %r755, %r756, %r757, %r743, %r764;
	// end inline asm
	add.s32 	%r52, %r616, 8;
	setp.gt.s32 	%p125, %r52, %r743;
	selp.b32 	%r775, 0, %r755, %p125;
	add.s32 	%r761, %r756, %r775;
	mov.b32 	%r762, 16;
	// begin inline asm
	shfl.sync.down.b32 %r760, %r761, %r762, %r743, %r764;
	// end inline asm
	add.s32 	%r53, %r616, 16;
	setp.gt.s32 	%p126, %r53, %r743;
	selp.b32 	%r776, 0, %r760, %p126;
	add.s32 	%r965, %r761, %r776;
	add.s64 	%rd10, %rd18, 256;
	mov.b32 	%r963, 478;
$L__BB5_18:
	setp.ne.s32 	%p127, %r967, 101;
	mov.b32 	%r777, -1;
	vote.sync.all.pred 	%p128, %p127, %r777;
	not.pred 	%p129, %p128;
	@%p129 bra 	$L__BB5_23;
	shr.u32 	%r963, %r963, 1;
	mul.wide.s32 	%rd52, %r966, 8;
	add.s64 	%rd53, %rd10, %rd52;
	add.s64 	%rd51, %rd53, -256;
	// begin inline asm
	ld.relaxed.gpu.v2.u32 {%r967, %r968}, [%rd51];
	// end inline asm
	mov.u32 	%r969, %r963;
$L__BB5_20:
	setp.eq.s32 	%p133, %r967, 99;
	mov.b32 	%r785, -1;
	vote.sync.any.pred 	%p134, %p133, %r785;
	not.pred 	%p135, %p134;
	@%p135 bra 	$L__BB5_22;
	// begin inline asm
	nanosleep.u32 %r969;
	// end inline asm
	shr.u32 	%r969, %r969, 1;
	// begin inline asm
	ld.relaxed.gpu.v2.u32 {%r967, %r968}, [%rd51];
	// end inline asm
	bra.uni 	$L__BB5_20;
$L__BB5_22:
	setp.eq.s32 	%p136, %r967, 101;
	mov.b32 	%r811, -1;
	vote.sync.ballot.b32 	%r812, %p136, %r811;
	and.b32  	%r813, %r812, %r739;
	or.b32  	%r814, %r813, -2147483648;
	add.s32 	%r815, %r814, -1;
	not.b32 	%r816, %r814;
	and.b32  	%r817, %r816, %r815;
	popc.b32 	%r790, %r817;
	mov.b32 	%r789, 1;
	// begin inline asm
	shfl.sync.down.b32 %r787, %r968, %r789, %r790, %r811;
	// end inline asm
	setp.lt.s32 	%p138, %r616, %r790;
	selp.b32 	%r818, %r787, 0, %p138;
	add.s32 	%r793, %r818, %r968;
	mov.b32 	%r794, 2;
	// begin inline asm
	shfl.sync.down.b32 %r792, %r793, %r794, %r790, %r811;
	// end inline asm
	setp.gt.s32 	%p139, %r50, %r790;
	selp.b32 	%r819, 0, %r792, %p139;
	add.s32 	%r798, %r793, %r819;
	mov.b32 	%r799, 4;
	// begin inline asm
	shfl.sync.down.b32 %r797, %r798, %r799, %r790, %r811;
	// end inline asm
	setp.gt.s32 	%p140, %r51, %r790;
	selp.b32 	%r820, 0, %r797, %p140;
	add.s32 	%r803, %r798, %r820;
	mov.b32 	%r804, 8;
	// begin inline asm
	shfl.sync.down.b32 %r802, %r803, %r804, %r790, %r811;
	// end inline asm
	setp.gt.s32 	%p141, %r52, %r790;
	selp.b32 	%r821, 0, %r802, %p141;
	add.s32 	%r808, %r803, %r821;
	mov.b32 	%r809, 16;
	// begin inline asm
	shfl.sync.down.b32 %r807, %r808, %r809, %r790, %r811;
	// end inline asm
	setp.gt.s32 	%p142, %r53, %r790;
	selp.b32 	%r822, 0, %r807, %p142;
	add.s32 	%r823, %r822, %r965;
	add.s32 	%r965, %r823, %r808;
	add.s32 	%r966, %r966, -32;
	bra.uni 	$L__BB5_18;
$L__BB5_23:
	@%p116 bra 	$L__BB5_25;
	add.s32 	%r780, %r965, %r35;
	add.s64 	%rd50, %rd8, 256;
	mov.b32 	%r779, 101;
	// begin inline asm
	st.relaxed.gpu.v2.u32 [%rd50], {%r779, %r780};
	// end inline asm
	st.shared.u32 	[_ZZN3cub18CUB_300001_SM_10006detail4scan16DeviceScanKernelINS2_10policy_hubIiiimN4cuda3std3__44plusIvEEE10Policy1000EN6thrust24THRUST_300001_SM_1000_NS10device_ptrIiEESF_NS0_13ScanTileStateIiLb1EEES9_NS1_10InputValueIiPiEEmiLb0EiEEvT0_T1_T2_iT3_T4_T5_E12temp_storage+4], %r965;
	st.shared.u32 	[_ZZN3cub18CUB_300001_SM_10006detail4scan16DeviceScanKernelINS2_10policy_hubIiiimN4cuda3std3__44plusIvEEE10Policy1000EN6thrust24THRUST_300001_SM_1000_NS10device_ptrIiEESF_NS0_13ScanTileStateIiLb1EEES9_NS1_10InputValueIiPiEEmiLb0EiEEvT0_T1_T2_iT3_T4_T5_E12temp_storage+8], %r780;
$L__BB5_25:
	setp.ne.s32 	%p131, %r616, 0;
	mov.u32 	%r970, %r37;
	@%p131 bra 	$L__BB5_27;
	st.shared.u32 	[_ZZN3cub18CUB_300001_SM_10006detail4scan16DeviceScanKernelINS2_10policy_hubIiiimN4cuda3std3__44plusIvEEE10Policy1000EN6thrust24THRUST_300001_SM_1000_NS10device_ptrIiEESF_NS0_13ScanTileStateIiLb1EEES9_NS1_10InputValueIiPiEEmiLb0EiEEvT0_T1_T2_iT3_T4_T5_E12temp_storage+84], %r965;
	mov.u32 	%r970, %r965;
$L__BB5_27:
	bar.sync 	0;
	setp.eq.s32 	%p132, %r5, 0;
	ld.shared.u32 	%r781, [_ZZN3cub18CUB_300001_SM_10006detail4scan16DeviceScanKernelINS2_10policy_hubIiiimN4cuda3std3__44plusIvEEE10Policy1000EN6thrust24THRUST_300001_SM_1000_NS10device_ptrIiEESF_NS0_13ScanTileStateIiLb1EEES9_NS1_10InputValueIiPiEEmiLb0EiEEvT0_T1_T2_iT3_T4_T5_E12temp_storage+84];
	selp.b32 	%r782, 0, %r781, %p132;
	add.s32 	%r971, %r782, %r970;
$L__BB5_28:
	add.s32 	%r922, %r971, %r10;
	add.s32 	%r923, %r11, %r922;
	add.s32 	%r924, %r12, %r923;
	add.s32 	%r925, %r13, %r924;
	add.s32 	%r926, %r14, %r925;
	add.s32 	%r927, %r15, %r926;
	add.s32 	%r928, %r16, %r927;
	add.s32 	%r929, %r17, %r928;
	add.s32 	%r930, %r18, %r929;
	add.s32 	%r931, %r19, %r930;
	add.s32 	%r932, %r20, %r931;
	add.s32 	%r933, %r21, %r932;
	add.s32 	%r934, %r22, %r933;
	add.s32 	%r935, %r23, %r934;
	add.s32 	%r936, %r24, %r935;
	add.s32 	%r937, %r25, %r936;
	add.s32 	%r938, %r26, %r937;
	add.s32 	%r939, %r27, %r938;
	bar.sync 	0;
	st.shared.u32 	[%r9], %r971;
	st.shared.u32 	[%r9+4], %r922;
	st.shared.u32 	[%r9+8], %r923;
	st.shared.u32 	[%r9+12], %r924;
	st.shared.u32 	[%r9+16], %r925;
	st.shared.u32 	[%r9+20], %r926;
	st.shared.u32 	[%r9+24], %r927;
	st.shared.u32 	[%r9+28], %r928;
	st.shared.u32 	[%r9+32], %r929;
	st.shared.u32 	[%r9+36], %r930;
	st.shared.u32 	[%r9+40], %r931;
	st.shared.u32 	[%r9+44], %r932;
	st.shared.u32 	[%r9+48], %r933;
	st.shared.u32 	[%r9+52], %r934;
	st.shared.u32 	[%r9+56], %r935;
	st.shared.u32 	[%r9+60], %r936;
	st.shared.u32 	[%r9+64], %r937;
	st.shared.u32 	[%r9+68], %r938;
	st.shared.u32 	[%r9+72], %r939;
	bar.warp.sync 	-1;
	ld.shared.u32 	%r940, [%r8];
	ld.shared.u32 	%r941, [%r8+128];
	ld.shared.u32 	%r942, [%r8+256];
	ld.shared.u32 	%r943, [%r8+384];
	ld.shared.u32 	%r944, [%r8+512];
	ld.shared.u32 	%r945, [%r8+640];
	ld.shared.u32 	%r946, [%r8+768];
	ld.shared.u32 	%r947, [%r8+896];
	ld.shared.u32 	%r948, [%r8+1024];
	ld.shared.u32 	%r949, [%r8+1152];
	ld.shared.u32 	%r950, [%r8+1280];
	ld.shared.u32 	%r951, [%r8+1408];
	ld.shared.u32 	%r952, [%r8+1536];
	ld.shared.u32 	%r953, [%r8+1664];
	ld.shared.u32 	%r954, [%r8+1792];
	ld.shared.u32 	%r955, [%r8+1920];
	ld.shared.u32 	%r956, [%r8+2048];
	ld.shared.u32 	%r957, [%r8+2176];
	ld.shared.u32 	%r958, [%r8+2304];
	add.s64 	%rd58, %rd4, %rd43;
	st.global.u32 	[%rd58], %r940;
	st.global.u32 	[%rd58+128], %r941;
	st.global.u32 	[%rd58+256], %r942;
	st.global.u32 	[%rd58+384], %r943;
	st.global.u32 	[%rd58+512], %r944;
	st.global.u32 	[%rd58+640], %r945;
	st.global.u32 	[%rd58+768], %r946;
	st.global.u32 	[%rd58+896], %r947;
	st.global.u32 	[%rd58+1024], %r948;
	st.global.u32 	[%rd58+1152], %r949;
	st.global.u32 	[%rd58+1280], %r950;
	st.global.u32 	[%rd58+1408], %r951;
	st.global.u32 	[%rd58+1536], %r952;
	st.global.u32 	[%rd58+1664], %r953;
	st.global.u32 	[%rd58+1792], %r954;
	st.global.u32 	[%rd58+1920], %r955;
	st.global.u32 	[%rd58+2048], %r956;
	st.global.u32 	[%rd58+2176], %r957;
	st.global.u32 	[%rd58+2304], %r958;
	bra.uni 	$L__BB5_131;
$L__BB5_29:
	setp.eq.s64 	%p3, %rd6, 0;
	@%p3 bra 	$L__BB5_131;
	cvt.u32.u64 	%r75, %rd6;
	shl.b64 	%rd21, %rd5, 2;
	add.s64 	%rd22, %rd3, %rd21;
	mov.u32 	%r76, %tid.x;
	ld.global.u32 	%r990, [%rd22];
	and.b32  	%r209, %r76, 31;
	and.b32  	%r210, %r76, 992;
	mul.lo.s32 	%r211, %r210, 19;
	or.b32  	%r78, %r211, %r209;
	setp.ge.u32 	%p4, %r78, %r75;
	shl.b32 	%r212, %r78, 2;
	cvt.u64.u32 	%rd23, %r212;
	add.s64 	%rd12, %rd22, %rd23;
	mov.u32 	%r972, %r990;
	@%p4 bra 	$L__BB5_32;
	ld.global.u32 	%r972, [%rd12];
$L__BB5_32:
	add.s32 	%r213, %r78, 32;
	setp.ge.u32 	%p5, %r213, %r75;
	mov.u32 	%r973, %r990;
	@%p5 bra 	$L__BB5_34;
	ld.global.u32 	%r973, [%rd12+128];
$L__BB5_34:
	add.s32 	%r214, %r78, 64;
	setp.ge.u32 	%p6, %r214, %r75;
	mov.u32 	%r974, %r990;
	@%p6 bra 	$L__BB5_36;
	ld.global.u32 	%r974, [%rd12+256];
$L__BB5_36:
	add.s32 	%r215, %r78, 96;
	setp.ge.u32 	%p7, %r215, %r75;
	mov.u32 	%r975, %r990;
	@%p7 bra 	$L__BB5_38;
	ld.global.u32 	%r975, [%rd12+384];
$L__BB5_38:
	add.s32 	%r216, %r78, 128;
	setp.ge.u32 	%p8, %r216, %r75;
	mov.u32 	%r976, %r990;
	@%p8 bra 	$L__BB5_40;
	ld.global.u32 	%r976, [%rd12+512];
$L__BB5_40:
	add.s32 	%r217, %r78, 160;
	setp.ge.u32 	%p9, %r217, %r75;
	mov.u32 	%r977, %r990;
	@%p9 bra 	$L__BB5_42;
	ld.global.u32 	%r977, [%rd12+640];
$L__BB5_42:
	add.s32 	%r218, %r78, 192;
	setp.ge.u32 	%p10, %r218, %r75;
	mov.u32 	%r978, %r990;
	@%p10 bra 	$L__BB5_44;
	ld.global.u32 	%r978, [%rd12+768];
$L__BB5_44:
	add.s32 	%r219, %r78, 224;
	setp.ge.u32 	%p11, %r219, %r75;
	mov.u32 	%r979, %r990;
	@%p11 bra 	$L__BB5_46;
	ld.global.u32 	%r979, [%rd12+896];
$L__BB5_46:
	add.s32 	%r95, %r78, 256;
	setp.ge.u32 	%p12, %r95, %r75;
	mov.u32 	%r980, %r990;
	@%p12 bra 	$L__BB5_48;
	ld.global.u32 	%r980, [%rd12+1024];
$L__BB5_48:
	add.s32 	%r98, %r78, 288;
	setp.ge.u32 	%p13, %r98, %r75;
	mov.u32 	%r981, %r990;
	@%p13 bra 	$L__BB5_50;
	ld.global.u32 	%r981, [%rd12+1152];
$L__BB5_50:
	add.s32 	%r220, %r78, 320;
	setp.ge.u32 	%p14, %r220, %r75;
	mov.u32 	%r982, %r990;
	@%p14 bra 	$L__BB5_52;
	ld.global.u32 	%r982, [%rd12+1280];
$L__BB5_52:
	add.s32 	%r221, %r78, 352;
	setp.ge.u32 	%p15, %r221, %r75;
	mov.u32 	%r983, %r990;
	@%p15 bra 	$L__BB5_54;
	ld.global.u32 	%r983, [%rd12+1408];
$L__BB5_54:
	add.s32 	%r222, %r78, 384;
	setp.ge.u32 	%p16, %r222, %r75;
	mov.u32 	%r984, %r990;
	@%p16 bra 	$L__BB5_56;
	ld.global.u32 	%r984, [%rd12+1536];
$L__BB5_56:
	add.s32 	%r223, %r78, 416;
	setp.ge.u32 	%p17, %r223, %r75;
	mov.u32 	%r985, %r990;
	@%p17 bra 	$L__BB5_58;
	ld.global.u32 	%r985, [%rd12+1664];
$L__BB5_58:
	add.s32 	%r224, %r78, 448;
	setp.ge.u32 	%p18, %r224, %r75;
	mov.u32 	%r986, %r990;
	@%p18 bra 	$L__BB5_60;
	ld.global.u32 	%r986, [%rd12+1792];
$L__BB5_60:
	add.s32 	%r225, %r78, 480;
	setp.ge.u32 	%p19, %r225, %r75;
	mov.u32 	%r987, %r990;
	@%p19 bra 	$L__BB5_62;
	ld.global.u32 	%r987, [%rd12+1920];
$L__BB5_62:
	add.s32 	%r226, %r78, 512;
	setp.ge.u32 	%p20, %r226, %r75;
	mov.u32 	%r988, %r990;
	@%p20 bra 	$L__BB5_64;
	ld.global.u32 	%r988, [%rd12+2048];
$L__BB5_64:
	add.s32 	%r115, %r78, 544;
	setp.ge.u32 	%p21, %r115, %r75;
	mov.u32 	%r989, %r990;
	@%p21 bra 	$L__BB5_66;
	ld.global.u32 	%r989, [%rd12+2176];
$L__BB5_66:
	add.s32 	%r118, %r78, 576;
	setp.ge.u32 	%p22, %r118, %r75;
	@%p22 bra 	$L__BB5_68;
	ld.global.u32 	%r990, [%rd12+2304];
$L__BB5_68:
	// begin inline asm
	mov.u32 %r227, %laneid;
	// end inline asm
	shr.u32 	%r122, %r76, 5;
	mad.lo.s32 	%r228, %r122, 608, %r227;
	shl.b32 	%r229, %r228, 2;
	mov.u32 	%r230, _ZZN3cub18CUB_300001_SM_10006detail4scan16DeviceScanKernelINS2_10policy_hubIiiimN4cuda3std3__44plusIvEEE10Policy1000EN6thrust24THRUST_300001_SM_1000_NS10device_ptrIiEESF_NS0_13ScanTileStateIiLb1EEES9_NS1_10InputValueIiPiEEmiLb0EiEEvT0_T1_T2_iT3_T4_T5_E12temp_storage;
	add.s32 	%r123, %r230, %r229;
	st.shared.u32 	[%r123], %r972;
	st.shared.u32 	[%r123+128], %r973;
	st.shared.u32 	[%r123+256], %r974;
	st.shared.u32 	[%r123+384], %r975;
	st.shared.u32 	[%r123+512], %r976;
	st.shared.u32 	[%r123+640], %r977;
	st.shared.u32 	[%r123+768], %r978;
	st.shared.u32 	[%r123+896], %r979;
	st.shared.u32 	[%r123+1024], %r980;
	st.shared.u32 	[%r123+1152], %r981;
	st.shared.u32 	[%r123+1280], %r982;
	st.shared.u32 	[%r123+1408], %r983;
	st.shared.u32 	[%r123+1536], %r984;
	st.shared.u32 	[%r123+1664], %r985;
	st.shared.u32 	[%r123+1792], %r986;
	st.shared.u32 	[%r123+1920], %r987;
	st.shared.u32 	[%r123+2048], %r988;
	st.shared.u32 	[%r123+2176], %r989;
	st.shared.u32 	[%r123+2304], %r990;
	bar.warp.sync 	-1;
	mad.lo.s32 	%r124, %r227, 72, %r123;
	ld.shared.u32 	%r125, [%r124];
	ld.shared.u32 	%r126, [%r124+4];
	ld.shared.u32 	%r127, [%r124+8];
	ld.shared.u32 	%r128, [%r124+12];
	ld.shared.u32 	%r129, [%r124+16];
	ld.shared.u32 	%r130, [%r124+20];
	ld.shared.u32 	%r131, [%r124+24];
	ld.shared.u32 	%r132, [%r124+28];
	ld.shared.u32 	%r133, [%r124+32];
	ld.shared.u32 	%r134, [%r124+36];
	ld.shared.u32 	%r135, [%r124+40];
	ld.shared.u32 	%r136, [%r124+44];
	ld.shared.u32 	%r137, [%r124+48];
	ld.shared.u32 	%r138, [%r124+52];
	ld.shared.u32 	%r139, [%r124+56];
	ld.shared.u32 	%r140, [%r124+60];
	ld.shared.u32 	%r141, [%r124+64];
	ld.shared.u32 	%r142, [%r124+68];
	ld.shared.u32 	%r143, [%r124+72];
	bar.sync 	0;
	setp.ne.s32 	%p23, %r4, 0;
	@%p23 bra 	$L__BB5_72;
	add.s32 	%r456, %r126, %r125;
	add.s32 	%r457, %r127, %r456;
	add.s32 	%r458, %r128, %r457;
	add.s32 	%r459, %r129, %r458;
	add.s32 	%r460, %r130, %r459;
	add.s32 	%r461, %r131, %r460;
	add.s32 	%r462, %r132, %r461;
	add.s32 	%r463, %r133, %r462;
	add.s32 	%r464, %r134, %r463;
	add.s32 	%r465, %r135, %r464;
	add.s32 	%r466, %r136, %r465;
	add.s32 	%r467, %r137, %r466;
	add.s32 	%r468, %r138, %r467;
	add.s32 	%r469, %r139, %r468;
	add.s32 	%r470, %r140, %r469;
	add.s32 	%r471, %r141, %r470;
	add.s32 	%r472, %r142, %r471;
	add.s32 	%r430, %r143, %r472;
	mov.b32 	%r428, 1;
	mov.b32 	%r453, 0;
	mov.b32 	%r455, -1;
	// begin inline asm
	{  .reg .s32 r0;  .reg .pred p;  shfl.sync.up.b32 r0|p, %r430, %r428, %r453, %r455;  @p add.s32 r0, r0, %r430;  mov.s32 %r426, r0;}
	// end inline asm
	mov.b32 	%r434, 2;
	// begin inline asm
	{  .reg .s32 r0;  .reg .pred p;  shfl.sync.up.b32 r0|p, %r426, %r434, %r453, %r455;  @p add.s32 r0, r0, %r426;  mov.s32 %r432, r0;}
	// end inline asm
	mov.b32 	%r440, 4;
	// begin inline asm
	{  .reg .s32 r0;  .reg .pred p;  shfl.sync.up.b32 r0|p, %r432, %r440, %r453, %r455;  @p add.s32 r0, r0, %r432;  mov.s32 %r438, r0;}
	// end inline asm
	mov.b32 	%r446, 8;
	// begin inline asm
	{  .reg .s32 r0;  .reg .pred p;  shfl.sync.up.b32 r0|p, %r438, %r446, %r453, %r455;  @p add.s32 r0, r0, %r438;  mov.s32 %r444, r0;}
	// end inline asm
	mov.b32 	%r452, 16;
	// begin inline asm
	{  .reg .s32 r0;  .reg .pred p;  shfl.sync.up.b32 r0|p, %r444, %r452, %r453, %r455;  @p add.s32 r0, r0, %r444;  mov.s32 %r450, r0;}
	// end inline asm
	setp.ne.s32 	%p66, %r227, 31;
	@%p66 bra 	$L__BB5_71;
	shl.b32 	%r473, %r122, 2;
	mov.u32 	%r474, _ZZN3cub18CUB_300001_SM_10006detail4scan16DeviceScanKernelINS2_10policy_hubIiiimN4cuda3std3__44plusIvEEE10Policy1000EN6thrust24THRUST_300001_SM_1000_NS10device_ptrIiEESF_NS0_13ScanTileStateIiLb1EEES9_NS1_10InputValueIiPiEEmiLb0EiEEvT0_T1_T2_iT3_T4_T5_E12temp_storage;
	add.s32 	%r475, %r474, %r473;
	st.shared.u32 	[%r475+16], %r450;
$L__BB5_71:
	bar.sync 	0;
	ld.shared.v4.u32 	{%r476, %r477, %r478, %r479}, [_ZZN3cub18CUB_300001_SM_10006detail4scan16DeviceScanKernelINS2_10policy_hubIiiimN4cuda3std3__44plusIvEEE10Policy1000EN6thrust24THRUST_300001_SM_1000_NS10device_ptrIiEESF_NS0_13ScanTileStateIiLb1EEES9_NS1_10InputValueIiPiEEmiLb0EiEEvT0_T1_T2_iT3_T4_T5_E12temp_storage+16];
	add.s32 	%r480, %r477, %r476;
	setp.eq.s32 	%p67, %r122, 2;
	selp.b32 	%r481, %r480, %r476, %p67;
	add.s32 	%r482, %r480, %r478;
	setp.eq.s32 	%p68, %r122, 3;
	selp.b32 	%r483, %r482, %r481, %p68;
	add.s32 	%r484, %r482, %r479;
	setp.eq.s32 	%p69, %r122, 4;
	selp.b32 	%r485, %r484, %r483, %p69;
	ld.shared.v4.u32 	{%r486, %r487, %r488, %r489}, [_ZZN3cub18CUB_300001_SM_10006detail4scan16DeviceScanKernelINS2_10policy_hubIiiimN4cuda3std3__44plusIvEEE10Policy1000EN6thrust24THRUST_300001_SM_1000_NS10device_ptrIiEESF_NS0_13ScanTileStateIiLb1EEES9_NS1_10InputValueIiPiEEmiLb0EiEEvT0_T1_T2_iT3_T4_T5_E12temp_storage+32];
	add.s32 	%r490, %r484, %r486;
	setp.eq.s32 	%p70, %r122, 5;
	selp.b32 	%r491, %r490, %r485, %p70;
	add.s32 	%r492, %r490, %r487;
	setp.eq.s32 	%p71, %r122, 6;
	selp.b32 	%r493, %r492, %r491, %p71;
	add.s32 	%r494, %r492, %r488;
	setp.eq.s32 	%p72, %r122, 7;
	selp.b32 	%r495, %r494, %r493, %p72;
	add.s32 	%r496, %r494, %r489;
	setp.eq.s32 	%p73, %r122, 8;
	selp.b32 	%r497, %r496, %r495, %p73;
	ld.shared.v4.u32 	{%r498, %r499, %r500, %r501}, [_ZZN3cub18CUB_300001_SM_10006detail4scan16DeviceScanKernelINS2_10policy_hubIiiimN4cuda3std3__44plusIvEEE10Policy1000EN6thrust24THRUST_300001_SM_1000_NS10device_ptrIiEESF_NS0_13ScanTileStateIiLb1EEES9_NS1_10InputValueIiPiEEmiLb0EiEEvT0_T1_T2_iT3_T4_T5_E12temp_storage+48];
	add.s32 	%r502, %r496, %r498;
	setp.eq.s32 	%p74, %r122, 9;
	selp.b32 	%r503, %r502, %r497, %p74;
	add.s32 	%r504, %r502, %r499;
	setp.eq.s32 	%p75, %r122, 10;
	selp.b32 	%r505, %r504, %r503, %p75;
	add.s32 	%r506, %r504, %r500;
	setp.eq.s32 	%p76, %r122, 11;
	selp.b32 	%r507, %r506, %r505, %p76;
	add.s32 	%r508, %r506, %r501;
	setp.eq.s32 	%p77, %r122, 12;
	selp.b32 	%r509, %r508, %r507, %p77;
	setp.lt.u32 	%p78, %r76, 32;
	selp.b32 	%r510, 0, %r509, %p78;
	setp.eq.s32 	%p79, %r227, 0;
	sub.s32 	%r511, %r450, %r430;
	selp.b32 	%r512, 0, %r511, %p79;
	add.s32 	%r513, %r512, %r959;
	add.s32 	%r1002, %r513, %r510;
	bra.uni 	$L__BB5_91;
$L__BB5_72:
	add.s32 	%r261, %r126, %r125;
	add.s32 	%r262, %r127, %r261;
	add.s32 	%r263, %r128, %r262;
	add.s32 	%r264, %r129, %r263;
	add.s32 	%r265, %r130, %r264;
	add.s32 	%r266, %r131, %r265;
	add.s32 	%r267, %r132, %r266;
	add.s32 	%r268, %r133, %r267;
	add.s32 	%r269, %r134, %r268;
	add.s32 	%r270, %r135, %r269;
	add.s32 	%r271, %r136, %r270;
	add.s32 	%r272, %r137, %r271;
	add.s32 	%r273, %r138, %r272;
	add.s32 	%r274, %r139, %r273;
	add.s32 	%r275, %r140, %r274;
	add.s32 	%r276, %r141, %r275;
	add.s32 	%r277, %r142, %r276;
	add.s32 	%r235, %r143, %r277;
	mov.b32 	%r233, 1;
	mov.b32 	%r258, 0;
	mov.b32 	%r260, -1;
	// begin inline asm
	{  .reg .s32 r0;  .reg .pred p;  shfl.sync.up.b32 r0|p, %r235, %r233, %r258, %r260;  @p add.s32 r0, r0, %r235;  mov.s32 %r231, r0;}
	// end inline asm
	mov.b32 	%r239, 2;
	// begin inline asm
	{  .reg .s32 r0;  .reg .pred p;  shfl.sync.up.b32 r0|p, %r231, %r239, %r258, %r260;  @p add.s32 r0, r0, %r231;  mov.s32 %r237, r0;}
	// end inline asm
	mov.b32 	%r245, 4;
	// begin inline asm
	{  .reg .s32 r0;  .reg .pred p;  shfl.sync.up.b32 r0|p, %r237, %r245, %r258, %r260;  @p add.s32 r0, r0, %r237;  mov.s32 %r243, r0;}
	// end inline asm
	mov.b32 	%r251, 8;
	// begin inline asm
	{  .reg .s32 r0;  .reg .pred p;  shfl.sync.up.b32 r0|p, %r243, %r251, %r258, %r260;  @p add.s32 r0, r0, %r243;  mov.s32 %r249, r0;}
	// end inline asm
	mov.b32 	%r257, 16;
	// begin inline asm
	{  .reg .s32 r0;  .reg .pred p;  shfl.sync.up.b32 r0|p, %r249, %r257, %r258, %r260;  @p add.s32 r0, r0, %r249;  mov.s32 %r255, r0;}
	// end inline asm
	setp.ne.s32 	%p24, %r227, 31;
	@%p24 bra 	$L__BB5_74;
	shl.b32 	%r278, %r122, 2;
	mov.u32 	%r279, _ZZN3cub18CUB_300001_SM_10006detail4scan16DeviceScanKernelINS2_10policy_hubIiiimN4cuda3std3__44plusIvEEE10Policy1000EN6thrust24THRUST_300001_SM_1000_NS10device_ptrIiEESF_NS0_13ScanTileStateIiLb1EEES9_NS1_10InputValueIiPiEEmiLb0EiEEvT0_T1_T2_iT3_T4_T5_E12temp_storage;
	add.s32 	%r280, %r279, %r278;
	st.shared.u32 	[%r280+16], %r255;
$L__BB5_74:
	sub.s32 	%r281, %r255, %r235;
	bar.sync 	0;
	ld.shared.v4.u32 	{%r282, %r283, %r284, %r285}, [_ZZN3cub18CUB_300001_SM_10006detail4scan16DeviceScanKernelINS2_10policy_hubIiiimN4cuda3std3__44plusIvEEE10Policy1000EN6thrust24THRUST_300001_SM_1000_NS10device_ptrIiEESF_NS0_13ScanTileStateIiLb1EEES9_NS1_10InputValueIiPiEEmiLb0EiEEvT0_T1_T2_iT3_T4_T5_E12temp_storage+16];
	add.s32 	%r286, %r283, %r282;
	setp.eq.s32 	%p25, %r122, 2;
	selp.b32 	%r287, %r286, %r282, %p25;
	add.s32 	%r288, %r286, %r284;
	setp.eq.s32 	%p26, %r122, 3;
	selp.b32 	%r289, %r288, %r287, %p26;
	add.s32 	%r290, %r288, %r285;
	setp.eq.s32 	%p27, %r122, 4;
	selp.b32 	%r291, %r290, %r289, %p27;
	ld.shared.v4.u32 	{%r292, %r293, %r294, %r295}, [_ZZN3cub18CUB_300001_SM_10006detail4scan16DeviceScanKernelINS2_10policy_hubIiiimN4cuda3std3__44plusIvEEE10Policy1000EN6thrust24THRUST_300001_SM_1000_NS10device_ptrIiEESF_NS0_13ScanTileStateIiLb1EEES9_NS1_10InputValueIiPiEEmiLb0EiEEvT0_T1_T2_iT3_T4_T5_E12temp_storage+32];
	add.s32 	%r296, %r290, %r292;
	setp.eq.s32 	%p28, %r122, 5;
	selp.b32 	%r297, %r296, %r291, %p28;
	add.s32 	%r298, %r296, %r293;
	setp.eq.s32 	%p29, %r122, 6;
	selp.b32 	%r299, %r298, %r297, %p29;
	add.s32 	%r300, %r298, %r294;
	setp.eq.s32 	%p30, %r122, 7;
	selp.b32 	%r301, %r300, %r299, %p30;
	add.s32 	%r302, %r300, %r295;
	setp.eq.s32 	%p31, %r122, 8;
	selp.b32 	%r303, %r302, %r301, %p31;
	ld.shared.v4.u32 	{%r304, %r305, %r306, %r307}, [_ZZN3cub18CUB_300001_SM_10006detail4scan16DeviceScanKernelINS2_10policy_hubIiiimN4cuda3std3__44plusIvEEE10Policy1000EN6thrust24THRUST_300001_SM_1000_NS10device_ptrIiEESF_NS0_13ScanTileStateIiLb1EEES9_NS1_10InputValueIiPiEEmiLb0EiEEvT0_T1_T2_iT3_T4_T5_E12temp_storage+48];
	add.s32 	%r308, %r302, %r304;
	setp.eq.s32 	%p32, %r122, 9;
	selp.b32 	%r309, %r308, %r303, %p32;
	add.s32 	%r310, %r308, %r305;
	setp.eq.s32 	%p33, %r122, 10;
	selp.b32 	%r311, %r310, %r309, %p33;
	add.s32 	%r312, %r310, %r306;
	setp.eq.s32 	%p34, %r122, 11;
	selp.b32 	%r313, %r312, %r311, %p34;
	add.s32 	%r314, %r312, %r307;
	setp.eq.s32 	%p35, %r122, 12;
	selp.b32 	%r315, %r314, %r313, %p35;
	ld.shared.u32 	%r316, [_ZZN3cub18CUB_300001_SM_10006detail4scan16DeviceScanKernelINS2_10policy_hubIiiimN4cuda3std3__44plusIvEEE10Policy1000EN6thrust24THRUST_300001_SM_1000_NS10device_ptrIiEESF_NS0_13ScanTileStateIiLb1EEES9_NS1_10InputValueIiPiEEmiLb0EiEEvT0_T1_T2_iT3_T4_T5_E12temp_storage+64];
	add.s32 	%r149, %r314, %r316;
	setp.gt.u32 	%p36, %r76, 31;
	setp.lt.u32 	%p37, %r76, 32;
	setp.eq.s32 	%p38, %r227, 0;
	selp.b32 	%r317, 0, %r281, %p38;
	add.s32 	%r1001, %r315, %r317;
	selp.b32 	%r151, %r281, %r1001, %p37;
	@%p36 bra 	$L__BB5_90;
	setp.ne.s32 	%p39, %r76, 0;
	mul.wide.s32 	%rd24, %r4, 8;
	add.s64 	%rd13, %rd18, %rd24;
	@%p39 bra 	$L__BB5_77;
	st.shared.u32 	[_ZZN3cub18CUB_300001_SM_10006detail4scan16DeviceScanKernelINS2_10policy_hubIiiimN4cuda3std3__44plusIvEEE10Policy1000EN6thrust24THRUST_300001_SM_1000_NS10device_ptrIiEESF_NS0_13ScanTileStateIiLb1EEES9_NS1_10InputValueIiPiEEmiLb0EiEEvT0_T1_T2_iT3_T4_T5_E12temp_storage+12], %r149;
	add.s64 	%rd25, %rd13, 256;
	mov.b32 	%r318, 100;
	// begin inline asm
	st.relaxed.gpu.v2.u32 [%rd25], {%r318, %r149};
	// end inline asm
$L__BB5_77:
	not.b32 	%r324, %r76;
	add.s32 	%r997, %r4, %r324;
	mov.b32 	%r320, 550;
	// begin inline asm
	nanosleep.u32 %r320;
	// end inline asm
	mul.wide.s32 	%rd27, %r997, 8;
	add.s64 	%rd28, %rd18, %rd27;
	add.s64 	%rd26, %rd28, 256;
	// begin inline asm
	ld.relaxed.gpu.v2.u32 {%r998, %r992}, [%rd26];
	// end inline asm
	mov.b32 	%r993, 478;
$L__BB5_78:
	setp.eq.s32 	%p40, %r998, 99;
	mov.b32 	%r325, -1;
	vote.sync.any.pred 	%p41, %p40, %r325;
	not.pred 	%p42, %p41;
	@%p42 bra 	$L__BB5_80;
	// begin inline asm
	nanosleep.u32 %r993;
	// end inline asm
	shr.u32 	%r993, %r993, 1;
	// begin inline asm
	ld.relaxed.gpu.v2.u32 {%r998, %r992}, [%rd26];
	// end inline asm
	bra.uni 	$L__BB5_78;
$L__BB5_80:
	setp.eq.s32 	%p43, %r998, 101;
	mov.b32 	%r352, -1;
	vote.sync.ballot.b32 	%r354, %p43, %r352;
	// begin inline asm
	mov.u32 %r327, %lanemask_ge;
	// end inline asm
	and.b32  	%r355, %r354, %r327;
	or.b32  	%r356, %r355, -2147483648;
	add.s32 	%r357, %r356, -1;
	not.b32 	%r358, %r356;
	and.b32  	%r359, %r358, %r357;
	popc.b32 	%r331, %r359;
	mov.b32 	%r330, 1;
	// begin inline asm
	shfl.sync.down.b32 %r328, %r992, %r330, %r331, %r352;
	// end inline asm
	setp.lt.s32 	%p45, %r227, %r331;
	selp.b32 	%r360, %r328, 0, %p45;
	add.s32 	%r334, %r360, %r992;
	mov.b32 	%r335, 2;
	// begin inline asm
	shfl.sync.down.b32 %r333, %r334, %r335, %r331, %r352;
	// end inline asm
	add.s32 	%r361, %r227, 2;
	setp.gt.s32 	%p46, %r361, %r331;
	selp.b32 	%r362, 0, %r333, %p46;
	add.s32 	%r339, %r334, %r362;
	mov.b32 	%r340, 4;
	// begin inline asm
	shfl.sync.down.b32 %r338, %r339, %r340, %r331, %r352;
	// end inline asm
	add.s32 	%r363, %r227, 4;
	setp.gt.s32 	%p47, %r363, %r331;
	selp.b32 	%r364, 0, %r338, %p47;
	add.s32 	%r344, %r339, %r364;
	mov.b32 	%r345, 8;
	// begin inline asm
	shfl.sync.down.b32 %r343, %r344, %r345, %r331, %r352;
	// end inline asm
	add.s32 	%r365, %r227, 8;
	setp.gt.s32 	%p48, %r365, %r331;
	selp.b32 	%r366, 0, %r343, %p48;
	add.s32 	%r349, %r344, %r366;
	mov.b32 	%r350, 16;
	// begin inline asm
	shfl.sync.down.b32 %r348, %r349, %r350, %r331, %r352;
	// end inline asm
	add.s32 	%r367, %r227, 16;
	setp.gt.s32 	%p49, %r367, %r331;
	selp.b32 	%r368, 0, %r348, %p49;
	add.s32 	%r994, %r349, %r368;
	add.s64 	%rd14, %rd18, 256;
	mov.b32 	%r995, 478;
$L__BB5_81:
	setp.ne.s32 	%p50, %r998, 101;
	mov.b32 	%r369, -1;
	vote.sync.all.pred 	%p51, %p50, %r369;
	not.pred 	%p52, %p51;
	@%p52 bra 	$L__BB5_86;
	shr.u32 	%r995, %r995, 1;
	mul.wide.s32 	%rd31, %r997, 8;
	add.s64 	%rd32, %rd14, %rd31;
	add.s64 	%rd30, %rd32, -256;
	// begin inline asm
	ld.relaxed.gpu.v2.u32 {%r998, %r999}, [%rd30];
	// end inline asm
	mov.u32 	%r1000, %r995;
$L__BB5_83:
	setp.eq.s32 	%p56, %r998, 99;
	mov.b32 	%r377, -1;
	vote.sync.any.pred 	%p57, %p56, %r377;
	not.pred 	%p58, %p57;
	@%p58 bra 	$L__BB5_85;
	// begin inline asm
	nanosleep.u32 %r1000;
	// end inline asm
	shr.u32 	%r1000, %r1000, 1;
	// begin inline asm
	ld.relaxed.gpu.v2.u32 {%r998, %r999}, [%rd30];
	// end inline asm
	bra.uni 	$L__BB5_83;
$L__BB5_85:
	setp.eq.s32 	%p59, %r998, 101;
	mov.b32 	%r403, -1;
	vote.sync.ballot.b32 	%r404, %p59, %r403;
	and.b32  	%r405, %r404, %r327;
	or.b32  	%r406, %r405, -2147483648;
	add.s32 	%r407, %r406, -1;
	not.b32 	%r408, %r406;
	and.b32  	%r409, %r408, %r407;
	popc.b32 	%r382, %r409;
	mov.b32 	%r381, 1;
	// begin inline asm
	shfl.sync.down.b32 %r379, %r999, %r381, %r382, %r403;
	// end inline asm
	setp.lt.s32 	%p61, %r227, %r382;
	selp.b32 	%r410, %r379, 0, %p61;
	add.s32 	%r385, %r410, %r999;
	mov.b32 	%r386, 2;
	// begin inline asm
	shfl.sync.down.b32 %r384, %r385, %r386, %r382, %r403;
	// end inline asm
	add.s32 	%r411, %r227, 2;
	setp.gt.s32 	%p62, %r411, %r382;
	selp.b32 	%r412, 0, %r384, %p62;
	add.s32 	%r390, %r385, %r412;
	mov.b32 	%r391, 4;
	// begin inline asm
	shfl.sync.down.b32 %r389, %r390, %r391, %r382, %r403;
	// end inline asm
	add.s32 	%r413, %r227, 4;
	setp.gt.s32 	%p63, %r413, %r382;
	selp.b32 	%r414, 0, %r389, %p63;
	add.s32 	%r395, %r390, %r414;
	mov.b32 	%r396, 8;
	// begin inline asm
	shfl.sync.down.b32 %r394, %r395, %r396, %r382, %r403;
	// end inline asm
	add.s32 	%r415, %r227, 8;
	setp.gt.s32 	%p64, %r415, %r382;
	selp.b32 	%r416, 0, %r394, %p64;
	add.s32 	%r400, %r395, %r416;
	mov.b32 	%r401, 16;
	// begin inline asm
	shfl.sync.down.b32 %r399, %r400, %r401, %r382, %r403;
	// end inline asm
	add.s32 	%r417, %r227, 16;
	setp.gt.s32 	%p65, %r417, %r382;
	selp.b32 	%r418, 0, %r399, %p65;
	add.s32 	%r419, %r418, %r994;
	add.s32 	%r994, %r419, %r400;
	add.s32 	%r997, %r997, -32;
	bra.uni 	$L__BB5_81;
$L__BB5_86:
	@%p39 bra 	$L__BB5_88;
	add.s32 	%r372, %r994, %r149;
	add.s64 	%rd29, %rd13, 256;
	mov.b32 	%r371, 101;
	// begin inline asm
	st.relaxed.gpu.v2.u32 [%rd29], {%r371, %r372};
	// end inline asm
	st.shared.u32 	[_ZZN3cub18CUB_300001_SM_10006detail4scan16DeviceScanKernelINS2_10policy_hubIiiimN4cuda3std3__44plusIvEEE10Policy1000EN6thrust24THRUST_300001_SM_1000_NS10device_ptrIiEESF_NS0_13ScanTileStateIiLb1EEES9_NS1_10InputValueIiPiEEmiLb0EiEEvT0_T1_T2_iT3_T4_T5_E12temp_storage+4], %r994;
	st.shared.u32 	[_ZZN3cub18CUB_300001_SM_10006detail4scan16DeviceScanKernelINS2_10policy_hubIiiimN4cuda3std3__44plusIvEEE10Policy1000EN6thrust24THRUST_300001_SM_1000_NS10device_ptrIiEESF_NS0_13ScanTileStateIiLb1EEES9_NS1_10InputValueIiPiEEmiLb0EiEEvT0_T1_T2_iT3_T4_T5_E12temp_storage+8], %r372;
$L__BB5_88:
	setp.ne.s32 	%p54, %r227, 0;
	mov.u32 	%r1001, %r151;
	@%p54 bra 	$L__BB5_90;
	st.shared.u32 	[_ZZN3cub18CUB_300001_SM_10006detail4scan16DeviceScanKernelINS2_10policy_hubIiiimN4cuda3std3__44plusIvEEE10Policy1000EN6thrust24THRUST_300001_SM_1000_NS10device_ptrIiEESF_NS0_13ScanTileStateIiLb1EEES9_NS1_10InputValueIiPiEEmiLb0EiEEvT0_T1_T2_iT3_T4_T5_E12temp_storage+84], %r994;
	mov.u32 	%r1001, %r994;
$L__BB5_90:
	bar.sync 	0;
	setp.eq.s32 	%p55, %r76, 0;
	ld.shared.u32 	%r373, [_ZZN3cub18CUB_300001_SM_10006detail4scan16DeviceScanKernelINS2_10policy_hubIiiimN4cuda3std3__44plusIvEEE10Policy1000EN6thrust24THRUST_300001_SM_1000_NS10device_ptrIiEESF_NS0_13ScanTileStateIiLb1EEES9_NS1_10InputValueIiPiEEmiLb0EiEEvT0_T1_T2_iT3_T4_T5_E12temp_storage+84];
	selp.b32 	%r374, 0, %r373, %p55;
	add.s32 	%r1002, %r374, %r1001;
$L__BB5_91:
	add.s32 	%r514, %r1002, %r125;
	add.s32 	%r515, %r126, %r514;
	add.s32 	%r516, %r127, %r515;
	add.s32 	%r517, %r128, %r516;
	add.s32 	%r518, %r129, %r517;
	add.s32 	%r519, %r130, %r518;
	add.s32 	%r520, %r131, %r519;
	add.s32 	%r521, %r132, %r520;
	add.s32 	%r522, %r133, %r521;
	add.s32 	%r523, %r134, %r522;
	add.s32 	%r524, %r135, %r523;
	add.s32 	%r525, %r136, %r524;
	add.s32 	%r526, %r137, %r525;
	add.s32 	%r527, %r138, %r526;
	add.s32 	%r528, %r139, %r527;
	add.s32 	%r529, %r140, %r528;
	add.s32 	%r530, %r141, %r529;
	add.s32 	%r531, %r142, %r530;
	bar.sync 	0;
	st.shared.u32 	[%r124], %r1002;
	st.shared.u32 	[%r124+4], %r514;
	st.shared.u32 	[%r124+8], %r515;
	st.shared.u32 	[%r124+12], %r516;
	st.shared.u32 	[%r124+16], %r517;
	st.shared.u32 	[%r124+20], %r518;
	st.shared.u32 	[%r124+24], %r519;
	st.shared.u32 	[%r124+28], %r520;
	st.shared.u32 	[%r124+32], %r521;
	st.shared.u32 	[%r124+36], %r522;
	st.shared.u32 	[%r124+40], %r523;
	st.shared.u32 	[%r124+44], %r524;
	st.shared.u32 	[%r124+48], %r525;
	st.shared.u32 	[%r124+52], %r526;
	st.shared.u32 	[%r124+56], %r527;
	st.shared.u32 	[%r124+60], %r528;
	st.shared.u32 	[%r124+64], %r529;
	st.shared.u32 	[%r124+68], %r530;
	st.shared.u32 	[%r124+72], %r531;
	bar.warp.sync 	-1;
	ld.shared.u32 	%r185, [%r123];
	ld.shared.u32 	%r186, [%r123+128];
	ld.shared.u32 	%r187, [%r123+256];
	ld.shared.u32 	%r188, [%r123+384];
	ld.shared.u32 	%r189, [%r123+512];
	ld.shared.u32 	%r190, [%r123+640];
	ld.shared.u32 	%r191, [%r123+768];
	ld.shared.u32 	%r192, [%r123+896];
	ld.shared.u32 	%r193, [%r123+1024];
	ld.shared.u32 	%r194, [%r123+1152];
	ld.shared.u32 	%r195, [%r123+1280];
	ld.shared.u32 	%r196, [%r123+1408];
	ld.shared.u32 	%r197, [%r123+1536];
	ld.shared.u32 	%r198, [%r123+1664];
	ld.shared.u32 	%r199, [%r123+1792];
	ld.shared.u32 	%r200, [%r123+1920];
	ld.shared.u32 	%r201, [%r123+2048];
	ld.shared.u32 	%r202, [%r123+2176];
	ld.shared.u32 	%r203, [%r123+2304];
	setp.ne.s32 	%p80, %r76, 0;
	@%p80 bra 	$L__BB5_93;
	st.volatile.shared.u32 	[_ZZN3cub18CUB_300001_SM_10006detail4scan16DeviceScanKernelINS2_10policy_hubIiiimN4cuda3std3__44plusIvEEE10Policy1000EN6thrust24THRUST_300001_SM_1000_NS10device_ptrIiEESF_NS0_13ScanTileStateIiLb1EEES9_NS1_10InputValueIiPiEEmiLb0EiEEvT0_T1_T2_iT3_T4_T5_E12temp_storage+31616], %r75;
$L__BB5_93:
	bar.sync 	0;
	ld.volatile.shared.u32 	%r204, [_ZZN3cub18CUB_300001_SM_10006detail4scan16DeviceScanKernelINS2_10policy_hubIiiimN4cuda3std3__44plusIvEEE10Policy1000EN6thrust24THRUST_300001_SM_1000_NS10device_ptrIiEESF_NS0_13ScanTileStateIiLb1EEES9_NS1_10InputValueIiPiEEmiLb0EiEEvT0_T1_T2_iT3_T4_T5_E12temp_storage+31616];
	cvt.u64.u32 	%rd39, %r78;
	add.s64 	%rd40, %rd5, %rd39;
	setp.ge.s32 	%p81, %r78, %r204;
	shl.b64 	%rd41, %rd40, 2;
	add.s64 	%rd15, %rd4, %rd41;
	@%p81 bra 	$L__BB5_95;
	st.global.u32 	[%rd15], %r185;
$L__BB5_95:
	mov.u32 	%r532, %tid.x;
	and.b32  	%r533, %r532, 992;
	mul.lo.s32 	%r534, %r533, 19;
	and.b32  	%r535, %r532, 31;
	or.b32  	%r536, %r534, %r535;
	add.s32 	%r537, %r536, 32;
	setp.ge.s32 	%p82, %r537, %r204;
	@%p82 bra 	$L__BB5_97;
	st.global.u32 	[%rd15+128], %r186;
$L__BB5_97:
	add.s32 	%r543, %r536, 64;
	setp.ge.s32 	%p83, %r543, %r204;
	@%p83 bra 	$L__BB5_99;
	st.global.u32 	[%rd15+256], %r187;
$L__BB5_99:
	add.s32 	%r549, %r536, 96;
	setp.ge.s32 	%p84, %r549, %r204;
	@%p84 bra 	$L__BB5_101;
	st.global.u32 	[%rd15+384], %r188;
$L__BB5_101:
	add.s32 	%r555, %r536, 128;
	setp.ge.s32 	%p85, %r555, %r204;
	@%p85 bra 	$L__BB5_103;
	st.global.u32 	[%rd15+512], %r189;
$L__BB5_103:
	add.s32 	%r561, %r536, 160;
	setp.ge.s32 	%p86, %r561, %r204;
	@%p86 bra 	$L__BB5_105;
	st.global.u32 	[%rd15+640], %r190;
$L__BB5_105:
	add.s32 	%r567, %r536, 192;
	setp.ge.s32 	%p87, %r567, %r204;
	@%p87 bra 	$L__BB5_107;
	st.global.u32 	[%rd15+768], %r191;
$L__BB5_107:
	add.s32 	%r573, %r536, 224;
	setp.ge.s32 	%p88, %r573, %r204;
	@%p88 bra 	$L__BB5_109;
	st.global.u32 	[%rd15+896], %r192;
$L__BB5_109:
	setp.ge.s32 	%p89, %r95, %r204;
	@%p89 bra 	$L__BB5_111;
	st.global.u32 	[%rd15+1024], %r193;
$L__BB5_111:
	setp.ge.s32 	%p90, %r98, %r204;
	@%p90 bra 	$L__BB5_113;
	st.global.u32 	[%rd15+1152], %r194;
$L__BB5_113:
	add.s32 	%r579, %r536, 320;
	setp.ge.s32 	%p91, %r579, %r204;
	@%p91 bra 	$L__BB5_115;
	st.global.u32 	[%rd15+1280], %r195;
$L__BB5_115:
	add.s32 	%r585, %r536, 352;
	setp.ge.s32 	%p92, %r585, %r204;
	@%p92 bra 	$L__BB5_117;
	st.global.u32 	[%rd15+1408], %r196;
$L__BB5_117:
	add.s32 	%r591, %r536, 384;
	setp.ge.s32 	%p93, %r591, %r204;
	@%p93 bra 	$L__BB5_119;
	st.global.u32 	[%rd15+1536], %r197;
$L__BB5_119:
	add.s32 	%r597, %r536, 416;
	setp.ge.s32 	%p94, %r597, %r204;
	@%p94 bra 	$L__BB5_121;
	st.global.u32 	[%rd15+1664], %r198;
$L__BB5_121:
	add.s32 	%r603, %r536, 448;
	setp.ge.s32 	%p95, %r603, %r204;
	@%p95 bra 	$L__BB5_123;
	st.global.u32 	[%rd15+1792], %r199;
$L__BB5_123:
	add.s32 	%r609, %r536, 480;
	setp.ge.s32 	%p96, %r609, %r204;
	@%p96 bra 	$L__BB5_125;
	st.global.u32 	[%rd15+1920], %r200;
$L__BB5_125:
	add.s32 	%r615, %r536, 512;
	setp.ge.s32 	%p97, %r615, %r204;
	@%p97 bra 	$L__BB5_127;
	st.global.u32 	[%rd15+2048], %r201;
$L__BB5_127:
	setp.ge.s32 	%p98, %r115, %r204;
	@%p98 bra 	$L__BB5_129;
	st.global.u32 	[%rd15+2176], %r202;
$L__BB5_129:
	setp.ge.s32 	%p99, %r118, %r204;
	@%p99 bra 	$L__BB5_131;
	st.global.u32 	[%rd15+2304], %r203;
$L__BB5_131:
	ret;

}


// ===== COMPILED SASS (sm_100) =====

	.target	sm_100

	.elftype	@"ET_EXEC"


//--------------------- .note.nv.tkinfo           --------------------------
	.section	.note.nv.tkinfo,"",@"SHT_NOTE"
	.sectionflags	@"SHF_NOTE_NV_TKINFO"
	.tkinfo
        /*0018*/ 	.word	0x00000002
        /*0030*/ 	.string	""
        /*0030*/ 	.string	"ptxas"
        /*0030*/ 	.string	"Cuda compilation tools, release 13.0, V13.0.88"
        /*0030*/ 	.string	"Build cuda_13.0.r13.0/compiler.36424714_0"
        /*0030*/ 	.string	"-arch sm_100 -m 64 "



//--------------------- .note.nv.cuinfo           --------------------------
	.section	.note.nv.cuinfo,"",@"SHT_NOTE"
	.sectionflags	@"SHF_NOTE_NV_CUINFO"
        /*0018*/ 	.short	0x0002
        /*001a*/ 	.short	0x0064
        /*001c*/ 	.short	0x0082
	.zero		2


//--------------------- .nv.info                  --------------------------
	.section	.nv.info,"",@"SHT_CUDA_INFO"
	.align	4


	//----- nvinfo : EIATTR_REGCOUNT
	.align		4
        /*0000*/ 	.byte	0x04, 0x2f
        /*0002*/ 	.short	(.L_44 - .L_43)
	.align		4
.L_43:
        /*0004*/ 	.word	index@(_Z19countElementsPerRowPiS_S_ii)
        /*0008*/ 	.word	0x0000000a


	//----- nvinfo : EIATTR_FRAME_SIZE
	.align		4
.L_44:
        /*000c*/ 	.byte	0x04, 0x11
        /*000e*/ 	.short	(.L_46 - .L_45)
	.align		4
.L_45:
        /*0010*/ 	.word	index@(_Z19countElementsPerRowPiS_S_ii)
        /*0014*/ 	.word	0x00000000


	//----- nvinfo : EIATTR_REGCOUNT
	.align		4
.L_46:
        /*0018*/ 	.byte	0x04, 0x2f
        /*001a*/ 	.short	(.L_48 - .L_47)
	.align		4
.L_47:
        /*001c*/ 	.word	index@(_Z17populateTransposePdPiS0_S_S0_S0_ii)
        /*0020*/ 	.word	0x0000001e


	//----- nvinfo : EIATTR_FRAME_SIZE
	.align		4
.L_48:
        /*0024*/ 	.byte	0x04, 0x11
        /*0026*/ 	.short	(.L_50 - .L_49)
	.align		4
.L_49:
        /*0028*/ 	.word	index@(_Z17populateTransposePdPiS0_S_S0_S0_ii)
        /*002c*/ 	.word	0x00000000


	//----- nvinfo : EIATTR_REGCOUNT
	.align		4
.L_50:
        /*0030*/ 	.byte	0x04, 0x2f
        /*0032*/ 	.short	(.L_52 - .L_51)
	.align		4
.L_51:
        /*0034*/ 	.word	index@(_ZN3cub18CUB_300001_SM_10006detail11EmptyKernelIvEEvv)
        /*0038*/ 	.word	0x00000004


	//----- nvinfo : EIATTR_FRAME_SIZE
	.align		4
.L_52:
        /*003c*/ 	.byte	0x04, 0x11
        /*003e*/ 	.short	(.L_54 - .L_53)
	.align		4
.L_53:
        /*0040*/ 	.word	index@(_ZN3cub18CUB_300001_SM_10006detail11EmptyKernelIvEEvv)
        /*0044*/ 	.word	0x00000000


	//----- nvinfo : EIATTR_REGCOUNT
	.align		4
.L_54:
        /*0048*/ 	.byte	0x04, 0x2f
        /*004a*/ 	.short	(.L_56 - .L_55)
	.align		4
.L_55:
        /*004c*/ 	.word	index@(_ZN3cub18CUB_300001_SM_10006detail4scan20DeviceScanInitKernelINS0_13ScanTileStateIiLb1EEEEEvT_i)
        /*0050*/ 	.word	0x00000008


	//----- nvinfo : EIATTR_FRAME_SIZE
	.align		4
.L_56:
        /*0054*/ 	.byte	0x04, 0x11
        /*0056*/ 	.short	(.L_58 - .L_57)
	.align		4
.L_57:
        /*0058*/ 	.word	index@(_ZN3cub18CUB_300001_SM_10006detail4scan20DeviceScanInitKernelINS0_13ScanTileStateIiLb1EEEEEvT_i)
        /*005c*/ 	.word	0x00000000


	//----- nvinfo : EIATTR_REGCOUNT
	.align		4
.L_58:
        /*0060*/ 	.byte	0x04, 0x2f
        /*0062*/ 	.short	(.L_60 - .L_59)
	.align		4
.L_59:
        /*0064*/ 	.word	index@(_ZN3cub18CUB_300001_SM_10006detail4scan16DeviceScanKernelINS2_10policy_hubIiiijN4cuda3std3__44plusIvEEE10Policy1000EN6thrust24THRUST_300001_SM_1000_NS10device_ptrIiEESF_NS0_13ScanTileStateIiLb1EEES9_NS1_10InputValueIiPiEEjiLb0EiEEvT0_T1_T2_iT3_T4_T5_)
        /*0068*/ 	.word	0x00000038


	//----- nvinfo : EIATTR_FRAME_SIZE
	.align		4
.L_60:
        /*006c*/ 	.byte	0x04, 0x11
        /*006e*/ 	.short	(.L_62 - .L_61)
	.align		4
.L_61:
        /*0070*/ 	.word	index@(_ZN3cub18CUB_300001_SM_10006detail4scan16DeviceScanKernelINS2_10policy_hubIiiijN4cuda3std3__44plusIvEEE10Policy1000EN6thrust24THRUST_300001_SM_1000_NS10device_ptrIiEESF_NS0_13ScanTileStateIiLb1EEES9_NS1_10InputValueIiPiEEjiLb0EiEEvT0_T1_T2_iT3_T4_T5_)
        /*0074*/ 	.word	0x00000000


	//----- nvinfo : EIATTR_REGCOUNT
	.align		4
.L_62:
        /*0078*/ 	.byte	0x04, 0x2f
        /*007a*/ 	.short	(.L_64 - .L_63)
	.align		4
.L_63:
        /*007c*/ 	.word	index@(_ZN3cub18CUB_300001_SM_10006detail4scan16DeviceScanKernelINS2_10policy_hubIiiimN4cuda3std3__44plusIvEEE10Policy1000EN6thrust24THRUST_300001_SM_1000_NS10device_ptrIiEESF_NS0_13ScanTileStateIiLb1EEES9_NS1_10InputValueIiPiEEmiLb0EiEEvT0_T1_T2_iT3_T4_T5_)
        /*0080*/ 	.word	0x00000030


	//----- nvinfo : EIATTR_FRAME_SIZE
	.align		4
.L_64:
        /*0084*/ 	.byte	0x04, 0x11
        /*0086*/ 	.short	(.L_66 - .L_65)
	.align		4
.L_65:
        /*0088*/ 	.word	index@(_ZN3cub18CUB_300001_SM_10006detail4scan16DeviceScanKernelINS2_10policy_hubIiiimN4cuda3std3__44plusIvEEE10Policy1000EN6thrust24THRUST_300001_SM_1000_NS10device_ptrIiEESF_NS0_13ScanTileStateIiLb1EEES9_NS1_10InputValueIiPiEEmiLb0EiEEvT0_T1_T2_iT3_T4_T5_)
        /*008c*/ 	.word	0x00000000


	//----- nvinfo : EIATTR_MIN_STACK_SIZE
	.align		4
.L_66:
        /*0090*/ 	.byte	0x04, 0x12
        /*0092*/ 	.short	(.L_68 - .L_67)
	.align		4
.L_67:
        /*0094*/ 	.word	index@(_ZN3cub18CUB_300001_SM_10006detail4scan16DeviceScanKernelINS2_10policy_hubIiiimN4cuda3std3__44plusIvEEE10Policy1000EN6thrust24THRUST_300001_SM_1000_NS10device_ptrIiEESF_NS0_13ScanTileStateIiLb1EEES9_NS1_10InputValueIiPiEEmiLb0EiEEvT0_T1_T2_iT3_T4_T5_)
        /*0098*/ 	.word	0x00000000


	//----- nvinfo : EIATTR_MIN_STACK_SIZE
	.align		4
.L_68:
        /*009c*/ 	.byte	0x04, 0x12
        /*009e*/ 	.short	(.L_70 - .L_69)
	.align		4
.L_69:
        /*00a0*/ 	.word	index@(_ZN3cub18CUB_300001_SM_10006detail4scan16DeviceScanKernelINS2_10policy_hubIiiijN4cuda3std3__44plusIvEEE10Policy1000EN6thrust24THRUST_300001_SM_1000_NS10device_ptrIiEESF_NS0_13ScanTileStateIiLb1EEES9_NS1_10InputValueIiPiEEjiLb0EiEEvT0_T1_T2_iT3_T4_T5_)
        /*00a4*/ 	.word	0x00000000


	//----- nvinfo : EIATTR_MIN_STACK_SIZE
	.align		4
.L_70:
        /*00a8*/ 	.byte	0x04, 0x12
        /*00aa*/ 	.short	(.L_72 - .L_71)
	.align		4
.L_71:
        /*00ac*/ 	.word	index@(_ZN3cub18CUB_300001_SM_10006detail4scan20DeviceScanInitKernelINS0_13ScanTileStateIiLb1EEEEEvT_i)
        /*00b0*/ 	.word	0x00000000


	//----- nvinfo : EIATTR_MIN_STACK_SIZE
	.align		4
.L_72:
        /*00b4*/ 	.byte	0x04, 0x12
        /*00b6*/ 	.short	(.L_74 - .L_73)
	.align		4
.L_73:
        /*00b8*/ 	.word	index@(_ZN3cub18CUB_300001_SM_10006detail11EmptyKernelIvEEvv)
        /*00bc*/ 	.word	0x00000000


	//----- nvinfo : EIATTR_MIN_STACK_SIZE
	.align		4
.L_74:
        /*00c0*/ 	.byte	0x04, 0x12
        /*00c2*/ 	.short	(.L_76 - .L_75)
	.align		4
.L_75:
        /*00c4*/ 	.word	index@(_Z17populateTransposePdPiS0_S_S0_S0_ii)
        /*00c8*/ 	.word	0x00000000


	//----- nvinfo : EIATTR_MIN_STACK_SIZE
	.align		4
.L_76:
        /*00cc*/ 	.byte	0x04, 0x12
        /*00ce*/ 	.short	(.L_78 - .L_77)
	.align		4
.L_77:
        /*00d0*/ 	.word	index@(_Z19countElementsPerRowPiS_S_ii)
        /*00d4*/ 	.word	0x00000000
.L_78:


//--------------------- .nv.compat                --------------------------
	.section	.nv.compat,"",@"SHT_CUDA_COMPAT_INFO"
	.align	4
        /*0000*/ 	.byte	0x02, 0x09, 0x00, 0x00, 0x02, 0x02, 0x01, 0x00, 0x02, 0x05, 0x05, 0x00, 0x03, 0x07, 0x01, 0x01
        /*0010*/ 	.byte	0x02, 0x03, 0x00, 0x00, 0x02, 0x06, 0x01, 0x00, 0x04, 0x0b, 0x08, 0x00, 0x09, 0x00, 0x00, 0x00
        /*0020*/ 	.byte	0x00, 0x00, 0x00, 0x00


//--------------------- .nv.info._ZN3cub18CUB_300001_SM_10006detail4scan16DeviceScanKernelINS2_10policy_hubIiiimN4cuda3std3__44plusIvEEE10Policy1000EN6thrust24THRUST_300001_SM_1000_NS10device_ptrIiEESF_NS0_13ScanTileStateIiLb1EEES9_NS1_10InputValueIiPiEEmiLb0EiEEvT0_T1_T2_iT3_T4_T5_ --------------------------
	.section	.nv.info._ZN3cub18CUB_300001_SM_10006detail4scan16DeviceScanKernelINS2_10policy_hubIiiimN4cuda3std3__44plusIvEEE10Policy1000EN6thrust24THRUST_300001_SM_1000_NS10device_ptrIiEESF_NS0_13ScanTileStateIiLb1EEES9_NS1_10InputValueIiPiEEmiLb0EiEEvT0_T1_T2_iT3_T4_T5_,"",@"SHT_CUDA_INFO"
	.sectionflags	@""
	.align	4


	//----- nvinfo : EIATTR_CUDA_API_VERSION
	.align		4
        /*0000*/ 	.byte	0x04, 0x37
        /*0002*/ 	.short	(.L_80 - .L_79)
.L_79:
        /*0004*/ 	.word	0x00000082


	//----- nvinfo : EIATTR_KPARAM_INFO
	.align		4
.L_80:
        /*0008*/ 	.byte	0x04, 0x17
        /*000a*/ 	.short	(.L_82 - .L_81)
.L_81:
        /*000c*/ 	.word	0x00000000
        /*0010*/ 	.short	0x0006
        /*0012*/ 	.short	0x0030
        /*0014*/ 	.byte	0x00, 0xf0, 0x21, 0x00


	//----- nvinfo : EIATTR_KPARAM_INFO
	.align		4
.L_82:
        /*0018*/ 	.byte	0x04, 0x17
        /*001a*/ 	.short	(.L_84 - .L_83)
.L_83:
        /*001c*/ 	.word	0x00000000
        /*0020*/ 	.short	0x0005
        /*0022*/ 	.short	0x0020
        /*0024*/ 	.byte	0x00, 0xf0, 0x41, 0x00


	//----- nvinfo : EIATTR_KPARAM_INFO
	.align		4
.L_84:
        /*0028*/ 	.byte	0x04, 0x17
        /*002a*/ 	.short	(.L_86 - .L_85)
.L_85:
        /*002c*/ 	.word	0x00000000
        /*0030*/ 	.short	0x0004
        /*0032*/ 	.short	0x001c
        /*0034*/ 	.byte	0x00, 0xf0, 0x05, 0x00


	//----- nvinfo : EIATTR_KPARAM_INFO
	.align		4
.L_86:
        /*0038*/ 	.byte	0x04, 0x17
        /*003a*/ 	.short	(.L_88 - .L_87)
.L_87:
        /*003c*/ 	.word	0x00000000
        /*0040*/ 	.short	0x0003
        /*0042*/ 	.short	0x0018
        /*0044*/ 	.byte	0x00, 0xf0, 0x11, 0x00


	//----- nvinfo : EIATTR_KPARAM_INFO
	.align		4
.L_88:
        /*0048*/ 	.byte	0x04, 0x17
        /*004a*/ 	.short	(.L_90 - .L_89)
.L_89:
        /*004c*/ 	.word	0x00000000
        /*0050*/ 	.short	0x0002
        /*0052*/ 	.short	0x0010
        /*0054*/ 	.byte	0x00, 0xf0, 0x21, 0x00


	//----- nvinfo : EIATTR_KPARAM_INFO
	.align		4
.L_90:
        /*0058*/ 	.byte	0x04, 0x17
        /*005a*/ 	.short	(.L_92 - .L_91)
.L_91:
        /*005c*/ 	.word	0x00000000
        /*0060*/ 	.short	0x0001
        /*0062*/ 	.short	0x0008
        /*0064*/ 	.byte	0x00, 0xf0, 0x21, 0x00


	//----- nvinfo : EIATTR_KPARAM_INFO
	.align		4
.L_92:
        /*0068*/ 	.byte	0x04, 0x17
        /*006a*/ 	.short	(.L_94 - .L_93)
.L_93:
        /*006c*/ 	.word	0x00000000
        /*0070*/ 	.short	0x0000
        /*0072*/ 	.short	0x0000
        /*0074*/ 	.byte	0x00, 0xf0, 0x21, 0x00


	//----- nvinfo : EIATTR_SPARSE_MMA_MASK
	.align		4
.L_94:
        /*0078*/ 	.byte	0x03, 0x50
        /*007a*/ 	.short	0x0000


	//----- nvinfo : EIATTR_MAXREG_COUNT
	.align		4
        /*007c*/ 	.byte	0x03, 0x1b
        /*007e*/ 	.short	0x0080


	//----- nvinfo : EIATTR_NUM_BARRIERS
	.align		4
        /*0080*/ 	.byte	0x02, 0x4c
        /*0082*/ 	.byte	0x01
	.zero		1


	//----- nvinfo : EIATTR_MERCURY_ISA_VERSION
	.align		4
        /*0084*/ 	.byte	0x03, 0x5f
        /*0086*/ 	.short	0x0101


	//----- nvinfo : EIATTR_COOP_GROUP_MASK_REGIDS
	.align		4
        /*0088*/ 	.byte	0x04, 0x29
        /*008a*/ 	.short	(.L_96 - .L_95)


	//   ....[0]....
.L_95:
        /*008c*/ 	.word	0xffffffff


	//   ....[1]....
        /*0090*/ 	.word	0xffffffff


	//   ....[2]....
        /*0094*/ 	.word	0xffffffff


	//   ....[3]....
        /*0098*/ 	.word	0xffffffff


	//   ....[4]....
        /*009c*/ 	.word	0xffffffff


	//   ....[5]....
        /*00a0*/ 	.word	0xffffffff


	//   ....[6]....
        /*00a4*/ 	.word	0xffffffff


	//   ....[7]....
        /*00a8*/ 	.word	0xffffffff


	//   ....[8]....
        /*00ac*/ 	.word	0xffffffff


	//   ....[9]....
        /*00b0*/ 	.word	0xffffffff


	//   ....[10]....
        /*00b4*/ 	.word	0xffffffff


	//   ....[11]....
        /*00b8*/ 	.word	0xffffffff


	//   ....[12]....
        /*00bc*/ 	.word	0xffffffff


	//   ....[13]....
        /*00c0*/ 	.word	0xffffffff


	//   ....[14]....
        /*00c4*/ 	.word	0xffffffff


	//   ....[15]....
        /*00c8*/ 	.word	0xffffffff


	//   ....[16]....
        /*00cc*/ 	.word	0xffffffff


	//   ....[17]....
        /*00d0*/ 	.word	0xffffffff


	//   ....[18]....
        /*00d4*/ 	.word	0xffffffff


	//   ....[19]....
        /*00d8*/ 	.word	0xffffffff


	//   ....[20]....
        /*00dc*/ 	.word	0xffffffff


	//   ....[21]....
        /*00e0*/ 	.word	0xffffffff


	//   ....[22]....
        /*00e4*/ 	.word	0xffffffff


	//   ....[23]....
        /*00e8*/ 	.word	0xffffffff


	//   ....[24]....
        /*00ec*/ 	.word	0xffffffff


	//   ....[25]....
        /*00f0*/ 	.word	0xffffffff


	//   ....[26]....
        /*00f4*/ 	.word	0xffffffff


	//   ....[27]....
        /*00f8*/ 	.word	0xffffffff


	//   ....[28]....
        /*00fc*/ 	.word	0xffffffff


	//   ....[29]....
        /*0100*/ 	.word	0xffffffff


	//   ....[30]....
        /*0104*/ 	.word	0xffffffff


	//   ....[31]....
        /*0108*/ 	.word	0xffffffff


	//   ....[32]....
        /*010c*/ 	.word	0xffffffff


	//   ....[33]....
        /*0110*/ 	.word	0xffffffff


	//   ....[34]....
        /*0114*/ 	.word	0xffffffff


	//   ....[35]....
        /*0118*/ 	.word	0xffffffff


	//   ....[36]....
        /*011c*/ 	.word	0xffffffff


	//   ....[37]....
        /*0120*/ 	.word	0xffffffff


	//   ....[38]....
        /*0124*/ 	.word	0xffffffff


	//   ....[39]....
        /*0128*/ 	.word	0xffffffff


	//   ....[40]....
        /*012c*/ 	.word	0xffffffff


	//   ....[41]....
        /*0130*/ 	.word	0xffffffff


	//   ....[42]....
        /*0134*/ 	.word	0xffffffff


	//   ....[43]....
        /*0138*/ 	.word	0xffffffff


	//   ....[44]....
        /*013c*/ 	.word	0xffffffff


	//   ....[45]....
        /*0140*/ 	.word	0xffffffff


	//   ....[46]....
        /*0144*/ 	.word	0xffffffff


	//   ....[47]....
        /*0148*/ 	.word	0xffffffff


	//   ....[48]....
        /*014c*/ 	.word	0xffffffff


	//   ....[49]....
        /*0150*/ 	.word	0xffffffff


	//   ....[50]....
        /*0154*/ 	.word	0xffffffff


	//   ....[51]....
        /*0158*/ 	.word	0xffffffff


	//   ....[52]....
        /*015c*/ 	.word	0xffffffff


	//   ....[53]....
        /*0160*/ 	.word	0xffffffff


	//   ....[54]....
        /*0164*/ 	.word	0xffffffff


	//   ....[55]....
        /*0168*/ 	.word	0xffffffff


	//   ....[56]....
        /*016c*/ 	.word	0xffffffff


	//   ....[57]....
        /*0170*/ 	.word	0xffffffff


	//   ....[58]....
        /*0174*/ 	.word	0xffffffff


	//   ....[59]....
        /*0178*/ 	.word	0xffffffff


	//   ....[60]....
        /*017c*/ 	.word	0x0500000a


	//   ....[61]....
        /*0180*/ 	.word	0x0500000a


	//   ....[62]....
        /*0184*/ 	.word	0x0500000a


	//   ....[63]....
        /*0188*/ 	.word	0x0500000a


	//   ....[64]....
        /*018c*/ 	.word	0x0500000a


	//   ....[65]....
        /*0190*/ 	.word	0x0500000a


	//   ....[66]....
        /*0194*/ 	.word	0x0500000a


	//   ....[67]....
        /*0198*/ 	.word	0x0500000a


	//   ....[68]....
        /*019c*/ 	.word	0x0500000a


	//   ....[69]....
        /*01a0*/ 	.word	0x0500000a


	//   ....[70]....
        /*01a4*/ 	.word	0x0500000a


	//   ....[71]....
        /*01a8*/ 	.word	0x0500000a


	//   ....[72]....
        /*01ac*/ 	.word	0x0500000a


	//   ....[73]....
        /*01b0*/ 	.word	0x0500000a


	//   ....[74]....
        /*01b4*/ 	.word	0x0500000a


	//   ....[75]....
        /*01b8*/ 	.word	0x0500000a


	//   ....[76]....
        /*01bc*/ 	.word	0x0500000a


	//   ....[77]....
        /*01c0*/ 	.word	0x0500000a


	//   ....[78]....
        /*01c4*/ 	.word	0x0500000a


	//   ....[79]....
        /*01c8*/ 	.word	0x0500000a


	//   ....[80]....
        /*01cc*/ 	.word	0x0500000a


	//   ....[81]....
        /*01d0*/ 	.word	0x0500000a


	//   ....[82]....
        /*01d4*/ 	.word	0x0500000a


	//   ....[83]....
        /*01d8*/ 	.word	0x0500000a


	//   ....[84]....
        /*01dc*/ 	.word	0x0500000a


	//   ....[85]....
        /*01e0*/ 	.word	0x0500000a


	//   ....[86]....
        /*01e4*/ 	.word	0x0500000a


	//   ....[87]....
        /*01e8*/ 	.word	0x0500000a


	//   ....[88]....
        /*01ec*/ 	.word	0x0500000a


	//   ....[89]....
        /*01f0*/ 	.word	0x0500000a


	//   ....[90]....
        /*01f4*/ 	.word	0x0500000a


	//   ....[91]....
        /*01f8*/ 	.word	0x0500000a


	//   ....[92]....
        /*01fc*/ 	.word	0x0500000a


	//   ....[93]....
        /*0200*/ 	.word	0x0500000a


	//   ....[94]....
        /*0204*/ 	.word	0x0500000a


	//   ....[95]....
        /*0208*/ 	.word	0x0500000a


	//----- nvinfo : EIATTR_COOP_GROUP_INSTR_OFFSETS
	.align		4
.L_96:
        /*020c*/ 	.byte	0x04, 0x28
        /*020e*/ 	.short	(.L_98 - .L_97)


	//   ....[0]....
.L_97:
        /*0210*/ 	.word	0x000004d0


	//   ....[1]....
        /*0214*/ 	.word	0x000006f0


	//   ....[2]....
        /*0218*/ 	.word	0x00000710


	//   ....[3]....
        /*021c*/ 	.word	0x00000730


	//   ....[4]....
        /*0220*/ 	.word	0x00000750


	//   ....[5]....
        /*0224*/ 	.word	0x00000770


	//   ....[6]....
        /*0228*/ 	.word	0x00000b80


	//   ....[7]....
        /*022c*/ 	.word	0x00000ba0


	//   ....[8]....
        /*0230*/ 	.word	0x00000bc0


	//   ....[9]....
        /*0234*/ 	.word	0x00000be0


	//   ....[10]....
        /*0238*/ 	.word	0x00000c00


	//   ....[11]....
        /*023c*/ 	.word	0x00001000


	//   ....[12]....
        /*0240*/ 	.word	0x00001090


	//   ....[13]....
        /*0244*/ 	.word	0x000010f0


	//   ....[14]....
        /*0248*/ 	.word	0x00001160


	//   ....[15]....
        /*024c*/ 	.word	0x000011c0


	//   ....[16]....
        /*0250*/ 	.word	0x00001210


	//   ....[17]....
        /*0254*/ 	.word	0x00001270


	//   ....[18]....
        /*0258*/ 	.word	0x000012c0


	//   ....[19]....
        /*025c*/ 	.word	0x000012e0


	//   ....[20]....
        /*0260*/ 	.word	0x000013a0


	//   ....[21]....
        /*0264*/ 	.word	0x00001430


	//   ....[22]....
        /*0268*/ 	.word	0x00001480


	//   ....[23]....
        /*026c*/ 	.word	0x000014e0


	//   ....[24]....
        /*0270*/ 	.word	0x00001540


	//   ....[25]....
        /*0274*/ 	.word	0x00001580


	//   ....[26]....
        /*0278*/ 	.word	0x000015c0


	//   ....[27]....
        /*027c*/ 	.word	0x00001600


	//   ....[28]....
        /*0280*/ 	.word	0x00001610


	//   ....[29]....
        /*0284*/ 	.word	0x00001a50


	//   ....[30]....
        /*0288*/ 	.word	0x00002430


	//   ....[31]....
        /*028c*/ 	.word	0x00002650


	//   ....[32]....
        /*0290*/ 	.word	0x00002670


	//   ....[33]....
        /*0294*/ 	.word	0x00002690


	//   ....[34]....
        /*0298*/ 	.word	0x000026b0


	//   ....[35]....
        /*029c*/ 	.word	0x000026d0


	//   ....[36]....
        /*02a0*/ 	.word	0x00002a60


	//   ....[37]....
        /*02a4*/ 	.word	0x00002a80


	//   ....[38]....
        /*02a8*/ 	.word	0x00002aa0


	//   ....[39]....
        /*02ac*/ 	.word	0x00002ac0


	//   ....[40]....
        /*02b0*/ 	.word	0x00002ae0


	//   ....[41]....
        /*02b4*/ 	.word	0x00002ee0


	//   ....[42]....
        /*02b8*/ 	.word	0x00002f70


	//   ....[43]....
        /*02bc*/ 	.word	0x00002fd0


	//   ....[44]....
        /*02c0*/ 	.word	0x00003030


	//   ....[45]....
        /*02c4*/ 	.word	0x00003090


	//   ....[46]....
        /*02c8*/ 	.word	0x000030f0


	//   ....[47]....
        /*02cc*/ 	.word	0x00003140


	//   ....[48]....
        /*02d0*/ 	.word	0x000031b0


	//   ....[49]....
        /*02d4*/ 	.word	0x000031c0


	//   ....[50]....
        /*02d8*/ 	.word	0x00003280


	//   ....[51]....
        /*02dc*/ 	.word	0x00003310


	//   ....[52]....
        /*02e0*/ 	.word	0x00003360


	//   ....[53]....
        /*02e4*/ 	.word	0x000033d0


	//   ....[54]....
        /*02e8*/ 	.word	0x00003430


	//   ....[55]....
        /*02ec*/ 	.word	0x00003480


	//   ....[56]....
        /*02f0*/ 	.word	0x000034c0


	//   ....[57]....
        /*02f4*/ 	.word	0x00003520


	//   ....[58]....
        /*02f8*/ 	.word	0x00003530


	//   ....[59]....
        /*02fc*/ 	.word	0x000039a0


	//   ....[60]....
        /*0300*/ 	.word	0x00003f30


	//   ....[61]....
        /*0304*/ 	.word	0x00003fb0


	//   ....[62]....
        /*0308*/ 	.word	0x00004040


	//   ....[63]....
        /*030c*/ 	.word	0x00004120


	//   ....[64]....
        /*0310*/ 	.word	0x000041a0


	//   ....[65]....
        /*0314*/ 	.word	0x00004230


	//   ....[66]....
        /*0318*/ 	.word	0x000042b0


	//   ....[67]....
        /*031c*/ 	.word	0x00004330


	//   ....[68]....
        /*0320*/ 	.word	0x00004360


	//   ....[69]....
        /*0324*/ 	.word	0x00004430


	//   ....[70]....
        /*0328*/ 	.word	0x000044b0


	//   ....[71]....
        /*032c*/ 	.word	0x00004530


	//   ....[72]....
        /*0330*/ 	.word	0x000045e0


	//   ....[73]....
        /*0334*/ 	.word	0x00004670


	//   ....[74]....
        /*0338*/ 	.word	0x000046f0


	//   ....[75]....
        /*033c*/ 	.word	0x00004760


	//   ....[76]....
        /*0340*/ 	.word	0x000047e0


	//   ....[77]....
        /*0344*/ 	.word	0x00004840


	//   ....[78]....
        /*0348*/ 	.word	0x000048b0


	//   ....[79]....
        /*034c*/ 	.word	0x00004930


	//   ....[80]....
        /*0350*/ 	.word	0x000049d0


	//   ....[81]....
        /*0354*/ 	.word	0x00004a90


	//   ....[82]....
        /*0358*/ 	.word	0x00004b30


	//   ....[83]....
        /*035c*/ 	.word	0x00004bc0


	//   ....[84]....
        /*0360*/ 	.word	0x00004c50


	//   ....[85]....
        /*0364*/ 	.word	0x00004cc0


	//   ....[86]....
        /*0368*/ 	.word	0x00004cf0


	//   ....[87]....
        /*036c*/ 	.word	0x00004dc0


	//   ....[88]....
        /*0370*/ 	.word	0x00004e40


	//   ....[89]....
        /*0374*/ 	.word	0x00004ec0


	//   ....[90]....
        /*0378*/ 	.word	0x00004f80


	//   ....[91]....
        /*037c*/ 	.word	0x00005020


	//   ....[92]....
        /*0380*/ 	.word	0x000050b0


	//   ....[93]....
        /*0384*/ 	.word	0x00005140


	//   ....[94]....
        /*0388*/ 	.word	0x000051d0


	//   ....[95]....
        /*038c*/ 	.word	0x00005230


	//----- nvinfo : EIATTR_VRC_CTA_INIT_COUNT
	.align		4
.L_98:
        /*0390*/ 	.byte	0x02, 0x4a
	.zero		1
	.zero		1


	//----- nvinfo : EIATTR_EXIT_INSTR_OFFSETS
	.align		4
        /*0394*/ 	.byte	0x04, 0x1c
        /*0396*/ 	.short	(.L_100 - .L_99)


	//   ....[0]....
.L_99:
        /*0398*/ 	.word	0x00001ce0


	//   ....[1]....
        /*039c*/ 	.word	0x00001d10


	//   ....[2]....
        /*03a0*/ 	.word	0x00003ec0


	//   ....[3]....
        /*03a4*/ 	.word	0x00003ee0


	//----- nvinfo : EIATTR_MAX_THREADS
	.align		4
.L_100:
        /*03a8*/ 	.byte	0x04, 0x05
        /*03aa*/ 	.short	(.L_102 - .L_101)
.L_101:
        /*03ac*/ 	.word	0x000001a0
        /*03b0*/ 	.word	0x00000001
        /*03b4*/ 	.word	0x00000001


	//----- nvinfo : EIATTR_CRS_STACK_SIZE
	.align		4
.L_102:
        /*03b8*/ 	.byte	0x04, 0x1e
        /*03ba*/ 	.short	(.L_104 - .L_103)
.L_103:
        /*03bc*/ 	.word	0x00000000


	//----- nvinfo : EIATTR_CBANK_PARAM_SIZE
	.align		4
.L_104:
        /*03c0*/ 	.byte	0x03, 0x19
        /*03c2*/ 	.short	0x0038


	//----- nvinfo : EIATTR_PARAM_CBANK
	.align		4
        /*03c4*/ 	.byte	0x04, 0x0a
        /*03c6*/ 	.short	(.L_106 - .L_105)
	.align		4
.L_105:
        /*03c8*/ 	.word	index@(.nv.constant0._ZN3cub18CUB_300001_SM_10006detail4scan16DeviceScanKernelINS2_10policy_hubIiiimN4cuda3std3__44plusIvEEE10Policy1000EN6thrust24THRUST_300001_SM_1000_NS10device_ptrIiEESF_NS0_13ScanTileStateIiLb1EEES9_NS1_10InputValueIiPiEEmiLb0EiEEvT0_T1_T2_iT3_T4_T5_)
        /*03cc*/ 	.short	0x0380
        /*03ce*/ 	.short	0x0038


	//----- nvinfo : EIATTR_SW_WAR
	.align		4
.L_106:
        /*03d0*/ 	.byte	0x04, 0x36
        /*03d2*/ 	.short	(.L_108 - .L_107)
.L_107:
        /*03d4*/ 	.word	0x00000008
.L_108:


//--------------------- .nv.info._ZN3cub18CUB_300001_SM_10006detail4scan16DeviceScanKernelINS2_10policy_hubIiiijN4cuda3std3__44plusIvEEE10Policy1000EN6thrust24THRUST_300001_SM_1000_NS10device_ptrIiEESF_NS0_13ScanTileStateIiLb1EEES9_NS1_10InputValueIiPiEEjiLb0EiEEvT0_T1_T2_iT3_T4_T5_ --------------------------
	.section	.nv.info._ZN3cub18CUB_300001_SM_10006detail4scan16DeviceScanKernelINS2_10policy_hubIiiijN4cuda3std3__44plusIvEEE10Policy1000EN6thrust24THRUST_300001_SM_1000_NS10device_ptrIiEESF_NS0_13ScanTileStateIiLb1EEES9_NS1_10InputValueIiPiEEjiLb0EiEEvT0_T1_T2_iT3_T4_T5_,"",@"SHT_CUDA_INFO"
	.sectionflags	@""
	.align	4


	//----- nvinfo : EIATTR_CUDA_API_VERSION
	.align		4
        /*0000*/ 	.byte	0x04, 0x37
        /*0002*/ 	.short	(.L_110 - .L_109)
.L_109:
        /*0004*/ 	.word	0x00000082


	//----- nvinfo : EIATTR_KPARAM_INFO
	.align		4
.L_110:
        /*0008*/ 	.byte	0x04, 0x17
        /*000a*/ 	.short	(.L_112 - .L_111)
.L_111:
        /*000c*/ 	.word	0x00000000
        /*0010*/ 	.short	0x0006
        /*0012*/ 	.short	0x0030
        /*0014*/ 	.byte	0x00, 0xf0, 0x11, 0x00


	//----- nvinfo : EIATTR_KPARAM_INFO
	.align		4
.L_112:
        /*0018*/ 	.byte	0x04, 0x17
        /*001a*/ 	.short	(.L_114 - .L_113)
.L_113:
        /*001c*/ 	.word	0x00000000
        /*0020*/ 	.short	0x0005
        /*0022*/ 	.short	0x0020
        /*0024*/ 	.byte	0x00, 0xf0, 0x41, 0x00


	//----- nvinfo : EIATTR_KPARAM_INFO
	.align		4
.L_114:
        /*0028*/ 	.byte	0x04, 0x17
        /*002a*/ 	.short	(.L_116 - .L_115)
.L_115:
        /*002c*/ 	.word	0x00000000
        /*0030*/ 	.short	0x0004
        /*0032*/ 	.short	0x001c
        /*0034*/ 	.byte	0x00, 0xf0, 0x05, 0x00


	//----- nvinfo : EIATTR_KPARAM_INFO
	.align		4
.L_116:
        /*0038*/ 	.byte	0x04, 0x17
        /*003a*/ 	.short	(.L_118 - .L_117)
.L_117:
        /*003c*/ 	.word	0x00000000
        /*0040*/ 	.short	0x0003
        /*0042*/ 	.short	0x0018
        /*0044*/ 	.byte	0x00, 0xf0, 0x11, 0x00


	//----- nvinfo : EIATTR_KPARAM_INFO
	.align		4
.L_118:
        /*0048*/ 	.byte	0x04, 0x17
        /*004a*/ 	.short	(.L_120 - .L_119)
.L_119:
        /*004c*/ 	.word	0x00000000
        /*0050*/ 	.short	0x0002
        /*0052*/ 	.short	0x0010
        /*0054*/ 	.byte	0x00, 0xf0, 0x21, 0x00


	//----- nvinfo : EIATTR_KPARAM_INFO
	.align		4
.L_120:
        /*0058*/ 	.byte	0x04, 0x17
        /*005a*/ 	.short	(.L_122 - .L_121)
.L_121:
        /*005c*/ 	.word	0x00000000
        /*0060*/ 	.short	0x0001
        /*0062*/ 	.short	0x0008
        /*0064*/ 	.byte	0x00, 0xf0, 0x21, 0x00


	//----- nvinfo : EIATTR_KPARAM_INFO
	.align		4
.L_122:
        /*0068*/ 	.byte	0x04, 0x17
        /*006a*/ 	.short	(.L_124 - .L_123)
.L_123:
        /*006c*/ 	.word	0x00000000
        /*0070*/ 	.short	0x0000
        /*0072*/ 	.short	0x0000
        /*0074*/ 	.byte	0x00, 0xf0, 0x21, 0x00


	//----- nvinfo : EIATTR_SPARSE_MMA_MASK
	.align		4
.L_124:
        /*0078*/ 	.byte	0x03, 0x50
        /*007a*/ 	.short	0x0000


	//----- nvinfo : EIATTR_MAXREG_COUNT
	.align		4
        /*007c*/ 	.byte	0x03, 0x1b
        /*007e*/ 	.short	0x00a8


	//----- nvinfo : EIATTR_NUM_BARRIERS
	.align		4
        /*0080*/ 	.byte	0x02, 0x4c
        /*0082*/ 	.byte	0x01
	.zero		1


	//----- nvinfo : EIATTR_MERCURY_ISA_VERSION
	.align		4
        /*0084*/ 	.byte	0x03, 0x5f
        /*0086*/ 	.short	0x0101


	//----- nvinfo : EIATTR_UNUSED_LOAD_BYTE_OFFSET
	.align		4
        /*0088*/ 	.byte	0x04, 0x44
        /*008a*/ 	.short	(.L_126 - .L_125)


	//   ....[0]....
.L_125:
        /*008c*/ 	.word	0x00002a80
        /*0090*/ 	.word	0x00000fff


	//----- nvinfo : EIATTR_COOP_GROUP_MASK_REGIDS
	.align		4
.L_126:
        /*0094*/ 	.byte	0x04, 0x29
        /*0096*/ 	.short	(.L_128 - .L_127)


	//   ....[0]....
.L_127:
        /*0098*/ 	.word	0xffffffff


	//   ....[1]....
        /*009c*/ 	.word	0xffffffff


	//   ....[2]....
        /*00a0*/ 	.word	0xffffffff


	//   ....[3]....
        /*00a4*/ 	.word	0xffffffff


	//   ....[4]....
        /*00a8*/ 	.word	0xffffffff


	//   ....[5]....
        /*00ac*/ 	.word	0xffffffff


	//   ....[6]....
        /*00b0*/ 	.word	0xffffffff


	//   ....[7]....
        /*00b4*/ 	.word	0xffffffff


	//   ....[8]....
        /*00b8*/ 	.word	0xffffffff


	//   ....[9]....
        /*00bc*/ 	.word	0xffffffff


	//   ....[10]....
        /*00c0*/ 	.word	0xffffffff


	//   ....[11]....
        /*00c4*/ 	.word	0xffffffff


	//   ....[12]....
        /*00c8*/ 	.word	0xffffffff


	//   ....[13]....
        /*00cc*/ 	.word	0xffffffff


	//   ....[14]....
        /*00d0*/ 	.word	0xffffffff


	//   ....[15]....
        /*00d4*/ 	.word	0xffffffff


	//   ....[16]....
        /*00d8*/ 	.word	0xffffffff


	//   ....[17]....
        /*00dc*/ 	.word	0xffffffff


	//   ....[18]....
        /*00e0*/ 	.word	0xffffffff


	//   ....[19]....
        /*00e4*/ 	.word	0xffffffff


	//   ....[20]....
        /*00e8*/ 	.word	0xffffffff


	//   ....[21]....
        /*00ec*/ 	.word	0xffffffff


	//   ....[22]....
        /*00f0*/ 	.word	0xffffffff


	//   ....[23]....
        /*00f4*/ 	.word	0xffffffff


	//   ....[24]....
        /*00f8*/ 	.word	0xffffffff


	//   ....[25]....
        /*00fc*/ 	.word	0xffffffff


	//   ....[26]....
        /*0100*/ 	.word	0xffffffff


	//   ....[27]....
        /*0104*/ 	.word	0xffffffff


	//   ....[28]....
        /*0108*/ 	.word	0xffffffff


	//   ....[29]....
        /*010c*/ 	.word	0xffffffff


	//   ....[30]....
        /*0110*/ 	.word	0xffffffff


	//   ....[31]....
        /*0114*/ 	.word	0xffffffff


	//   ....[32]....
        /*0118*/ 	.word	0xffffffff


	//   ....[33]....
        /*011c*/ 	.word	0xffffffff


	//   ....[34]....
        /*0120*/ 	.word	0xffffffff


	//   ....[35]....
        /*0124*/ 	.word	0xffffffff


	//   ....[36]....
        /*0128*/ 	.word	0xffffffff


	//   ....[37]....
        /*012c*/ 	.word	0xffffffff


	//   ....[38]....
        /*0130*/ 	.word	0xffffffff


	//   ....[39]....
        /*0134*/ 	.word	0xffffffff


	//   ....[40]....
        /*0138*/ 	.word	0xffffffff


	//   ....[41]....
        /*013c*/ 	.word	0xffffffff


	//   ....[42]....
        /*0140*/ 	.word	0xffffffff


	//   ....[43]....
        /*0144*/ 	.word	0xffffffff


	//   ....[44]....
        /*0148*/ 	.word	0xffffffff


	//   ....[45]....
        /*014c*/ 	.word	0xffffffff


	//   ....[46]....
        /*0150*/ 	.word	0xffffffff


	//   ....[47]....
        /*0154*/ 	.word	0xffffffff


	//   ....[48]....
        /*0158*/ 	.word	0xffffffff


	//   ....[49]....
        /*015c*/ 	.word	0xffffffff


	//   ....[50]....
        /*0160*/ 	.word	0xffffffff


	//   ....[51]....
        /*0164*/ 	.word	0xffffffff


	//   ....[52]....
        /*0168*/ 	.word	0xffffffff


	//   ....[53]....
        /*016c*/ 	.word	0xffffffff


	//   ....[54]....
        /*0170*/ 	.word	0xffffffff


	//   ....[55]....
        /*0174*/ 	.word	0xffffffff


	//   ....[56]....
        /*0178*/ 	.word	0xffffffff


	//   ....[57]....
        /*017c*/ 	.word	0xffffffff


	//   ....[58]....
        /*0180*/ 	.word	0xffffffff


	//   ....[59]....
        /*0184*/ 	.word	0xffffffff


	//   ....[60]....
        /*0188*/ 	.word	0x05000015


	//   ....[61]....
        /*018c*/ 	.word	0x05000015


	//   ....[62]....
        /*0190*/ 	.word	0x05000015


	//   ....[63]....
        /*0194*/ 	.word	0x05000015


	//   ....[64]....
        /*0198*/ 	.word	0x05000015


	//   ....[65]....
        /*019c*/ 	.word	0x05000015


	//   ....[66]....
        /*01a0*/ 	.word	0x05000015


	//   ....[67]....
        /*01a4*/ 	.word	0x05000015


	//   ....[68]....
        /*01a8*/ 	.word	0x05000015


	//   ....[69]....
        /*01ac*/ 	.word	0x05000015


	//   ....[70]....
        /*01b0*/ 	.word	0x05000015


	//   ....[71]....
        /*01b4*/ 	.word	0x05000015


	//   ....[72]....
        /*01b8*/ 	.word	0x05000015


	//   ....[73]....
        /*01bc*/ 	.word	0x05000015


	//   ....[74]....
        /*01c0*/ 	.word	0x05000015


	//   ....[75]....
        /*01c4*/ 	.word	0x05000015


	//   ....[76]....
        /*01c8*/ 	.word	0x05000015


	//   ....[77]....
        /*01cc*/ 	.word	0x05000015


	//   ....[78]....
        /*01d0*/ 	.word	0x05000015


	//   ....[79]....
        /*01d4*/ 	.word	0x05000015


	//   ....[80]....
        /*01d8*/ 	.word	0x05000015


	//   ....[81]....
        /*01dc*/ 	.word	0x05000015


	//   ....[82]....
        /*01e0*/ 	.word	0x05000015


	//   ....[83]....
        /*01e4*/ 	.word	0x05000015


	//   ....[84]....
        /*01e8*/ 	.word	0x05000015


	//   ....[85]....
        /*01ec*/ 	.word	0x05000015


	//   ....[86]....
        /*01f0*/ 	.word	0x05000015


	//   ....[87]....
        /*01f4*/ 	.word	0x05000015


	//   ....[88]....
        /*01f8*/ 	.word	0x05000015


	//   ....[89]....
        /*01fc*/ 	.word	0x05000015


	//   ....[90]....
        /*0200*/ 	.word	0x05000015


	//   ....[91]....
        /*0204*/ 	.word	0x05000015


	//   ....[92]....
        /*0208*/ 	.word	0x05000015


	//   ....[93]....
        /*020c*/ 	.word	0x05000015


	//   ....[94]....
        /*0210*/ 	.word	0x05000015


	//   ....[95]....
        /*0214*/ 	.word	0x05000015


	//----- nvinfo : EIATTR_COOP_GROUP_INSTR_OFFSETS
	.align		4
.L_128:
        /*0218*/ 	.byte	0x04, 0x28
        /*021a*/ 	.short	(.L_130 - .L_129)


	//   ....[0]....
.L_129:
        /*021c*/ 	.word	0x00000510


	//   ....[1]....
        /*0220*/ 	.word	0x000006d0


	//   ....[2]....
        /*0224*/ 	.word	0x000006f0


	//   ....[3]....
        /*0228*/ 	.word	0x00000710


	//   ....[4]....
        /*022c*/ 	.word	0x00000730


	//   ....[5]....
        /*0230*/ 	.word	0x00000750


	//   ....[6]....
        /*0234*/ 	.word	0x00000b40


	//   ....[7]....
        /*0238*/ 	.word	0x00000b60


	//   ....[8]....
        /*023c*/ 	.word	0x00000b80


	//   ....[9]....
        /*0240*/ 	.word	0x00000ba0


	//   ....[10]....
        /*0244*/ 	.word	0x00000bc0


	//   ....[11]....
        /*0248*/ 	.word	0x00000f70


	//   ....[12]....
        /*024c*/ 	.word	0x00001140


	//   ....[13]....
        /*0250*/ 	.word	0x000011a0


	//   ....[14]....
        /*0254*/ 	.word	0x00001240


	//   ....[15]....
        /*0258*/ 	.word	0x000012b0


	//   ....[16]....
        /*025c*/ 	.word	0x00001300


	//   ....[17]....
        /*0260*/ 	.word	0x00001340


	//   ....[18]....
        /*0264*/ 	.word	0x00001380


	//   ....[19]....
        /*0268*/ 	.word	0x00001390


	//   ....[20]....
        /*026c*/ 	.word	0x00001470


	//   ....[21]....
        /*0270*/ 	.word	0x00001640


	//   ....[22]....
        /*0274*/ 	.word	0x00001690


	//   ....[23]....
        /*0278*/ 	.word	0x000016f0


	//   ....[24]....
        /*027c*/ 	.word	0x00001750


	//   ....[25]....
        /*0280*/ 	.word	0x00001790


	//   ....[26]....
        /*0284*/ 	.word	0x000017d0


	//   ....[27]....
        /*0288*/ 	.word	0x00001810


	//   ....[28]....
        /*028c*/ 	.word	0x00001820


	//   ....[29]....
        /*0290*/ 	.word	0x00001cd0


	//   ....[30]....
        /*0294*/ 	.word	0x000027b0


	//   ....[31]....
        /*0298*/ 	.word	0x00002970


	//   ....[32]....
        /*029c*/ 	.word	0x00002990


	//   ....[33]....
        /*02a0*/ 	.word	0x000029b0


	//   ....[34]....
        /*02a4*/ 	.word	0x000029d0


	//   ....[35]....
        /*02a8*/ 	.word	0x000029f0


	//   ....[36]....
        /*02ac*/ 	.word	0x00002d70


	//   ....[37]....
        /*02b0*/ 	.word	0x00002d90


	//   ....[38]....
        /*02b4*/ 	.word	0x00002db0


	//   ....[39]....
        /*02b8*/ 	.word	0x00002dd0


	//   ....[40]....
        /*02bc*/ 	.word	0x00002df0


	//   ....[41]....
        /*02c0*/ 	.word	0x000031a0


	//   ....[42]....
        /*02c4*/ 	.word	0x00003370


	//   ....[43]....
        /*02c8*/ 	.word	0x000033d0


	//   ....[44]....
        /*02cc*/ 	.word	0x00003440


	//   ....[45]....
        /*02d0*/ 	.word	0x000034b0


	//   ....[46]....
        /*02d4*/ 	.word	0x00003500


	//   ....[47]....
        /*02d8*/ 	.word	0x00003550


	//   ....[48]....
        /*02dc*/ 	.word	0x000035b0


	//   ....[49]....
        /*02e0*/ 	.word	0x000035c0


	//   ....[50]....
        /*02e4*/ 	.word	0x00003680


	//   ....[51]....
        /*02e8*/ 	.word	0x00003850


	//   ....[52]....
        /*02ec*/ 	.word	0x000038a0


	//   ....[53]....
        /*02f0*/ 	.word	0x00003910


	//   ....[54]....
        /*02f4*/ 	.word	0x00003970


	//   ....[55]....
        /*02f8*/ 	.word	0x000039c0


	//   ....[56]....
        /*02fc*/ 	.word	0x00003a20


	//   ....[57]....
        /*0300*/ 	.word	0x00003a60


	//   ....[58]....
        /*0304*/ 	.word	0x00003a70


	//   ....[59]....
        /*0308*/ 	.word	0x00003ee0


	//   ....[60]....
        /*030c*/ 	.word	0x00004560


	//   ....[61]....
        /*0310*/ 	.word	0x000045e0


	//   ....[62]....
        /*0314*/ 	.word	0x00004670


	//   ....[63]....
        /*0318*/ 	.word	0x00004760


	//   ....[64]....
        /*031c*/ 	.word	0x00004800


	//   ....[65]....
        /*0320*/ 	.word	0x00004880


	//   ....[66]....
        /*0324*/ 	.word	0x00004910


	//   ....[67]....
        /*0328*/ 	.word	0x00004990


	//   ....[68]....
        /*032c*/ 	.word	0x000049c0


	//   ....[69]....
        /*0330*/ 	.word	0x00004a70


	//   ....[70]....
        /*0334*/ 	.word	0x00004af0


	//   ....[71]....
        /*0338*/ 	.word	0x00004b70


	//   ....[72]....
        /*033c*/ 	.word	0x00004c30


	//   ....[73]....
        /*0340*/ 	.word	0x00004cc0


	//   ....[74]....
        /*0344*/ 	.word	0x00004d40


	//   ....[75]....
        /*0348*/ 	.word	0x00004dc0


	//   ....[76]....
        /*034c*/ 	.word	0x00004e40


	//   ....[77]....
        /*0350*/ 	.word	0x00004ea0


	//   ....[78]....
        /*0354*/ 	.word	0x00004f10


	//   ....[79]....
        /*0358*/ 	.word	0x00004f90


	//   ....[80]....
        /*035c*/ 	.word	0x00005020


	//   ....[81]....
        /*0360*/ 	.word	0x000050d0


	//   ....[82]....
        /*0364*/ 	.word	0x00005180


	//   ....[83]....
        /*0368*/ 	.word	0x00005210


	//   ....[84]....
        /*036c*/ 	.word	0x000052a0


	//   ....[85]....
        /*0370*/ 	.word	0x00005340


	//   ....[86]....
        /*0374*/ 	.word	0x00005370


	//   ....[87]....
        /*0378*/ 	.word	0x00005420


	//   ....[88]....
        /*037c*/ 	.word	0x000054a0


	//   ....[89]....
        /*0380*/ 	.word	0x00005520


	//   ....[90]....
        /*0384*/ 	.word	0x000055e0


	//   ....[91]....
        /*0388*/ 	.word	0x00005690


	//   ....[92]....
        /*038c*/ 	.word	0x00005720


	//   ....[93]....
        /*0390*/ 	.word	0x000057a0


	//   ....[94]....
        /*0394*/ 	.word	0x00005830


	//   ....[95]....
        /*0398*/ 	.word	0x00005890


	//----- nvinfo : EIATTR_VRC_CTA_INIT_COUNT
	.align		4
.L_130:
        /*039c*/ 	.byte	0x02, 0x4a
	.zero		1
	.zero		1


	//----- nvinfo : EIATTR_EXIT_INSTR_OFFSETS
	.align		4
        /*03a0*/ 	.byte	0x04, 0x1c
        /*03a2*/ 	.short	(.L_132 - .L_131)


	//   ....[0]....
.L_131:
        /*03a4*/ 	.word	0x00001fa0


	//   ....[1]....
        /*03a8*/ 	.word	0x00001fc0


	//   ....[2]....
        /*03ac*/ 	.word	0x000044f0


	//   ....[3]....
        /*03b0*/ 	.word	0x00004510


	//----- nvinfo : EIATTR_MAX_THREADS
	.align		4
.L_132:
        /*03b4*/ 	.byte	0x04, 0x05
        /*03b6*/ 	.short	(.L_134 - .L_133)
.L_133:
        /*03b8*/ 	.word	0x00000180
        /*03bc*/ 	.word	0x00000001
        /*03c0*/ 	.word	0x00000001


	//----- nvinfo : EIATTR_CRS_STACK_SIZE
	.align		4
.L_134:
        /*03c4*/ 	.byte	0x04, 0x1e
        /*03c6*/ 	.short	(.L_136 - .L_135)
.L_135:
        /*03c8*/ 	.word	0x00000000


	//----- nvinfo : EIATTR_CBANK_PARAM_SIZE
	.align		4
.L_136:
        /*03cc*/ 	.byte	0x03, 0x19
        /*03ce*/ 	.short	0x0034


	//----- nvinfo : EIATTR_PARAM_CBANK
	.align		4
        /*03d0*/ 	.byte	0x04, 0x0a
        /*03d2*/ 	.short	(.L_138 - .L_137)
	.align		4
.L_137:
        /*03d4*/ 	.word	index@(.nv.constant0._ZN3cub18CUB_300001_SM_10006detail4scan16DeviceScanKernelINS2_10policy_hubIiiijN4cuda3std3__44plusIvEEE10Policy1000EN6thrust24THRUST_300001_SM_1000_NS10device_ptrIiEESF_NS0_13ScanTileStateIiLb1EEES9_NS1_10InputValueIiPiEEjiLb0EiEEvT0_T1_T2_iT3_T4_T5_)
        /*03d8*/ 	.short	0x0380
        /*03da*/ 	.short	0x0034


	//----- nvinfo : EIATTR_SW_WAR
	.align		4
.L_138:
        /*03dc*/ 	.byte	0x04, 0x36
        /*03de*/ 	.short	(.L_140 - .L_139)
.L_139:
        /*03e0*/ 	.word	0x00000008
.L_140:


//--------------------- .nv.info._ZN3cub18CUB_300001_SM_10006detail4scan20DeviceScanInitKernelINS0_13ScanTileStateIiLb1EEEEEvT_i --------------------------
	.section	.nv.info._ZN3cub18CUB_300001_SM_10006detail4scan20DeviceScanInitKernelINS0_13ScanTileStateIiLb1EEEEEvT_i,"",@"SHT_CUDA_INFO"
	.sectionflags	@""
	.align	4


	//----- nvinfo : EIATTR_CUDA_API_VERSION
	.align		4
        /*0000*/ 	.byte	0x04, 0x37
        /*0002*/ 	.short	(.L_142 - .L_141)
.L_141:
        /*0004*/ 	.word	0x00000082


	//----- nvinfo : EIATTR_KPARAM_INFO
	.align		4
.L_142:
        /*0008*/ 	.byte	0x04, 0x17
        /*000a*/ 	.short	(.L_144 - .L_143)
.L_143:
        /*000c*/ 	.word	0x00000000
        /*0010*/ 	.short	0x0001
        /*0012*/ 	.short	0x0008
        /*0014*/ 	.byte	0x00, 0xf0, 0x11, 0x00


	//----- nvinfo : EIATTR_KPARAM_INFO
	.align		4
.L_144:
        /*0018*/ 	.byte	0x04, 0x17
        /*001a*/ 	.short	(.L_146 - .L_145)
.L_145:
        /*001c*/ 	.word	0x00000000
        /*0020*/ 	.short	0x0000
        /*0022*/ 	.short	0x0000
        /*0024*/ 	.byte	0x00, 0xf0, 0x21, 0x00


	//----- nvinfo : EIATTR_SPARSE_MMA_MASK
	.align		4
.L_146:
        /*0028*/ 	.byte	0x03, 0x50
        /*002a*/ 	.short	0x0000


	//----- nvinfo : EIATTR_MAXREG_COUNT
	.align		4
        /*002c*/ 	.byte	0x03, 0x1b
        /*002e*/ 	.short	0x00ff


	//----- nvinfo : EIATTR_MERCURY_ISA_VERSION
	.align		4
        /*0030*/ 	.byte	0x03, 0x5f
        /*0032*/ 	.short	0x0101


	//----- nvinfo : EIATTR_VRC_CTA_INIT_COUNT
	.align		4
        /*0034*/ 	.byte	0x02, 0x4a
	.zero		1
	.zero		1


	//----- nvinfo : EIATTR_EXIT_INSTR_OFFSETS
	.align		4
        /*0038*/ 	.byte	0x04, 0x1c
        /*003a*/ 	.short	(.L_148 - .L_147)


	//   ....[0]....
.L_147:
        /*003c*/ 	.word	0x000000f0


	//   ....[1]....
        /*0040*/ 	.word	0x00000130


	//----- nvinfo : EIATTR_CBANK_PARAM_SIZE
	.align		4
.L_148:
        /*0044*/ 	.byte	0x03, 0x19
        /*0046*/ 	.short	0x000c


	//----- nvinfo : EIATTR_PARAM_CBANK
	.align		4
        /*0048*/ 	.byte	0x04, 0x0a
        /*004a*/ 	.short	(.L_150 - .L_149)
	.align		4
.L_149:
        /*004c*/ 	.word	index@(.nv.constant0._ZN3cub18CUB_300001_SM_10006detail4scan20DeviceScanInitKernelINS0_13ScanTileStateIiLb1EEEEEvT_i)
        /*0050*/ 	.short	0x0380
        /*0052*/ 	.short	0x000c


	//----- nvinfo : EIATTR_SW_WAR
	.align		4
.L_150:
        /*0054*/ 	.byte	0x04, 0x36
        /*0056*/ 	.short	(.L_152 - .L_151)
.L_151:
        /*0058*/ 	.word	0x00000008
.L_152:


//--------------------- .nv.info._ZN3cub18CUB_300001_SM_10006detail11EmptyKernelIvEEvv --------------------------
	.section	.nv.info._ZN3cub18CUB_300001_SM_10006detail11EmptyKernelIvEEvv,"",@"SHT_CUDA_INFO"
	.sectionflags	@""
	.align	4


	//----- nvinfo : EIATTR_CUDA_API_VERSION
	.align		4
        /*0000*/ 	.byte	0x04, 0x37
        /*0002*/ 	.short	(.L_154 - .L_153)
.L_153:
        /*0004*/ 	.word	0x00000082


	//----- nvinfo : EIATTR_SPARSE_MMA_MASK
	.align		4
.L_154:
        /*0008*/ 	.byte	0x03, 0x50
        /*000a*/ 	.short	0x0000


	//----- nvinfo : EIATTR_MAXREG_COUNT
	.align		4
        /*000c*/ 	.byte	0x03, 0x1b
        /*000e*/ 	.short	0x00ff


	//----- nvinfo : EIATTR_MERCURY_ISA_VERSION
	.align		4
        /*0010*/ 	.byte	0x03, 0x5f
        /*0012*/ 	.short	0x0101


	//----- nvinfo : EIATTR_VRC_CTA_INIT_COUNT
	.align		4
        /*0014*/ 	.byte	0x02, 0x4a
	.zero		1
	.zero		1


	//----- nvinfo : EIATTR_EXIT_INSTR_OFFSETS
	.align		4
        /*0018*/ 	.byte	0x04, 0x1c
        /*001a*/ 	.short	(.L_156 - .L_155)


	//   ....[0]....
.L_155:
        /*001c*/ 	.word	0x00000010


	//----- nvinfo : EIATTR_SW_WAR
	.align		4
.L_156:
        /*0020*/ 	.byte	0x04, 0x36
        /*0022*/ 	.short	(.L_158 - .L_157)
.L_157:
        /*0024*/ 	.word	0x00000008
.L_158:


//--------------------- .nv.info._Z17populateTransposePdPiS0_S_S0_S0_ii --------------------------
	.section	.nv.info._Z17populateTransposePdPiS0_S_S0_S0_ii,"",@"SHT_CUDA_INFO"
	.sectionflags	@""
	.align	4


	//----- nvinfo : EIATTR_CUDA_API_VERSION
	.align		4
        /*0000*/ 	.byte	0x04, 0x37
        /*0002*/ 	.short	(.L_160 - .L_159)
.L_159:
        /*0004*/ 	.word	0x00000082


	//----- nvinfo : EIATTR_KPARAM_INFO
	.align		4
.L_160:
        /*0008*/ 	.byte	0x04, 0x17
        /*000a*/ 	.short	(.L_162 - .L_161)
.L_161:
        /*000c*/ 	.word	0x00000000
        /*0010*/ 	.short	0x0007
        /*0012*/ 	.short	0x0034
        /*0014*/ 	.byte	0x00, 0xf0, 0x11, 0x00


	//----- nvinfo : EIATTR_KPARAM_INFO
	.align		4
.L_162:
        /*0018*/ 	.byte	0x04, 0x17
        /*001a*/ 	.short	(.L_164 - .L_163)
.L_163:
        /*001c*/ 	.word	0x00000000
        /*0020*/ 	.short	0x0006
        /*0022*/ 	.short	0x0030
        /*0024*/ 	.byte	0x00, 0xf0, 0x11, 0x00


	//----- nvinfo : EIATTR_KPARAM_INFO
	.align		4
.L_164:
        /*0028*/ 	.byte	0x04, 0x17
        /*002a*/ 	.short	(.L_166 - .L_165)
.L_165:
        /*002c*/ 	.word	0x00000000
        /*0030*/ 	.short	0x0005
        /*0032*/ 	.short	0x0028
        /*0034*/ 	.byte	0x00, 0xf5, 0x21, 0x00


	//----- nvinfo : EIATTR_KPARAM_INFO
	.align		4
.L_166:
        /*0038*/ 	.byte	0x04, 0x17
        /*003a*/ 	.short	(.L_168 - .L_167)
.L_167:
        /*003c*/ 	.word	0x00000000
        /*0040*/ 	.short	0x0004
        /*0042*/ 	.short	0x0020
        /*0044*/ 	.byte	0x00, 0xf5, 0x21, 0x00


	//----- nvinfo : EIATTR_KPARAM_INFO
	.align		4
.L_168:
        /*0048*/ 	.byte	0x04, 0x17
        /*004a*/ 	.short	(.L_170 - .L_169)
.L_169:
        /*004c*/ 	.word	0x00000000
        /*0050*/ 	.short	0x0003
        /*0052*/ 	.short	0x0018
        /*0054*/ 	.byte	0x00, 0xf5, 0x21, 0x00


	//----- nvinfo : EIATTR_KPARAM_INFO
	.align		4
.L_170:
        /*0058*/ 	.byte	0x04, 0x17
        /*005a*/ 	.short	(.L_172 - .L_171)
.L_171:
        /*005c*/ 	.word	0x00000000
        /*0060*/ 	.short	0x0002
        /*0062*/ 	.short	0x0010
        /*0064*/ 	.byte	0x00, 0xf5, 0x21, 0x00


	//----- nvinfo : EIATTR_KPARAM_INFO
	.align		4
.L_172:
        /*0068*/ 	.byte	0x04, 0x17
        /*006a*/ 	.short	(.L_174 - .L_173)
.L_173:
        /*006c*/ 	.word	0x00000000
        /*0070*/ 	.short	0x0001
        /*0072*/ 	.short	0x0008
        /*0074*/ 	.byte	0x00, 0xf5, 0x21, 0x00


	//----- nvinfo : EIATTR_KPARAM_INFO
	.align		4
.L_174:
        /*0078*/ 	.byte	0x04, 0x17
        /*007a*/ 	.short	(.L_176 - .L_175)
.L_175:
        /*007c*/ 	.word	0x00000000
        /*0080*/ 	.short	0x0000
        /*0082*/ 	.short	0x0000
        /*0084*/ 	.byte	0x00, 0xf5, 0x21, 0x00


	//----- nvinfo : EIATTR_SPARSE_MMA_MASK
	.align		4
.L_176:
        /*0088*/ 	.byte	0x03, 0x50
        /*008a*/ 	.short	0x0000


	//----- nvinfo : EIATTR_MAXREG_COUNT
	.align		4
        /*008c*/ 	.byte	0x03, 0x1b
        /*008e*/ 	.short	0x00ff


	//----- nvinfo : EIATTR_MERCURY_ISA_VERSION
	.align		4
        /*0090*/ 	.byte	0x03, 0x5f
        /*0092*/ 	.short	0x0101


	//----- nvinfo : EIATTR_VRC_CTA_INIT_COUNT
	.align		4
        /*0094*/ 	.byte	0x02, 0x4a
	.zero		1
	.zero		1


	//----- nvinfo : EIATTR_EXIT_INSTR_OFFSETS
	.align		4
        /*0098*/ 	.byte	0x04, 0x1c
        /*009a*/ 	.short	(.L_178 - .L_177)


	//   ....[0]....
.L_177:
        /*009c*/ 	.word	0x00000070


	//   ....[1]....
        /*00a0*/ 	.word	0x000000e0


	//   ....[2]....
        /*00a4*/ 	.word	0x00000230


	//----- nvinfo : EIATTR_CRS_STACK_SIZE
	.align		4
.L_178:
        /*00a8*/ 	.byte	0x04, 0x1e
        /*00aa*/ 	.short	(.L_180 - .L_179)
.L_179:
        /*00ac*/ 	.word	0x00000000


	//----- nvinfo : EIATTR_CBANK_PARAM_SIZE
	.align		4
.L_180:
        /*00b0*/ 	.byte	0x03, 0x19
        /*00b2*/ 	.short	0x0038


	//----- nvinfo : EIATTR_PARAM_CBANK
	.align		4
        /*00b4*/ 	.byte	0x04, 0x0a
        /*00b6*/ 	.short	(.L_182 - .L_181)
	.align		4
.L_181:
        /*00b8*/ 	.word	index@(.nv.constant0._Z17populateTransposePdPiS0_S_S0_S0_ii)
        /*00bc*/ 	.short	0x0380
        /*00be*/ 	.short	0x0038


	//----- nvinfo : EIATTR_SW_WAR
	.align		4
.L_182:
        /*00c0*/ 	.byte	0x04, 0x36
        /*00c2*/ 	.short	(.L_184 - .L_183)
.L_183:
        /*00c4*/ 	.word	0x00000008
.L_184:


//--------------------- .nv.info._Z19countElementsPerRowPiS_S_ii --------------------------
	.section	.nv.info._Z19countElementsPerRowPiS_S_ii,"",@"SHT_CUDA_INFO"
	.sectionflags	@""
	.align	4


	//----- nvinfo : EIATTR_CUDA_API_VERSION
	.align		4
        /*0000*/ 	.byte	0x04, 0x37
        /*0002*/ 	.short	(.L_186 - .L_185)
.L_185:
        /*0004*/ 	.word	0x00000082


	//----- nvinfo : EIATTR_KPARAM_INFO
	.align		4
.L_186:
        /*0008*/ 	.byte	0x04, 0x17
        /*000a*/ 	.short	(.L_188 - .L_187)
.L_187:
        /*000c*/ 	.word	0x00000000
        /*0010*/ 	.short	0x0004
        /*0012*/ 	.short	0x001c
        /*0014*/ 	.byte	0x00, 0xf0, 0x11, 0x00


	//----- nvinfo : EIATTR_KPARAM_INFO
	.align		4
.L_188:
        /*0018*/ 	.byte	0x04, 0x17
        /*001a*/ 	.short	(.L_190 - .L_189)
.L_189:
        /*001c*/ 	.word	0x00000000
        /*0020*/ 	.short	0x0003
        /*0022*/ 	.short	0x0018
        /*0024*/ 	.byte	0x00, 0xf0, 0x11, 0x00


	//----- nvinfo : EIATTR_KPARAM_INFO
	.align		4
.L_190:
        /*0028*/ 	.byte	0x04, 0x17
        /*002a*/ 	.short	(.L_192 - .L_191)
.L_191:
        /*002c*/ 	.word	0x00000000
        /*0030*/ 	.short	0x0002
        /*0032*/ 	.short	0x0010
        /*0034*/ 	.byte	0x00, 0xf5, 0x21, 0x00


	//----- nvinfo : EIATTR_KPARAM_INFO
	.align		4
.L_192:
        /*0038*/ 	.byte	0x04, 0x17
        /*003a*/ 	.short	(.L_194 - .L_193)
.L_193:
        /*003c*/ 	.word	0x00000000
        /*0040*/ 	.short	0x0001
        /*0042*/ 	.short	0x0008
        /*0044*/ 	.byte	0x00, 0xf5, 0x21, 0x00


	//----- nvinfo : EIATTR_KPARAM_INFO
	.align		4
.L_194:
        /*0048*/ 	.byte	0x04, 0x17
        /*004a*/ 	.short	(.L_196 - .L_195)
.L_195:
        /*004c*/ 	.word	0x00000000
        /*0050*/ 	.short	0x0000
        /*0052*/ 	.short	0x0000
        /*0054*/ 	.byte	0x00, 0xf5, 0x21, 0x00


	//----- nvinfo : EIATTR_SPARSE_MMA_MASK
	.align		4
.L_196:
        /*0058*/ 	.byte	0x03, 0x50
        /*005a*/ 	.short	0x0000


	//----- nvinfo : EIATTR_MAXREG_COUNT
	.align		4
        /*005c*/ 	.byte	0x03, 0x1b
        /*005e*/ 	.short	0x00ff


	//----- nvinfo : EIATTR_MERCURY_ISA_VERSION
	.align		4
        /*0060*/ 	.byte	0x03, 0x5f
        /*0062*/ 	.short	0x0101


	//----- nvinfo : EIATTR_VRC_CTA_INIT_COUNT
	.align		4
        /*0064*/ 	.byte	0x02, 0x4a
	.zero		1
	.zero		1


	//----- nvinfo : EIATTR_EXIT_INSTR_OFFSETS
	.align		4
        /*0068*/ 	.byte	0x04, 0x1c
        /*006a*/ 	.short	(.L_198 - .L_197)


	//   ....[0]....
.L_197:
        /*006c*/ 	.word	0x00000070


	//   ....[1]....
        /*0070*/ 	.word	0x00000100


	//----- nvinfo : EIATTR_CBANK_PARAM_SIZE
	.align		4
.L_198:
        /*0074*/ 	.byte	0x03, 0x19
        /*0076*/ 	.short	0x0020


	//----- nvinfo : EIATTR_PARAM_CBANK
	.align		4
        /*0078*/ 	.byte	0x04, 0x0a
        /*007a*/ 	.short	(.L_200 - .L_199)
	.align		4
.L_199:
        /*007c*/ 	.word	index@(.nv.constant0._Z19countElementsPerRowPiS_S_ii)
        /*0080*/ 	.short	0x0380
        /*0082*/ 	.short	0x0020


	//----- nvinfo : EIATTR_SW_WAR
	.align		4
.L_200:
        /*0084*/ 	.byte	0x04, 0x36
        /*0086*/ 	.short	(.L_202 - .L_201)
.L_201:
        /*0088*/ 	.word	0x00000008
.L_202:


//--------------------- .nv.callgraph             --------------------------
	.section	.nv.callgraph,"",@"SHT_CUDA_CALLGRAPH"
	.align	4
	.sectionentsize	8
	.align		4
        /*0000*/ 	.word	0x00000000
	.align		4
        /*0004*/ 	.word	0xffffffff
	.align		4
        /*0008*/ 	.word	0x00000000
	.align		4
        /*000c*/ 	.word	0xfffffffe
	.align		4
        /*0010*/ 	.word	0x00000000
	.align		4
        /*0014*/ 	.word	0xfffffffd
	.align		4
        /*0018*/ 	.word	0x00000000
	.align		4
        /*001c*/ 	.word	0xfffffffc


//--------------------- .nv.constant4             --------------------------
	.section	.nv.constant4,"a",@progbits
	.align	8
	.align		8
.nv.constant4:
        /*0000*/ 	.dword	_ZN34_INTERNAL_a62fb787_4_k_cu_bac23bad4cuda3std3__45__cpo5beginE
	.align		8
        /*0008*/ 	.dword	_ZN34_INTERNAL_a62fb787_4_k_cu_bac23bad4cuda3std3__45__cpo3endE
	.align		8
        /*0010*/ 	.dword	_ZN34_INTERNAL_a62fb787_4_k_cu_bac23bad4cuda3std3__45__cpo6cbeginE
	.align		8
        /*0018*/ 	.dword	_ZN34_INTERNAL_a62fb787_4_k_cu_bac23bad4cuda3std3__45__cpo4cendE
	.align		8
        /*0020*/ 	.dword	_ZN34_INTERNAL_a62fb787_4_k_cu_bac23bad4cuda3std3__45__cpo6rbeginE
	.align		8
        /*0028*/ 	.dword	_ZN34_INTERNAL_a62fb787_4_k_cu_bac23bad4cuda3std3__45__cpo4rendE
	.align		8
        /*0030*/ 	.dword	_ZN34_INTERNAL_a62fb787_4_k_cu_bac23bad4cuda3std3__45__cpo7crbeginE
	.align		8
        /*0038*/ 	.dword	_ZN34_INTERNAL_a62fb787_4_k_cu_bac23bad4cuda3std3__45__cpo5crendE
	.align		8
        /*0040*/ 	.dword	_ZN34_INTERNAL_a62fb787_4_k_cu_bac23bad4cuda3std3__436_GLOBAL__N__a62fb787_4_k_cu_bac23bad6ignoreE
	.align		8
        /*0048*/ 	.dword	_ZN34_INTERNAL_a62fb787_4_k_cu_bac23bad4cuda3std3__419piecewise_constructE
	.align		8
        /*0050*/ 	.dword	_ZN34_INTERNAL_a62fb787_4_k_cu_bac23bad4cuda3std3__48in_placeE
	.align		8
        /*0058*/ 	.dword	_ZN34_INTERNAL_a62fb787_4_k_cu_bac23bad4cuda3std3__420unreachable_sentinelE
	.align		8
        /*0060*/ 	.dword	_ZN34_INTERNAL_a62fb787_4_k_cu_bac23bad4cuda3std3__47nulloptE
	.align		8
        /*0068*/ 	.dword	_ZN34_INTERNAL_a62fb787_4_k_cu_bac23bad4cuda3std3__48unexpectE
	.align		8
        /*0070*/ 	.dword	_ZN34_INTERNAL_a62fb787_4_k_cu_bac23bad4cuda3std6ranges3__45__cpo4swapE
	.align		8
        /*0078*/ 	.dword	_ZN34_INTERNAL_a62fb787_4_k_cu_bac23bad4cuda3std6ranges3__45__cpo9iter_moveE
	.align		8
        /*0080*/ 	.dword	_ZN34_INTERNAL_a62fb787_4_k_cu_bac23bad4cuda3std6ranges3__45__cpo5beginE
	.align		8
        /*0088*/ 	.dword	_ZN34_INTERNAL_a62fb787_4_k_cu_bac23bad4cuda3std6ranges3__45__cpo3endE
	.align		8
        /*0090*/ 	.dword	_ZN34_INTERNAL_a62fb787_4_k_cu_bac23bad4cuda3std6ranges3__45__cpo6cbeginE
	.align		8
        /*0098*/ 	.dword	_ZN34_INTERNAL_a62fb787_4_k_cu_bac23bad4cuda3std6ranges3__45__cpo4cendE
	.align		8
        /*00a0*/ 	.dword	_ZN34_INTERNAL_a62fb787_4_k_cu_bac23bad4cuda3std6ranges3__45__cpo7advanceE
	.align		8
        /*00a8*/ 	.dword	_ZN34_INTERNAL_a62fb787_4_k_cu_bac23bad4cuda3std6ranges3__45__cpo9iter_swapE
	.align		8
        /*00b0*/ 	.dword	_ZN34_INTERNAL_a62fb787_4_k_cu_bac23bad4cuda3std6ranges3__45__cpo4nextE
	.align		8
        /*00b8*/ 	.dword	_ZN34_INTERNAL_a62fb787_4_k_cu_bac23bad4cuda3std6ranges3__45__cpo4prevE
	.align		8
        /*00c0*/ 	.dword	_ZN34_INTERNAL_a62fb787_4_k_cu_bac23bad4cuda3std6ranges3__45__cpo4dataE
	.align		8
        /*00c8*/ 	.dword	_ZN34_INTERNAL_a62fb787_4_k_cu_bac23bad4cuda3std6ranges3__45__cpo5cdataE
	.align		8
        /*00d0*/ 	.dword	_ZN34_INTERNAL_a62fb787_4_k_cu_bac23bad4cuda3std6ranges3__45__cpo4sizeE
	.align		8
        /*00d8*/ 	.dword	_ZN34_INTERNAL_a62fb787_4_k_cu_bac23bad4cuda3std6ranges3__45__cpo5ssizeE
	.align		8
        /*00e0*/ 	.dword	_ZN34_INTERNAL_a62fb787_4_k_cu_bac23bad4cuda3std6ranges3__45__cpo8distanceE
	.align		8
        /*00e8*/ 	.dword	_ZN34_INTERNAL_a62fb787_4_k_cu_bac23bad6thrust24THRUST_300001_SM_1000_NS8cuda_cub3parE
	.align		8
        /*00f0*/ 	.dword	_ZN34_INTERNAL_a62fb787_4_k_cu_bac23bad6thrust24THRUST_300001_SM_1000_NS8cuda_cub10par_nosyncE
	.align		8
        /*00f8*/ 	.dword	_ZN34_INTERNAL_a62fb787_4_k_cu_bac23bad6thrust24THRUST_300001_SM_1000_NS6system6detail10sequential3seqE
	.align		8
        /*0100*/ 	.dword	_ZN34_INTERNAL_a62fb787_4_k_cu_bac23bad6thrust24THRUST_300001_SM_1000_NS12placeholders2_1E
	.align		8
        /*0108*/ 	.dword	_ZN34_INTERNAL_a62fb787_4_k_cu_bac23bad6thrust24THRUST_300001_SM_1000_NS12placeholders2_2E
	.align		8
        /*0110*/ 	.dword	_ZN34_INTERNAL_a62fb787_4_k_cu_bac23bad6thrust24THRUST_300001_SM_1000_NS12placeholders2_3E
	.align		8
        /*0118*/ 	.dword	_ZN34_INTERNAL_a62fb787_4_k_cu_bac23bad6thrust24THRUST_300001_SM_1000_NS12placeholders2_4E
	.align		8
        /*0120*/ 	.dword	_ZN34_INTERNAL_a62fb787_4_k_cu_bac23bad6thrust24THRUST_300001_SM_1000_NS12placeholders2_5E
	.align		8
        /*0128*/ 	.dword	_ZN34_INTERNAL_a62fb787_4_k_cu_bac23bad6thrust24THRUST_300001_SM_1000_NS12placeholders2_6E
	.align		8
        /*0130*/ 	.dword	_ZN34_INTERNAL_a62fb787_4_k_cu_bac23bad6thrust24THRUST_300001_SM_1000_NS12placeholders2_7E
	.align		8
        /*0138*/ 	.dword	_ZN34_INTERNAL_a62fb787_4_k_cu_bac23bad6thrust24THRUST_300001_SM_1000_NS12placeholders2_8E
	.align		8
        /*0140*/ 	.dword	_ZN34_INTERNAL_a62fb787_4_k_cu_bac23bad6thrust24THRUST_300001_SM_1000_NS12placeholders2_9E
	.align		8
        /*0148*/ 	.dword	_ZN34_INTERNAL_a62fb787_4_k_cu_bac23bad6thrust24THRUST_300001_SM_1000_NS12placeholders3_10E
	.align		8
        /*0150*/ 	.dword	_ZN34_INTERNAL_a62fb787_4_k_cu_bac23bad6thrust24THRUST_300001_SM_1000_NS3seqE


//--------------------- .text._ZN3cub18CUB_300001_SM_10006detail4scan16DeviceScanKernelINS2_10policy_hubIiiimN4cuda3std3__44plusIvEEE10Policy1000EN6thrust24THRUST_300001_SM_1000_NS10device_ptrIiEESF_NS0_13ScanTileStateIiLb1EEES9_NS1_10InputValueIiPiEEmiLb0EiEEvT0_T1_T2_iT3_T4_T5_ --------------------------
	.section	.text._ZN3cub18CUB_300001_SM_10006detail4scan16DeviceScanKernelINS2_10policy_hubIiiimN4cuda3std3__44plusIvEEE10Policy1000EN6thrust24THRUST_300001_SM_1000_NS10device_ptrIiEESF_NS0_13ScanTileStateIiLb1EEES9_NS1_10InputValueIiPiEEmiLb0EiEEvT0_T1_T2_iT3_T4_T5_,"ax",@progbits
	.align	128
        .global         _ZN3cub18CUB_300001_SM_10006detail4scan16DeviceScanKernelINS2_10policy_hubIiiimN4cuda3std3__44plusIvEEE10Policy1000EN6thrust24THRUST_300001_SM_1000_NS10device_ptrIiEESF_NS0_13ScanTileStateIiLb1EEES9_NS1_10InputValueIiPiEEmiLb0EiEEvT0_T1_T2_iT3_T4_T5_
        .type           _ZN3cub18CUB_300001_SM_10006detail4scan16DeviceScanKernelINS2_10policy_hubIiiimN4cuda3std3__44plusIvEEE10Policy1000EN6thrust24THRUST_300001_SM_1000_NS10device_ptrIiEESF_NS0_13ScanTileStateIiLb1EEES9_NS1_10InputValueIiPiEEmiLb0EiEEvT0_T1_T2_iT3_T4_T5_,@function
        .size           _ZN3cub18CUB_300001_SM_10006detail4scan16DeviceScanKernelINS2_10policy_hubIiiimN4cuda3std3__44plusIvEEE10Policy1000EN6thrust24THRUST_300001_SM_1000_NS10device_ptrIiEESF_NS0_13ScanTileStateIiLb1EEES9_NS1_10InputValueIiPiEEmiLb0EiEEvT0_T1_T2_iT3_T4_T5_,(.L_x_191 - _ZN3cub18CUB_300001_SM_10006detail4scan16DeviceScanKernelINS2_10policy_hubIiiimN4cuda3std3__44plusIvEEE10Policy1000EN6thrust24THRUST_300001_SM_1000_NS10device_ptrIiEESF_NS0_13ScanTileStateIiLb1EEES9_NS1_10InputValueIiPiEEmiLb0EiEEvT0_T1_T2_iT3_T4_T5_)
        .other          _ZN3cub18CUB_300001_SM_10006detail4scan16DeviceScanKernelINS2_10policy_hubIiiimN4cuda3std3__44plusIvEEE10Policy1000EN6thrust24THRUST_300001_SM_1000_NS10device_ptrIiEESF_NS0_13ScanTileStateIiLb1EEES9_NS1_10InputValueIiPiEEmiLb0EiEEvT0_T1_T2_iT3_T4_T5_,@"STO_CUDA_ENTRY STV_DEFAULT"
_ZN3cub18CUB_300001_SM_10006detail4scan16DeviceScanKernelINS2_10policy_hubIiiimN4cuda3std3__44plusIvEEE10Policy1000EN6thrust24THRUST_300001_SM_1000_NS10device_ptrIiEESF_NS0_13ScanTileStateIiLb1EEES9_NS1_10InputValueIiPiEEmiLb0EiEEvT0_T1_T2_iT3_T4_T5_:
.text._ZN3cub18CUB_300001_SM_10006detail4scan16DeviceScanKernelINS2_10policy_hubIiiimN4cuda3std3__44plusIvEEE10Policy1000EN6thrust24THRUST_300001_SM_1000_NS10device_ptrIiEESF_NS0_13ScanTileStateIiLb1EEES9_NS1_10InputValueIiPiEEmiLb0EiEEvT0_T1_T2_iT3_T4_T5_:
[----:B------:R-:W-:Y:S01]  /*0000*/  LDC R1, c[0x0][0x37c] ;  /* 0x0000df00ff017b82 */ /* 0x000fe20000000800 */
[----:B------:R-:W0:Y:S01]  /*0010*/  LDCU UR4, c[0x0][0x3a0] ;  /* 0x00007400ff0477ac */ /* 0x000e220008000800 */
[----:B------:R-:W1:Y:S06]  /*0020*/  LDCU.64 UR12, c[0x0][0x358] ;  /* 0x00006b00ff0c77ac */ /* 0x000e6c0008000a00 */
[----:B------:R-:W2:Y:S01]  /*0030*/  S2UR UR6, SR_CTAID.X ;  /* 0x00000000000679c3 */ /* 0x000ea20000002500 */
[----:B------:R-:W3:Y:S01]  /*0040*/  LDCU.64 UR8, c[0x0][0x3b0] ;  /* 0x00007600ff0877ac */ /* 0x000ee20008000a00 */
[----:B0-----:R-:W-:-:S06]  /*0050*/  UPRMT UR4, UR4, 0x7770, URZ ;  /* 0x0000777004047896 */ /* 0x001fcc00080000ff */
[----:B------:R-:W-:-:S05]  /*0060*/  ISETP.NE.AND P0, PT, RZ, UR4, PT ;  /* 0x00000004ff007c0c */ /* 0x000fca000bf05270 */
[----:B------:R-:W2:Y:S08]  /*0070*/  LDCU UR4, c[0x0][0x398] ;  /* 0x00007300ff0477ac */ /* 0x000eb00008000800 */
[----:B------:R-:W1:Y:S02]  /*0080*/  @P0 LDC.64 R2, c[0x0][0x3a8] ;  /* 0x0000ea00ff020b82 */ /* 0x000e640000000a00 */
[----:B-1----:R0:W5:Y:S01]  /*0090*/  @P0 LDG.E R39, desc[UR12][R2.64] ;  /* 0x0000000c02270981 */ /* 0x002162000c1e1900 */
[----:B--2---:R-:W-:-:S04]  /*00a0*/  UIADD3 UR6, UPT, UPT, UR6, UR4, URZ ;  /* 0x0000000406067290 */ /* 0x004fc8000fffe0ff */
[----:B------:R-:W-:-:S04]  /*00b0*/  UIMAD.WIDE UR10, UR6, 0x1ee0, URZ ;  /* 0x00001ee0060a78a5 */ /* 0x000fc8000f8e02ff */
[----:B---3--:R-:W-:-:S04]  /*00c0*/  UIADD3 UR7, UP0, UPT, -UR10, UR8, URZ ;  /* 0x000000080a077290 */ /* 0x008fc8000ff1e1ff */
[----:B------:R-:W-:Y:S02]  /*00d0*/  UIADD3.X UR4, UPT, UPT, ~UR11, UR9, URZ, UP0, !UPT ;  /* 0x000000090b047290 */ /* 0x000fe400087fe5ff */
[----:B------:R-:W-:-:S04]  /*00e0*/  UISETP.GE.U32.AND UP0, UPT, UR7, 0x1ee1, UPT ;  /* 0x00001ee10700788c */ /* 0x000fc8000bf06070 */
[----:B------:R-:W-:Y:S01]  /*00f0*/  UISETP.GE.U32.AND.EX UP0, UPT, UR4, URZ, UPT, UP0 ;  /* 0x000000ff0400728c */ /* 0x000fe2000bf06100 */
[----:B------:R-:W1:Y:S08]  /*0100*/  @!P0 LDC R39, c[0x0][0x3a8] ;  /* 0x0000ea00ff278b82 */ /* 0x000e700000000800 */
[----:B0-----:R-:W-:Y:S05]  /*0110*/  BRA.U !UP0, `(.L_x_0) ;  /* 0x0000001908f47547 */ /* 0x001fea000b800000 */
[----:B------:R-:W0:Y:S01]  /*0120*/  S2R R35, SR_TID.X ;  /* 0x0000000000237919 */ /* 0x000e220000002100 */
[----:B------:R-:W2:Y:S01]  /*0130*/  LDCU.64 UR4, c[0x0][0x380] ;  /* 0x00007000ff0477ac */ /* 0x000ea20008000a00 */
[C---:B0-----:R-:W-:Y:S02]  /*0140*/  LOP3.LUT R0, R35.reuse, 0x1f, RZ, 0xc0, !PT ;  /* 0x0000001f23007812 */ /* 0x041fe400078ec0ff */
[----:B------:R-:W-:-:S05]  /*0150*/  LOP3.LUT R3, R35, 0x3e0, RZ, 0xc0, !PT ;  /* 0x000003e023037812 */ /* 0x000fca00078ec0ff */
[----:B------:R-:W-:-:S05]  /*0160*/  IMAD R0, R3, 0x13, R0 ;  /* 0x0000001303007824 */ /* 0x000fca00078e0200 */
[----:B------:R-:W-:-:S05]  /*0170*/  IADD3 R0, P0, PT, R0, UR10, RZ ;  /* 0x0000000a00007c10 */ /* 0x000fca000ff1e0ff */
[----:B------:R-:W-:Y:S02]  /*0180*/  IMAD.X R3, RZ, RZ, UR11, P0 ;  /* 0x0000000bff037e24 */ /* 0x000fe400080e06ff */
[----:B------:R-:W-:-:S03]  /*0190*/  IMAD.SHL.U32 R31, R0, 0x4, RZ ;  /* 0x00000004001f7824 */ /* 0x000fc600078e00ff */
[----:B------:R-:W-:Y:S02]  /*01a0*/  SHF.L.U64.HI R30, R0, 0x2, R3 ;  /* 0x00000002001e7819 */ /* 0x000fe40000010203 */
[----:B--2---:R-:W-:-:S04]  /*01b0*/  IADD3 R2, P0, PT, R31, UR4, RZ ;  /* 0x000000041f027c10 */ /* 0x004fc8000ff1e0ff */
[----:B------:R-:W-:-:S05]  /*01c0*/  IADD3.X R3, PT, PT, R30, UR5, RZ, P0, !PT ;  /* 0x000000051e037c10 */ /* 0x000fca00087fe4ff */
[----:B------:R-:W2:Y:S04]  /*01d0*/  LDG.E R5, desc[UR12][R2.64] ;  /* 0x0000000c02057981 */ /* 0x000ea8000c1e1900 */
[----:B------:R-:W3:Y:S04]  /*01e0*/  LDG.E R7, desc[UR12][R2.64+0x80] ;  /* 0x0000800c02077981 */ /* 0x000ee8000c1e1900 */
[----:B------:R-:W4:Y:S04]  /*01f0*/  LDG.E R9, desc[UR12][R2.64+0x100] ;  /* 0x0001000c02097981 */ /* 0x000f28000c1e1900 */
        /* <DEDUP_REMOVED lines=15> */
[----:B------:R-:W4:Y:S01]  /*02f0*/  LDG.E R8, desc[UR12][R2.64+0x900] ;  /* 0x0009000c02087981 */ /* 0x000f22000c1e1900 */
[----:B------:R-:W0:Y:S01]  /*0300*/  S2UR UR5, SR_CgaCtaId ;  /* 0x00000000000579c3 */ /* 0x000e220000008800 */
[----:B------:R-:W-:Y:S01]  /*0310*/  SHF.R.U32.HI R36, RZ, 0x5, R35 ;  /* 0x00000005ff247819 */ /* 0x000fe20000011623 */
[----:B------:R-:W-:Y:S01]  /*0320*/  UMOV UR4, 0x400 ;  /* 0x0000040000047882 */ /* 0x000fe20000000000 */
[----:B------:R-:W1:Y:S01]  /*0330*/  S2R R37, SR_LANEID ;  /* 0x0000000000257919 */ /* 0x000e620000000000 */
[----:B------:R-:W-:Y:S01]  /*0340*/  UISETP.NE.AND UP0, UPT, UR6, URZ, UPT ;  /* 0x000000ff0600728c */ /* 0x000fe2000bf05270 */
[----:B------:R-:W-:Y:S01]  /*0350*/  BSSY.RECONVERGENT B0, `(.L_x_1) ;  /* 0x0000148000007945 */ /* 0x000fe20003800200 */
[----:B0-----:R-:W-:Y:S01]  /*0360*/  ULEA UR4, UR5, UR4, 0x18 ;  /* 0x0000000405047291 */ /* 0x001fe2000f8ec0ff */
[----:B-1----:R-:W-:-:S05]  /*0370*/  IMAD R34, R36, 0x260, R37 ;  /* 0x0000026024227824 */ /* 0x002fca00078e0225 */
[----:B------:R-:W-:-:S05]  /*0380*/  LEA R34, R34, UR4, 0x2 ;  /* 0x0000000422227c11 */ /* 0x000fca000f8e10ff */
[----:B------:R-:W-:Y:S01]  /*0390*/  IMAD R33, R37, 0x48, R34 ;  /* 0x0000004825217824 */ /* 0x000fe200078e0222 */
[----:B--2---:R0:W-:Y:S04]  /*03a0*/  STS [R34], R5 ;  /* 0x0000000522007388 */ /* 0x0041e80000000800 */
[----:B---3--:R0:W-:Y:S04]  /*03b0*/  STS [R34+0x80], R7 ;  /* 0x0000800722007388 */ /* 0x0081e80000000800 */
[----:B----4-:R0:W-:Y:S04]  /*03c0*/  STS [R34+0x100], R9 ;  /* 0x0001000922007388 */ /* 0x0101e80000000800 */
[----:B------:R0:W-:Y:S04]  /*03d0*/  STS [R34+0x180], R11 ;  /* 0x0001800b22007388 */ /* 0x0001e80000000800 */
        /* <DEDUP_REMOVED lines=14> */
[----:B------:R0:W-:Y:S01]  /*04c0*/  STS [R34+0x900], R8 ;  /* 0x0009000822007388 */ /* 0x0001e20000000800 */
[----:B------:R-:W-:-:S03]  /*04d0*/  NOP ;  /* 0x0000000000007918 */ /* 0x000fc60000000000 */
[----:B------:R0:W1:Y:S04]  /*04e0*/  LDS R32, [R33] ;  /* 0x0000000021207984 */ /* 0x0000680000000800 */
[----:B------:R0:W2:Y:S04]  /*04f0*/  LDS R29, [R33+0x4] ;  /* 0x00000400211d7984 */ /* 0x0000a80000000800 */
[----:B------:R0:W3:Y:S04]  /*0500*/  LDS R28, [R33+0x8] ;  /* 0x00000800211c7984 */ /* 0x0000e80000000800 */
[----:B------:R0:W4:Y:S04]  /*0510*/  LDS R27, [R33+0xc] ;  /* 0x00000c00211b7984 */ /* 0x0001280000000800 */
[----:B------:R0:W0:Y:S04]  /*0520*/  LDS R26, [R33+0x10] ;  /* 0x00001000211a7984 */ /* 0x0000280000000800 */
        /* <DEDUP_REMOVED lines=13> */
[----:B------:R0:W0:Y:S01]  /*0600*/  LDS R9, [R33+0x48] ;  /* 0x0000480021097984 */ /* 0x0000220000000800 */
[----:B------:R-:W-:Y:S06]  /*0610*/  BAR.SYNC.DEFER_BLOCKING 0x0 ;  /* 0x0000000000007b1d */ /* 0x000fec0000010000 */
[----:B-1234-:R-:W-:Y:S05]  /*0620*/  BRA.U UP0, `(.L_x_2) ;  /* 0x0000000500247547 */ /* 0x01efea000b800000 */
[----:B0-----:R-:W-:Y:S02]  /*0630*/  IADD3 R8, PT, PT, R28, R29, R32 ;  /* 0x0000001d1c087210 */ /* 0x001fe40007ffe020 */
[C---:B------:R-:W-:Y:S02]  /*0640*/  ISETP.NE.AND P1, PT, R37.reuse, 0x1f, PT ;  /* 0x0000001f2500780c */ /* 0x040fe40003f25270 */
[----:B------:R-:W-:Y:S02]  /*0650*/  IADD3 R8, PT, PT, R26, R27, R8 ;  /* 0x0000001b1a087210 */ /* 0x000fe40007ffe008 */
[----:B------:R-:W-:Y:S02]  /*0660*/  ISETP.NE.AND P2, PT, R37, RZ, PT ;  /* 0x000000ff2500720c */ /* 0x000fe40003f45270 */
[----:B------:R-:W-:-:S04]  /*0670*/  IADD3 R8, PT, PT, R24, R25, R8 ;  /* 0x0000001918087210 */ /* 0x000fc80007ffe008 */
[----:B------:R-:W-:-:S03]  /*0680*/  IADD3 R8, PT, PT, R22, R23, R8 ;  /* 0x0000001716087210 */ /* 0x000fc60007ffe008 */
[----:B------:R-:W-:Y:S02]  /*0690*/  @!P1 LEA R42, R36, UR4, 0x2 ;  /* 0x00000004242a9c11 */ /* 0x000fe4000f8e10ff */
[----:B------:R-:W-:-:S04]  /*06a0*/  IADD3 R8, PT, PT, R20, R21, R8 ;  /* 0x0000001514087210 */ /* 0x000fc80007ffe008 */
[----:B------:R-:W-:-:S04]  /*06b0*/  IADD3 R8, PT, PT, R6, R7, R8 ;  /* 0x0000000706087210 */ /* 0x000fc80007ffe008 */
[----:B------:R-:W-:-:S04]  /*06c0*/  IADD3 R8, PT, PT, R4, R5, R8 ;  /* 0x0000000504087210 */ /* 0x000fc80007ffe008 */
[----:B------:R-:W-:-:S04]  /*06d0*/  IADD3 R8, PT, PT, R2, R3, R8 ;  /* 0x0000000302087210 */ /* 0x000fc80007ffe008 */
[----:B------:R-:W-:-:S05]  /*06e0*/  IADD3 R38, PT, PT, R9, R0, R8 ;  /* 0x0000000009267210 */ /* 0x000fca0007ffe008 */
[----:B------:R-:W0:Y:S02]  /*06f0*/  SHFL.UP P0, R9, R38, 0x1, RZ ;  /* 0x0420000026097989 */ /* 0x000e2400000000ff */
[----:B0-----:R-:W-:-:S05]  /*0700*/  @P0 IMAD.IADD R9, R38, 0x1, R9 ;  /* 0x0000000126090824 */ /* 0x001fca00078e0209 */
[----:B------:R-:W0:Y:S02]  /*0710*/  SHFL.UP P0, R12, R9, 0x2, RZ ;  /* 0x04400000090c7989 */ /* 0x000e2400000000ff */
[----:B0-----:R-:W-:-:S05]  /*0720*/  @P0 IMAD.IADD R12, R9, 0x1, R12 ;  /* 0x00000001090c0824 */ /* 0x001fca00078e020c */
[----:B------:R-:W0:Y:S02]  /*0730*/  SHFL.UP P0, R17, R12, 0x4, RZ ;  /* 0x048000000c117989 */ /* 0x000e2400000000ff */
[----:B0-----:R-:W-:-:S05]  /*0740*/  @P0 IMAD.IADD R17, R12, 0x1, R17 ;  /* 0x000000010c110824 */ /* 0x001fca00078e0211 */
[----:B------:R-:W0:Y:S02]  /*0750*/  SHFL.UP P0, R40, R17, 0x8, RZ ;  /* 0x0500000011287989 */ /* 0x000e2400000000ff */
[----:B0-----:R-:W-:-:S05]  /*0760*/  @P0 IMAD.IADD R40, R17, 0x1, R40 ;  /* 0x0000000111280824 */ /* 0x001fca00078e0228 */
[----:B------:R-:W0:Y:S02]  /*0770*/  SHFL.UP P0, R41, R40, 0x10, RZ ;  /* 0x0600000028297989 */ /* 0x000e2400000000ff */
[----:B0-----:R-:W-:Y:S01]  /*0780*/  @P0 IMAD.IADD R41, R40, 0x1, R41 ;  /* 0x0000000128290824 */ /* 0x001fe200078e0229 */
[----:B------:R-:W-:-:S03]  /*0790*/  ISETP.NE.AND P0, PT, R36, 0x2, PT ;  /* 0x000000022400780c */ /* 0x000fc60003f05270 */
[----:B------:R-:W-:Y:S01]  /*07a0*/  IMAD.IADD R38, R41, 0x1, -R38 ;  /* 0x0000000129267824 */ /* 0x000fe200078e0a26 */
[----:B------:R-:W-:Y:S01]  /*07b0*/  @!P1 STS [R42+0x10], R41 ;  /* 0x000010292a009388 */ /* 0x000fe20000000800 */
[----:B------:R-:W-:Y:S01]  /*07c0*/  BAR.SYNC.DEFER_BLOCKING 0x0 ;  /* 0x0000000000007b1d */ /* 0x000fe20000010000 */
[----:B------:R-:W-:Y:S02]  /*07d0*/  ISETP.NE.AND P1, PT, R36, 0xc, PT ;  /* 0x0000000c2400780c */ /* 0x000fe40003f25270 */
[----:B------:R-:W-:-:S03]  /*07e0*/  SEL R38, R38, RZ, P2 ;  /* 0x000000ff26267207 */ /* 0x000fc60001000000 */
[----:B------:R-:W0:Y:S04]  /*07f0*/  LDS.128 R8, [UR4+0x10] ;  /* 0x00001004ff087984 */ /* 0x000e280008000c00 */
[----:B------:R-:W1:Y:S04]  /*0800*/  LDS.128 R12, [UR4+0x20] ;  /* 0x00002004ff0c7984 */ /* 0x000e680008000c00 */
[----:B------:R-:W2:Y:S01]  /*0810*/  LDS.128 R16, [UR4+0x30] ;  /* 0x00003004ff107984 */ /* 0x000ea20008000c00 */
[----:B0-----:R-:W-:-:S04]  /*0820*/  IMAD.IADD R9, R8, 0x1, R9 ;  /* 0x0000000108097824 */ /* 0x001fc800078e0209 */
[----:B------:R-:W-:Y:S01]  /*0830*/  IMAD.IADD R10, R10, 0x1, R9 ;  /* 0x000000010a0a7824 */ /* 0x000fe200078e0209 */
[----:B------:R-:W-:Y:S02]  /*0840*/  SEL R8, R9, R8, !P0 ;  /* 0x0000000809087207 */ /* 0x000fe40004000000 */
[----:B------:R-:W-:Y:S01]  /*0850*/  ISETP.NE.AND P0, PT, R36, 0x3, PT ;  /* 0x000000032400780c */ /* 0x000fe20003f05270 */
[----:B------:R-:W-:-:S03]  /*0860*/  IMAD.IADD R11, R11, 0x1, R10 ;  /* 0x000000010b0b7824 */ /* 0x000fc600078e020a */
[----:B------:R-:W-:Y:S01]  /*0870*/  SEL R8, R10, R8, !P0 ;  /* 0x000000080a087207 */ /* 0x000fe20004000000 */
[----:B-1----:R-:W-:Y:S01]  /*0880*/  IMAD.IADD R12, R11, 0x1, R12 ;  /* 0x000000010b0c7824 */ /* 0x002fe200078e020c */
[----:B------:R-:W-:-:S03]  /*0890*/  ISETP.NE.AND P0, PT, R36, 0x4, PT ;  /* 0x000000042400780c */ /* 0x000fc60003f05270 */
[----:B------:R-:W-:Y:S01]  /*08a0*/  IMAD.IADD R13, R13, 0x1, R12 ;  /* 0x000000010d0d7824 */ /* 0x000fe200078e020c */
[----:B------:R-:W-:Y:S02]  /*08b0*/  SEL R8, R11, R8, !P0 ;  /* 0x000000080b087207 */ /* 0x000fe40004000000 */
[----:B------:R-:W-:Y:S01]  /*08c0*/  ISETP.NE.AND P0, PT, R36, 0x5, PT ;  /* 0x000000052400780c */ /* 0x000fe20003f05270 */
[----:B------:R-:W-:-:S03]  /*08d0*/  IMAD.IADD R14, R14, 0x1, R13 ;  /* 0x000000010e0e7824 */ /* 0x000fc600078e020d */
[----:B------:R-:W-:Y:S01]  /*08e0*/  SEL R8, R12, R8, !P0 ;  /* 0x000000080c087207 */ /* 0x000fe20004000000 */
[----:B------:R-:W-:Y:S01]  /*08f0*/  IMAD.IADD R15, R15, 0x1, R14 ;  /* 0x000000010f0f7824 */ /* 0x000fe200078e020e */
[----:B------:R-:W-:-:S03]  /*0900*/  ISETP.NE.AND P0, PT, R36, 0x6, PT ;  /* 0x000000062400780c */ /* 0x000fc60003f05270 */
[----:B--2---:R-:W-:Y:S01]  /*0910*/  IMAD.IADD R16, R15, 0x1, R16 ;  /* 0x000000010f107824 */ /* 0x004fe200078e0210 */
[----:B------:R-:W-:Y:S02]  /*0920*/  SEL R9, R13, R8, !P0 ;  /* 0x000000080d097207 */ /* 0x000fe40004000000 */
[----:B------:R-:W-:Y:S01]  /*0930*/  ISETP.NE.AND P0, PT, R36, 0x7, PT ;  /* 0x000000072400780c */ /* 0x000fe20003f05270 */
[----:B------:R-:W0:Y:S01]  /*0940*/  LDS R8, [UR4+0x40] ;  /* 0x00004004ff087984 */ /* 0x000e220008000800 */
[----:B------:R-:W-:Y:S02]  /*0950*/  IMAD.IADD R17, R17, 0x1, R16 ;  /* 0x0000000111117824 */ /* 0x000fe400078e0210 */
[----:B------:R-:W-:Y:S02]  /*0960*/  SEL R9, R14, R9, !P0 ;  /* 0x000000090e097207 */ /* 0x000fe40004000000 */
[----:B------:R-:W-:Y:S01]  /*0970*/  ISETP.NE.AND P0, PT, R36, 0x8, PT ;  /* 0x000000082400780c */ /* 0x000fe20003f05270 */
[----:B------:R-:W-:-:S03]  /*0980*/  IMAD.IADD R18, R18, 0x1, R17 ;  /* 0x0000000112127824 */ /* 0x000fc600078e0211 */
[----:B------:R-:W-:Y:S02]  /*0990*/  SEL R9, R15, R9, !P0 ;  /* 0x000000090f097207 */ /* 0x000fe40004000000 */
[----:B------:R-:W-:-:S04]  /*09a0*/  ISETP.NE.AND P0, PT, R36, 0x9, PT ;  /* 0x000000092400780c */ /* 0x000fc80003f05270 */
[----:B------:R-:W-:Y:S02]  /*09b0*/  SEL R9, R16, R9, !P0 ;  /* 0x0000000910097207 */ /* 0x000fe40004000000 */
[----:B------:R-:W-:-:S04]  /*09c0*/  ISETP.NE.AND P0, PT, R36, 0xa, PT ;  /* 0x0000000a2400780c */ /* 0x000fc80003f05270 */
[----:B------:R-:W-:Y:S02]  /*09d0*/  SEL R9, R17, R9, !P0 ;  /* 0x0000000911097207 */ /* 0x000fe40004000000 */
[----:B------:R-:W-:-:S04]  /*09e0*/  ISETP.NE.AND P0, PT, R36, 0xb, PT ;  /* 0x0000000b2400780c */ /* 0x000fc80003f05270 */
[----:B------:R-:W-:Y:S01]  /*09f0*/  SEL R9, R18, R9, !P0 ;  /* 0x0000000912097207 */ /* 0x000fe20004000000 */
[----:B------:R-:W-:Y:S01]  /*0a00*/  IMAD.IADD R18, R19, 0x1, R18 ;  /* 0x0000000113127824 */ /* 0x000fe200078e0212 */
[----:B------:R-:W-:-:S04]  /*0a10*/  ISETP.GE.U32.AND P0, PT, R35, 0x20, PT ;  /* 0x000000202300780c */ /* 0x000fc80003f06070 */
[C---:B------:R-:W-:Y:S02]  /*0a20*/  SEL R9, R18.reuse, R9, !P1 ;  /* 0x0000000912097207 */ /* 0x040fe40004800000 */
[----:B------:R-:W-:Y:S02]  /*0a30*/  ISETP.NE.AND P1, PT, R35, RZ, PT ;  /* 0x000000ff2300720c */ /* 0x000fe40003f25270 */
[----:B------:R-:W-:Y:S02]  /*0a40*/  SEL R10, R9, RZ, P0 ;  /* 0x000000ff090a7207 */ /* 0x000fe40000000000 */
[--C-:B0----5:R-:W-:Y:S02]  /*0a50*/  IADD3 R9, PT, PT, R18, R8, R39.reuse ;  /* 0x0000000812097210 */ /* 0x121fe40007ffe027 */
[----:B------:R-:W-:-:S07]  /*0a60*/  IADD3 R38, PT, PT, R10, R38, R39 ;  /* 0x000000260a267210 */ /* 0x000fce0007ffe027 */
[----:B------:R-:W-:Y:S05]  /*0a70*/  @P1 BRA `(.L_x_3) ;  /* 0x0000000c00541947 */ /* 0x000fea0003800000 */
[----:B------:R-:W0:Y:S01]  /*0a80*/  LDC.64 R10, c[0x0][0x390] ;  /* 0x0000e400ff0a7b82 */ /* 0x000e220000000a00 */
[----:B------:R-:W-:-:S05]  /*0a90*/  IMAD.MOV.U32 R8, RZ, RZ, 0x65 ;  /* 0x00000065ff087424 */ /* 0x000fca00078e00ff */
[----:B0-----:R0:W-:Y:S01]  /*0aa0*/  ST.E.64.STRONG.GPU desc[UR12][R10.64+0x100], R8 ;  /* 0x000100080a007985 */ /* 0x0011e2000c10fb0c */
[----:B------:R-:W-:Y:S05]  /*0ab0*/  BRA `(.L_x_3) ;  /* 0x0000000c00447947 */ /* 0x000fea0003800000 */
.L_x_2:
        /* <DEDUP_REMOVED lines=20> */
[----:B-----5:R-:W0:Y:S02]  /*0c00*/  SHFL.UP P0, R39, R40, 0x10, RZ ;  /* 0x0600000028277989 */ /* 0x020e2400000000ff */
[----:B0-----:R-:W-:Y:S01]  /*0c10*/  @P0 IMAD.IADD R39, R40, 0x1, R39 ;  /* 0x0000000128270824 */ /* 0x001fe200078e0227 */
[----:B------:R-:W-:-:S04]  /*0c20*/  ISETP.NE.AND P0, PT, R36, 0x2, PT ;  /* 0x000000022400780c */ /* 0x000fc80003f05270 */
[----:B------:R-:W-:Y:S01]  /*0c30*/  @!P1 STS [R42+0x10], R39 ;  /* 0x000010272a009388 */ /* 0x000fe20000000800 */
[----:B------:R-:W-:Y:S01]  /*0c40*/  BAR.SYNC.DEFER_BLOCKING 0x0 ;  /* 0x0000000000007b1d */ /* 0x000fe20000010000 */
[----:B------:R-:W-:-:S05]  /*0c50*/  ISETP.NE.AND P1, PT, R36, 0xc, PT ;  /* 0x0000000c2400780c */ /* 0x000fca0003f25270 */
[----:B------:R-:W0:Y:S04]  /*0c60*/  LDS.128 R8, [UR4+0x10] ;  /* 0x00001004ff087984 */ /* 0x000e280008000c00 */
[----:B------:R-:W1:Y:S04]  /*0c70*/  LDS.128 R12, [UR4+0x20] ;  /* 0x00002004ff0c7984 */ /* 0x000e680008000c00 */
[----:B------:R-:W2:Y:S01]  /*0c80*/  LDS.128 R16, [UR4+0x30] ;  /* 0x00003004ff107984 */ /* 0x000ea20008000c00 */
[----:B0-----:R-:W-:-:S04]  /*0c90*/  IMAD.IADD R9, R8, 0x1, R9 ;  /* 0x0000000108097824 */ /* 0x001fc800078e0209 */
[----:B------:R-:W-:Y:S01]  /*0ca0*/  IMAD.IADD R10, R10, 0x1, R9 ;  /* 0x000000010a0a7824 */ /* 0x000fe200078e0209 */
[----:B------:R-:W-:Y:S02]  /*0cb0*/  SEL R8, R9, R8, !P0 ;  /* 0x0000000809087207 */ /* 0x000fe40004000000 */
[----:B------:R-:W-:Y:S01]  /*0cc0*/  ISETP.NE.AND P0, PT, R36, 0x3, PT ;  /* 0x000000032400780c */ /* 0x000fe20003f05270 */
[----:B------:R-:W-:Y:S01]  /*0cd0*/  IMAD.IADD R11, R11, 0x1, R10 ;  /* 0x000000010b0b7824 */ /* 0x000fe200078e020a */
[----:B------:R-:W0:Y:S02]  /*0ce0*/  LDS R9, [UR4+0x40] ;  /* 0x00004004ff097984 */ /* 0x000e240008000800 */
        /* <DEDUP_REMOVED lines=13> */
[----:B------:R-:W-:-:S03]  /*0dc0*/  IMAD.IADD R17, R17, 0x1, R16 ;  /* 0x0000000111117824 */ /* 0x000fc600078e0210 */
[----:B------:R-:W-:Y:S01]  /*0dd0*/  SEL R8, R14, R8, !P0 ;  /* 0x000000080e087207 */ /* 0x000fe20004000000 */
[----:B------:R-:W-:Y:S01]  /*0de0*/  IMAD.IADD R18, R18, 0x1, R17 ;  /* 0x0000000112127824 */ /* 0x000fe200078e0211 */
[----:B------:R-:W-:-:S03]  /*0df0*/  ISETP.NE.AND P0, PT, R36, 0x8, PT ;  /* 0x000000082400780c */ /* 0x000fc60003f05270 */
[----:B------:R-:W-:Y:S01]  /*0e00*/  IMAD.IADD R19, R19, 0x1, R18 ;  /* 0x0000000113137824 */ /* 0x000fe200078e0212 */
[----:B------:R-:W-:Y:S02]  /*0e10*/  SEL R8, R15, R8, !P0 ;  /* 0x000000080f087207 */ /* 0x000fe40004000000 */
[----:B------:R-:W-:-:S04]  /*0e20*/  ISETP.NE.AND P0, PT, R36, 0x9, PT ;  /* 0x000000092400780c */ /* 0x000fc80003f05270 */
[----:B------:R-:W-:Y:S02]  /*0e30*/  SEL R8, R16, R8, !P0 ;  /* 0x0000000810087207 */ /* 0x000fe40004000000 */
[----:B------:R-:W-:Y:S01]  /*0e40*/  ISETP.NE.AND P0, PT, R36, 0xa, PT ;  /* 0x0000000a2400780c */ /* 0x000fe20003f05270 */
[----:B0-----:R-:W-:-:S03]  /*0e50*/  IMAD.IADD R9, R19, 0x1, R9 ;  /* 0x0000000113097824 */ /* 0x001fc600078e0209 */
[----:B------:R-:W-:Y:S01]  /*0e60*/  SEL R8, R17, R8, !P0 ;  /* 0x0000000811087207 */ /* 0x000fe20004000000 */
[----:B------:R-:W-:Y:S01]  /*0e70*/  IMAD.IADD R17, R39, 0x1, -R38 ;  /* 0x0000000127117824 */ /* 0x000fe200078e0a26 */
[----:B------:R-:W-:-:S04]  /*0e80*/  ISETP.NE.AND P0, PT, R36, 0xb, PT ;  /* 0x0000000b2400780c */ /* 0x000fc80003f05270 */
[----:B------:R-:W-:Y:S02]  /*0e90*/  SEL R8, R18, R8, !P0 ;  /* 0x0000000812087207 */ /* 0x000fe40004000000 */
[----:B------:R-:W-:Y:S02]  /*0ea0*/  ISETP.GT.U32.AND P0, PT, R35, 0x1f, PT ;  /* 0x0000001f2300780c */ /* 0x000fe40003f04070 */
[----:B------:R-:W-:Y:S02]  /*0eb0*/  SEL R11, R17, RZ, P2 ;  /* 0x000000ff110b7207 */ /* 0x000fe40001000000 */
[----:B------:R-:W-:Y:S02]  /*0ec0*/  SEL R8, R19, R8, !P1 ;  /* 0x0000000813087207 */ /* 0x000fe40004800000 */
[----:B------:R-:W-:-:S03]  /*0ed0*/  ISETP.GE.U32.AND P1, PT, R35, 0x20, PT ;  /* 0x000000202300780c */ /* 0x000fc60003f26070 */
[----:B------:R-:W-:-:S05]  /*0ee0*/  IMAD.IADD R38, R8, 0x1, R11 ;  /* 0x0000000108267824 */ /* 0x000fca00078e020b */
[----:B------:R-:W-:Y:S01]  /*0ef0*/  SEL R17, R17, R38, !P1 ;  /* 0x0000002611117207 */ /* 0x000fe20004800000 */
[----:B------:R-:W-:Y:S06]  /*0f00*/  @P0 BRA `(.L_x_4) ;  /* 0x00000008000c0947 */ /* 0x000fec0003800000 */
[----:B------:R-:W0:Y:S01]  /*0f10*/  LDC.64 R14, c[0x0][0x390] ;  /* 0x0000e400ff0e7b82 */ /* 0x000e220000000a00 */
[----:B------:R-:W-:Y:S01]  /*0f20*/  ISETP.NE.AND P1, PT, R35, RZ, PT ;  /* 0x000000ff2300720c */ /* 0x000fe20003f25270 */
[----:B------:R-:W-:Y:S01]  /*0f30*/  IMAD.U32 R45, RZ, RZ, UR6 ;  /* 0x00000006ff2d7e24 */ /* 0x000fe2000f8e00ff */
[----:B------:R-:W-:-:S05]  /*0f40*/  LOP3.LUT R18, RZ, R35, RZ, 0x33, !PT ;  /* 0x00000023ff127212 */ /* 0x000fca00078e33ff */
[----:B------:R-:W-:-:S06]  /*0f50*/  VIADD R18, R18, UR6 ;  /* 0x0000000612127c36 */ /* 0x000fcc0008000000 */
[----:B------:R-:W-:Y:S01]  /*0f60*/  @!P1 IMAD.MOV.U32 R8, RZ, RZ, 0x64 ;  /* 0x00000064ff089424 */ /* 0x000fe200078e00ff */
[----:B------:R1:W-:Y:S01]  /*0f70*/  @!P1 STS [UR4+0xc], R9 ;  /* 0x00000c09ff009988 */ /* 0x0003e20008000804 */
[----:B0-----:R-:W-:-:S04]  /*0f80*/  IMAD.WIDE R44, R45, 0x8, R14 ;  /* 0x000000082d2c7825 */ /* 0x001fc800078e020e */
[----:B------:R-:W-:Y:S01]  /*0f90*/  IMAD.WIDE R14, R18, 0x8, R14 ;  /* 0x00000008120e7825 */ /* 0x000fe200078e020e */
[----:B------:R1:W-:Y:S01]  /*0fa0*/  @!P1 ST.E.64.STRONG.GPU desc[UR12][R44.64+0x100], R8 ;  /* 0x000100082c009985 */ /* 0x0003e2000c10fb0c */
[----:B------:R-:W-:Y:S05]  /*0fb0*/  NANOSLEEP 0x226 ;  /* 0x000002260000795d */ /* 0x000fea0003800000 */
[----:B------:R-:W2:Y:S01]  /*0fc0*/  LD.E.64.STRONG.GPU R12, desc[UR12][R14.64+0x100] ;  /* 0x0001000c0e0c7980 */ /* 0x000ea2000c10fb00 */
[----:B------:R-:W-:Y:S01]  /*0fd0*/  UMOV UR5, 0xffffffff ;  /* 0xffffffff00057882 */ /* 0x000fe20000000000 */
[----:B--2---:R-:W-:Y:S02]  /*0fe0*/  ISETP.NE.AND P0, PT, R12, 0x63, PT ;  /* 0x000000630c00780c */ /* 0x004fe40003f05270 */
[----:B-1----:R-:W-:Y:S11]  /*0ff0*/  BRA.DIV UR5, `(.L_x_5) ;  /* 0x0000002e05bc7947 */ /* 0x002ff6000b800000 */
[----:B------:R-:W-:-:S13]  /*1000*/  VOTE.ANY P0, !P0 ;  /* 0x0000000000ff7806 */ /* 0x000fda0004000100 */
.L_x_34:
[----:B------:R-:W-:Y:S05]  /*1010*/  @!P0 BRA `(.L_x_6) ;  /* 0x0000000000248947 */ /* 0x000fea0003800000 */
[----:B------:R-:W-:-:S07]  /*1020*/  IMAD.MOV.U32 R8, RZ, RZ, 0x1de ;  /* 0x000001deff087424 */ /* 0x000fce00078e00ff */
.L_x_8:
[----:B------:R-:W-:Y:S05]  /*1030*/  NANOSLEEP R8 ;  /* 0x000000080000735d */ /* 0x000fea0003800000 */
[----:B------:R-:W2:Y:S01]  /*1040*/  LD.E.64.STRONG.GPU R12, desc[UR12][R14.64+0x100] ;  /* 0x0001000c0e0c7980 */ /* 0x000ea2000c10fb00 */
[----:B------:R-:W-:Y:S01]  /*1050*/  UMOV UR5, 0xffffffff ;  /* 0xffffffff00057882 */ /* 0x000fe20000000000 */
[----:B------:R-:W-:Y:S02]  /*1060*/  SHF.R.U32.HI R8, RZ, 0x1, R8 ;  /* 0x00000001ff087819 */ /* 0x000fe40000011608 */
[----:B--2---:R-:W-:Y:S01]  /*1070*/  ISETP.NE.AND P0, PT, R12, 0x63, PT ;  /* 0x000000630c00780c */ /* 0x004fe20003f05270 */
[----:B------:R-:W-:-:S12]  /*1080*/  BRA.DIV UR5, `(.L_x_7) ;  /* 0x0000002e05b87947 */ /* 0x000fd8000b800000 */
[----:B------:R-:W-:-:S13]  /*1090*/  VOTE.ANY P0, !P0 ;  /* 0x0000000000ff7806 */ /* 0x000fda0004000100 */
.L_x_37:
[----:B------:R-:W-:Y:S05]  /*10a0*/  @P0 BRA `(.L_x_8) ;  /* 0xfffffffc00e00947 */ /* 0x000fea000383ffff */
.L_x_6:
[----:B------:R-:W-:Y:S01]  /*10b0*/  UMOV UR5, 0xffffffff ;  /* 0xffffffff00057882 */ /* 0x000fe20000000000 */
[----:B------:R-:W-:Y:S02]  /*10c0*/  ISETP.NE.AND P0, PT, R12, 0x65, PT ;  /* 0x000000650c00780c */ /* 0x000fe40003f05270 */
[----:B------:R-:W-:Y:S11]  /*10d0*/  BRA.DIV UR5, `(.L_x_9) ;  /* 0x0000002e05c47947 */ /* 0x000ff6000b800000 */
[----:B------:R-:W0:Y:S01]  /*10e0*/  S2R R8, SR_GEMASK ;  /* 0x0000000000087919 */ /* 0x000e220000003c00 */
[----:B------:R-:W-:Y:S01]  /*10f0*/  VOTE.ANY R10, PT, !P0 ;  /* 0x00000000000a7806 */ /* 0x000fe200040e0100 */
[C---:B------:R-:W-:Y:S02]  /*1100*/  VIADD R38, R37.reuse, 0x2 ;  /* 0x0000000225267836 */ /* 0x040fe40000000000 */
[----:B------:R-:W-:Y:S01]  /*1110*/  VIADD R39, R37, 0x10 ;  /* 0x0000001025277836 */ /* 0x000fe20000000000 */
[----:B0-----:R-:W-:-:S05]  /*1120*/  LOP3.LUT R10, R10, 0x80000000, R8, 0xec, !PT ;  /* 0x800000000a0a7812 */ /* 0x001fca00078eec08 */
[----:B------:R-:W-:-:S05]  /*1130*/  VIADD R11, R10, 0xffffffff ;  /* 0xffffffff0a0b7836 */ /* 0x000fca0000000000 */
[----:B------:R-:W-:-:S04]  /*1140*/  LOP3.LUT R11, R10, R11, RZ, 0xc, !PT ;  /* 0x0000000b0a0b7212 */ /* 0x000fc800078e0cff */
[----:B------:R-:W0:Y:S02]  /*1150*/  POPC R15, R11 ;  /* 0x0000000b000f7309 */ /* 0x000e240000000000 */
[----:B0-----:R-:W0:Y:S01]  /*1160*/  SHFL.DOWN PT, R16, R13, 0x1, R15 ;  /* 0x082000000d107989 */ /* 0x001e2200000e000f */
[-C--:B------:R-:W-:Y:S02]  /*1170*/  ISETP.GE.AND P0, PT, R37, R15.reuse, PT ;  /* 0x0000000f2500720c */ /* 0x080fe40003f06270 */
[-C--:B------:R-:W-:Y:S02]  /*1180*/  ISETP.GT.AND P2, PT, R39, R15.reuse, PT ;  /* 0x0000000f2700720c */ /* 0x080fe40003f44270 */
[----:B0-----:R-:W-:Y:S02]  /*1190*/  SEL R16, R16, RZ, !P0 ;  /* 0x000000ff10107207 */ /* 0x001fe40004000000 */
[----:B------:R-:W-:-:S03]  /*11a0*/  ISETP.GT.AND P0, PT, R38, R15, PT ;  /* 0x0000000f2600720c */ /* 0x000fc60003f04270 */
[----:B------:R-:W-:-:S05]  /*11b0*/  IMAD.IADD R36, R16, 0x1, R13 ;  /* 0x0000000110247824 */ /* 0x000fca00078e020d */
[----:B------:R-:W0:Y:S02]  /*11c0*/  SHFL.DOWN PT, R16, R36, 0x2, R15 ;  /* 0x0840000024107989 */ /* 0x000e2400000e000f */
[----:B0-----:R-:W-:-:S05]  /*11d0*/  SEL R19, R16, RZ, !P0 ;  /* 0x000000ff10137207 */ /* 0x001fca0004000000 */
[----:B------:R-:W-:Y:S02]  /*11e0*/  IMAD.IADD R40, R36, 0x1, R19 ;  /* 0x0000000124287824 */ /* 0x000fe400078e0213 */
[C---:B------:R-:W-:Y:S02]  /*11f0*/  VIADD R19, R37.reuse, 0x4 ;  /* 0x0000000425137836 */ /* 0x040fe40000000000 */
[----:B------:R-:W-:Y:S01]  /*1200*/  VIADD R36, R37, 0x8 ;  /* 0x0000000825247836 */ /* 0x000fe20000000000 */
[----:B------:R-:W0:Y:S02]  /*1210*/  SHFL.DOWN PT, R16, R40, 0x4, R15 ;  /* 0x0880000028107989 */ /* 0x000e2400000e000f */
[----:B------:R-:W-:-:S04]  /*1220*/  ISETP.GT.AND P0, PT, R19, R15, PT ;  /* 0x0000000f1300720c */ /* 0x000fc80003f04270 */
[----:B0-----:R-:W-:Y:S02]  /*1230*/  SEL R11, R16, RZ, !P0 ;  /* 0x000000ff100b7207 */ /* 0x001fe40004000000 */
[----:B------:R-:W-:-:S03]  /*1240*/  ISETP.GT.AND P0, PT, R36, R15, PT ;  /* 0x0000000f2400720c */ /* 0x000fc60003f04270 */
[----:B------:R-:W-:Y:S02]  /*1250*/  IMAD.IADD R42, R40, 0x1, R11 ;  /* 0x00000001282a7824 */ /* 0x000fe400078e020b */
[----:B------:R-:W0:Y:S03]  /*1260*/  LDC.64 R10, c[0x0][0x390] ;  /* 0x0000e400ff0a7b82 */ /* 0x000e260000000a00 */
[----:B------:R-:W1:Y:S02]  /*1270*/  SHFL.DOWN PT, R16, R42, 0x8, R15 ;  /* 0x090000002a107989 */ /* 0x000e6400000e000f */
[----:B-1----:R-:W-:Y:S02]  /*1280*/  SEL R41, R16, RZ, !P0 ;  /* 0x000000ff10297207 */ /* 0x002fe40004000000 */
[----:B------:R-:W-:-:S03]  /*1290*/  ISETP.NE.AND P0, PT, R12, 0x65, PT ;  /* 0x000000650c00780c */ /* 0x000fc60003f05270 */
[----:B------:R-:W-:Y:S01]  /*12a0*/  IMAD.IADD R41, R42, 0x1, R41 ;  /* 0x000000012a297824 */ /* 0x000fe200078e0229 */
[----:B0-----:R-:W-:-:S04]  /*12b0*/  IADD3 R42, P3, PT, R10, 0x100, RZ ;  /* 0x000001000a2a7810 */ /* 0x001fc80007f7e0ff */
[----:B------:R-:W0:Y:S01]  /*12c0*/  SHFL.DOWN PT, R16, R41, 0x10, R15 ;  /* 0x0a00000029107989 */ /* 0x000e2200000e000f */
[----:B------:R-:W-:-:S04]  /*12d0*/  IMAD.X R43, RZ, RZ, R11, P3 ;  /* 0x000000ffff2b7224 */ /* 0x000fc800018e060b */
[----:B------:R-:W-:Y:S02]  /*12e0*/  VOTE.ALL P0, P0 ;  /* 0x0000000000ff7806 */ /* 0x000fe40000000000 */
[----:B0-----:R-:W-:-:S05]  /*12f0*/  SEL R16, R16, RZ, !P2 ;  /* 0x000000ff10107207 */ /* 0x001fca0005000000 */
[----:B------:R-:W-:-:S07]  /*1300*/  IMAD.IADD R40, R41, 0x1, R16 ;  /* 0x0000000129287824 */ /* 0x000fce00078e0210 */
.L_x_46:
[----:B------:R-:W-:Y:S05]  /*1310*/  @!P0 BRA `(.L_x_10) ;  /* 0x0000000000cc8947 */ /* 0x000fea0003800000 */
[----:B------:R-:W-:-:S07]  /*1320*/  IMAD.MOV.U32 R11, RZ, RZ, 0x1de ;  /* 0x000001deff0b7424 */ /* 0x000fce00078e00ff */
.L_x_16:
[----:B------:R-:W-:-:S05]  /*1330*/  IMAD.WIDE R14, R18, 0x8, R42 ;  /* 0x00000008120e7825 */ /* 0x000fca00078e022a */
[----:B------:R-:W2:Y:S01]  /*1340*/  LD.E.64.STRONG.GPU R12, desc[UR12][R14.64+-0x100] ;  /* 0xffff000c0e0c7980 */ /* 0x000ea2000c10fb00 */
[----:B------:R-:W-:Y:S05]  /*1350*/  YIELD ;  /* 0x0000000000007946 */ /* 0x000fea0003800000 */
[----:B------:R-:W-:Y:S01]  /*1360*/  UMOV UR5, 0xffffffff ;  /* 0xffffffff00057882 */ /* 0x000fe20000000000 */
[----:B------:R-:W-:Y:S02]  /*1370*/  SHF.R.U32.HI R11, RZ, 0x1, R11 ;  /* 0x00000001ff0b7819 */ /* 0x000fe4000001160b */
[----:B--2---:R-:W-:Y:S01]  /*1380*/  ISETP.NE.AND P0, PT, R12, 0x63, PT ;  /* 0x000000630c00780c */ /* 0x004fe20003f05270 */
[----:B------:R-:W-:-:S12]  /*1390*/  BRA.DIV UR5, `(.L_x_11) ;  /* 0x0000003205147947 */ /* 0x000fd8000b800000 */
[----:B------:R-:W-:-:S13]  /*13a0*/  VOTE.ANY P0, !P0 ;  /* 0x0000000000ff7806 */ /* 0x000fda0004000100 */
.L_x_49:
[----:B------:R-:W-:Y:S05]  /*13b0*/  @!P0 BRA `(.L_x_12) ;  /* 0x0000000000248947 */ /* 0x000fea0003800000 */
[----:B------:R-:W-:-:S07]  /*13c0*/  IMAD.MOV.U32 R16, RZ, RZ, R11 ;  /* 0x000000ffff107224 */ /* 0x000fce00078e000b */
.L_x_14:
[----:B------:R-:W-:Y:S05]  /*13d0*/  NANOSLEEP R16 ;  /* 0x000000100000735d */ /* 0x000fea0003800000 */
[----:B------:R-:W2:Y:S01]  /*13e0*/  LD.E.64.STRONG.GPU R12, desc[UR12][R14.64+-0x100] ;  /* 0xffff000c0e0c7980 */ /* 0x000ea2000c10fb00 */
[----:B------:R-:W-:Y:S01]  /*13f0*/  UMOV UR5, 0xffffffff ;  /* 0xffffffff00057882 */ /* 0x000fe20000000000 */
[----:B------:R-:W-:Y:S02]  /*1400*/  SHF.R.U32.HI R16, RZ, 0x1, R16 ;  /* 0x00000001ff107819 */ /* 0x000fe40000011610 */
[----:B--2---:R-:W-:Y:S01]  /*1410*/  ISETP.NE.AND P0, PT, R12, 0x63, PT ;  /* 0x000000630c00780c */ /* 0x004fe20003f05270 */
[----:B------:R-:W-:-:S12]  /*1420*/  BRA.DIV UR5, `(.L_x_13) ;  /* 0x0000003205107947 */ /* 0x000fd8000b800000 */
[----:B------:R-:W-:-:S13]  /*1430*/  VOTE.ANY P0, !P0 ;  /* 0x0000000000ff7806 */ /* 0x000fda0004000100 */
.L_x_52:
[----:B------:R-:W-:Y:S05]  /*1440*/  @P0 BRA `(.L_x_14) ;  /* 0xfffffffc00e00947 */ /* 0x000fea000383ffff */
.L_x_12:
[----:B------:R-:W-:Y:S01]  /*1450*/  UMOV UR5, 0xffffffff ;  /* 0xffffffff00057882 */ /* 0x000fe20000000000 */
[----:B------:R-:W-:Y:S02]  /*1460*/  ISETP.NE.AND P0, PT, R12, 0x65, PT ;  /* 0x000000650c00780c */ /* 0x000fe40003f05270 */
[----:B------:R-:W-:Y:S11]  /*1470*/  BRA.DIV UR5, `(.L_x_15) ;  /* 0x00000032051c7947 */ /* 0x000ff6000b800000 */
[----:B------:R-:W-:Y:S01]  /*1480*/  VOTE.ANY R10, PT, !P0 ;  /* 0x00000000000a7806 */ /* 0x000fe200040e0100 */
[----:B------:R-:W-:-:S03]  /*1490*/  VIADD R18, R18, 0xffffffe0 ;  /* 0xffffffe012127836 */ /* 0x000fc60000000000 */
[----:B------:R-:W-:-:S05]  /*14a0*/  LOP3.LUT R10, R10, 0x80000000, R8, 0xec, !PT ;  /* 0x800000000a0a7812 */ /* 0x000fca00078eec08 */
[----:B------:R-:W-:-:S05]  /*14b0*/  VIADD R15, R10, 0xffffffff ;  /* 0xffffffff0a0f7836 */ /* 0x000fca0000000000 */
[----:B------:R-:W-:-:S06]  /*14c0*/  LOP3.LUT R15, R10, R15, RZ, 0xc, !PT ;  /* 0x0000000f0a0f7212 */ /* 0x000fcc00078e0cff */
        /* <DEDUP_REMOVED lines=17> */
[----:B------:R-:W-:-:S03]  /*15e0*/  ISETP.NE.AND P0, PT, R12, 0x65, PT ;  /* 0x000000650c00780c */ /* 0x000fc60003f05270 */
[----:B------:R-:W-:-:S05]  /*15f0*/  IMAD.IADD R41, R13, 0x1, R16 ;  /* 0x000000010d297824 */ /* 0x000fca00078e0210 */
[----:B------:R-:W0:Y:S05]  /*1600*/  SHFL.DOWN PT, R16, R41, 0x10, R15 ;  /* 0x0a00000029107989 */ /* 0x000e2a00000e000f */
[----:B------:R-:W-:Y:S02]  /*1610*/  VOTE.ALL P0, P0 ;  /* 0x0000000000ff7806 */ /* 0x000fe40000000000 */
[----:B0-----:R-:W-:-:S04]  /*1620*/  SEL R16, R16, RZ, !P2 ;  /* 0x000000ff10107207 */ /* 0x001fc80005000000 */
[----:B------:R-:W-:-:S07]  /*1630*/  IADD3 R40, PT, PT, R41, R16, R40 ;  /* 0x0000001029287210 */ /* 0x000fce0007ffe028 */
.L_x_61:
[----:B------:R-:W-:Y:S05]  /*1640*/  @P0 BRA `(.L_x_16) ;  /* 0xfffffffc00380947 */ /* 0x000fea000383ffff */
.L_x_10:
[----:B------:R-:W-:Y:S01]  /*1650*/  ISETP.NE.AND P0, PT, R37, RZ, PT ;  /* 0x000000ff2500720c */ /* 0x000fe20003f05270 */
[----:B------:R-:W0:Y:S01]  /*1660*/  @!P1 S2R R11, SR_CgaCtaId ;  /* 0x00000000000b9919 */ /* 0x000e220000008800 */
[----:B------:R-:W-:Y:S01]  /*1670*/  @!P1 MOV R10, 0x400 ;  /* 0x00000400000a9802 */ /* 0x000fe20000000f00 */
[----:B------:R-:W-:Y:S02]  /*1680*/  @!P1 IMAD.IADD R9, R9, 0x1, R40 ;  /* 0x0000000109099824 */ /* 0x000fe400078e0228 */
[----:B------:R-:W-:Y:S02]  /*1690*/  @!P1 IMAD.MOV.U32 R8, RZ, RZ, 0x65 ;  /* 0x00000065ff089424 */ /* 0x000fe400078e00ff */
[----:B------:R-:W-:-:S03]  /*16a0*/  IMAD.MOV.U32 R38, RZ, RZ, R17 ;  /* 0x000000ffff267224 */ /* 0x000fc600078e0011 */
[----:B------:R1:W-:Y:S03]  /*16b0*/  @!P1 ST.E.64.STRONG.GPU desc[UR12][R44.64+0x100], R8 ;  /* 0x000100082c009985 */ /* 0x0003e6000c10fb0c */
[----:B------:R-:W-:Y:S01]  /*16c0*/  @!P0 MOV R12, 0x400 ;  /* 0x00000400000c8802 */ /* 0x000fe20000000f00 */
[----:B------:R-:W2:Y:S01]  /*16d0*/  @!P0 S2R R13, SR_CgaCtaId ;  /* 0x00000000000d8919 */ /* 0x000ea20000008800 */
[----:B------:R-:W-:Y:S01]  /*16e0*/  @!P0 IMAD.MOV.U32 R38, RZ, RZ, R40 ;  /* 0x000000ffff268224 */ /* 0x000fe200078e0028 */
[----:B0-----:R-:W-:-:S05]  /*16f0*/  @!P1 LEA R10, R11, R10, 0x18 ;  /* 0x0000000a0b0a9211 */ /* 0x001fca00078ec0ff */
[----:B------:R1:W-:Y:S04]  /*1700*/  @!P1 STS [R10+0x8], R9 ;  /* 0x000008090a009388 */ /* 0x0003e80000000800 */
[----:B------:R1:W-:Y:S01]  /*1710*/  @!P1 STS [R10+0x4], R40 ;  /* 0x000004280a009388 */ /* 0x0003e20000000800 */
[----:B--2---:R-:W-:-:S05]  /*1720*/  @!P0 LEA R13, R13, R12, 0x18 ;  /* 0x0000000c0d0d8211 */ /* 0x004fca00078ec0ff */
[----:B------:R1:W-:Y:S02]  /*1730*/  @!P0 STS [R13+0x54], R40 ;  /* 0x000054280d008388 */ /* 0x0003e40000000800 */
.L_x_4:
[----:B------:R-:W-:Y:S05]  /*1740*/  WARPSYNC.ALL ;  /* 0x0000000000007948 */ /* 0x000fea0003800000 */
[----:B------:R-:W0:Y:S08]  /*1750*/  S2UR UR7, SR_CgaCtaId ;  /* 0x00000000000779c3 */ /* 0x000e300000008800 */
[----:B------:R-:W-:Y:S01]  /*1760*/  BAR.SYNC.DEFER_BLOCKING 0x0 ;  /* 0x0000000000007b1d */ /* 0x000fe20000010000 */
[----:B------:R-:W-:-:S05]  /*1770*/  ISETP.NE.AND P0, PT, R35, RZ, PT ;  /* 0x000000ff2300720c */ /* 0x000fca0003f05270 */
[----:B------:R-:W-:Y:S02]  /*1780*/  UMOV UR5, 0x400 ;  /* 0x0000040000057882 */ /* 0x000fe40000000000 */
[----:B0-----:R-:W-:-:S09]  /*1790*/  ULEA UR5, UR7, UR5, 0x18 ;  /* 0x0000000507057291 */ /* 0x001fd2000f8ec0ff */
[----:B-1----:R-:W0:Y:S02]  /*17a0*/  LDS R8, [UR5+0x54] ;  /* 0x00005405ff087984 */ /* 0x002e240008000800 */
[----:B0-----:R-:W-:-:S05]  /*17b0*/  SEL R9, R8, RZ, P0 ;  /* 0x000000ff08097207 */ /* 0x001fca0000000000 */
[----:B------:R-:W-:-:S07]  /*17c0*/  IMAD.IADD R38, R9, 0x1, R38 ;  /* 0x0000000109267824 */ /* 0x000fce00078e0226 */
.L_x_3:
[----:B------:R-:W-:Y:S05]  /*17d0*/  BSYNC.RECONVERGENT B0 ;  /* 0x0000000000007941 */ /* 0x000fea0003800200 */
.L_x_1:
[----:B------:R-:W-:Y:S01]  /*17e0*/  IMAD.IADD R32, R32, 0x1, R38 ;  /* 0x0000000120207824 */ /* 0x000fe200078e0226 */
[----:B------:R-:W-:Y:S03]  /*17f0*/  BAR.SYNC.DEFER_BLOCKING 0x0 ;  /* 0x0000000000007b1d */ /* 0x000fe60000010000 */
[----:B------:R-:W-:-:S03]  /*1800*/  IMAD.IADD R29, R29, 0x1, R32 ;  /* 0x000000011d1d7824 */ /* 0x000fc600078e0220 */
[----:B------:R-:W1:Y:S01]  /*1810*/  LDCU.64 UR8, c[0x0][0x388] ;  /* 0x00007100ff0877ac */ /* 0x000e620008000a00 */
[----:B------:R-:W-:-:S04]  /*1820*/  IMAD.IADD R28, R28, 0x1, R29 ;  /* 0x000000011c1c7824 */ /* 0x000fc800078e021d */
[----:B------:R-:W-:-:S04]  /*1830*/  IMAD.IADD R27, R27, 0x1, R28 ;  /* 0x000000011b1b7824 */ /* 0x000fc800078e021c */
[----:B------:R-:W-:-:S04]  /*1840*/  IMAD.IADD R26, R26, 0x1, R27 ;  /* 0x000000011a1a7824 */ /* 0x000fc800078e021b */
[----:B------:R-:W-:-:S04]  /*1850*/  IMAD.IADD R25, R25, 0x1, R26 ;  /* 0x0000000119197824 */ /* 0x000fc800078e021a */
[----:B------:R-:W-:Y:S01]  /*1860*/  IMAD.IADD R24, R24, 0x1, R25 ;  /* 0x0000000118187824 */ /* 0x000fe200078e0219 */
[----:B------:R-:W-:Y:S03]  /*1870*/  STS [R33], R38 ;  /* 0x0000002621007388 */ /* 0x000fe60000000800 */
[----:B------:R-:W-:Y:S01]  /*1880*/  IMAD.IADD R23, R23, 0x1, R24 ;  /* 0x0000000117177824 */ /* 0x000fe200078e0218 */
[----:B------:R-:W-:Y:S03]  /*1890*/  STS [R33+0x4], R32 ;  /* 0x0000042021007388 */ /* 0x000fe60000000800 */
        /* <DEDUP_REMOVED lines=19> */
[----:B------:R-:W-:Y:S04]  /*19d0*/  STS [R33+0x2c], R20 ;  /* 0x00002c1421007388 */ /* 0x000fe80000000800 */
[----:B------:R-:W-:Y:S04]  /*19e0*/  STS [R33+0x30], R7 ;  /* 0x0000300721007388 */ /* 0x000fe80000000800 */
[----:B------:R-:W-:Y:S04]  /*19f0*/  STS [R33+0x34], R6 ;  /* 0x0000340621007388 */ /* 0x000fe80000000800 */
[----:B------:R-:W-:Y:S04]  /*1a00*/  STS [R33+0x38], R5 ;  /* 0x0000380521007388 */ /* 0x000fe80000000800 */
[----:B------:R-:W-:Y:S04]  /*1a10*/  STS [R33+0x3c], R4 ;  /* 0x00003c0421007388 */ /* 0x000fe80000000800 */
[----:B------:R-:W-:Y:S04]  /*1a20*/  STS [R33+0x40], R3 ;  /* 0x0000400321007388 */ /* 0x000fe80000000800 */
[----:B------:R1:W-:Y:S04]  /*1a30*/  STS [R33+0x44], R2 ;  /* 0x0000440221007388 */ /* 0x0003e80000000800 */
[----:B------:R-:W-:Y:S01]  /*1a40*/  STS [R33+0x48], R0 ;  /* 0x0000480021007388 */ /* 0x000fe20000000800 */
[----:B------:R-:W-:-:S03]  /*1a50*/  NOP ;  /* 0x0000000000007918 */ /* 0x000fc60000000000 */
[----:B0-----:R-:W0:Y:S01]  /*1a60*/  LDS R9, [R34] ;  /* 0x0000000022097984 */ /* 0x001e220000000800 */
[----:B-1----:R-:W-:-:S03]  /*1a70*/  IADD3 R2, P0, PT, R31, UR8, RZ ;  /* 0x000000081f027c10 */ /* 0x002fc6000ff1e0ff */
[----:B------:R-:W1:Y:S01]  /*1a80*/  LDS R7, [R34+0x80] ;  /* 0x0000800022077984 */ /* 0x000e620000000800 */
[----:B------:R-:W-:-:S03]  /*1a90*/  IADD3.X R3, PT, PT, R30, UR9, RZ, P0, !PT ;  /* 0x000000091e037c10 */ /* 0x000fc600087fe4ff */
[----:B------:R-:W2:Y:S04]  /*1aa0*/  LDS R11, [R34+0x100] ;  /* 0x00010000220b7984 */ /* 0x000ea80000000800 */
[----:B------:R-:W3:Y:S04]  /*1ab0*/  LDS R13, [R34+0x180] ;  /* 0x00018000220d7984 */ /* 0x000ee80000000800 */
[----:B------:R-:W4:Y:S04]  /*1ac0*/  LDS R5, [R34+0x200] ;  /* 0x0002000022057984 */ /* 0x000f280000000800 */
[----:B------:R-:W5:Y:S04]  /*1ad0*/  LDS R15, [R34+0x280] ;  /* 0x00028000220f7984 */ /* 0x000f680000000800 */
        /* <DEDUP_REMOVED lines=13> */
[----:B0-----:R-:W-:Y:S04]  /*1bb0*/  STG.E desc[UR12][R2.64], R9 ;  /* 0x0000000902007986 */ /* 0x001fe8000c10190c */
[----:B-1----:R-:W-:Y:S04]  /*1bc0*/  STG.E desc[UR12][R2.64+0x80], R7 ;  /* 0x0000800702007986 */ /* 0x002fe8000c10190c */
[----:B--2---:R-:W-:Y:S04]  /*1bd0*/  STG.E desc[UR12][R2.64+0x100], R11 ;  /* 0x0001000b02007986 */ /* 0x004fe8000c10190c */
[----:B---3--:R-:W-:Y:S04]  /*1be0*/  STG.E desc[UR12][R2.64+0x180], R13 ;  /* 0x0001800d02007986 */ /* 0x008fe8000c10190c */
[----:B----4-:R-:W-:Y:S04]  /*1bf0*/  STG.E desc[UR12][R2.64+0x200], R5 ;  /* 0x0002000502007986 */ /* 0x010fe8000c10190c */
[----:B-----5:R-:W-:Y:S04]  /*1c00*/  STG.E desc[UR12][R2.64+0x280], R15 ;  /* 0x0002800f02007986 */ /* 0x020fe8000c10190c */
[----:B------:R-:W-:Y:S04]  /*1c10*/  STG.E desc[UR12][R2.64+0x300], R17 ;  /* 0x0003001102007986 */ /* 0x000fe8000c10190c */
        /* <DEDUP_REMOVED lines=11> */
[----:B------:R-:W-:Y:S01]  /*1cd0*/  STG.E desc[UR12][R2.64+0x900], R43 ;  /* 0x0009002b02007986 */ /* 0x000fe2000c10190c */
[----:B------:R-:W-:Y:S05]  /*1ce0*/  EXIT ;  /* 0x000000000000794d */ /* 0x000fea0003800000 */
.L_x_0:
[----:B------:R-:W-:-:S04]  /*1cf0*/  ISETP.NE.U32.AND P0, PT, RZ, UR7, PT ;  /* 0x00000007ff007c0c */ /* 0x000fc8000bf05070 */
[----:B------:R-:W-:-:S13]  /*1d00*/  ISETP.NE.AND.EX P0, PT, RZ, UR4, PT, P0 ;  /* 0x00000004ff007c0c */ /* 0x000fda000bf05300 */
[----:B------:R-:W-:Y:S05]  /*1d10*/  @!P0 EXIT ;  /* 0x000000000000894d */ /* 0x000fea0003800000 */
[----:B------:R-:W0:Y:S02]  /*1d20*/  LDCU.64 UR4, c[0x0][0x380] ;  /* 0x00007000ff0477ac */ /* 0x000e240008000a00 */
[----:B0-----:R-:W-:-:S06]  /*1d30*/  UIMAD.WIDE UR4, UR6, 0x7b80, UR4 ;  /* 0x00007b80060478a5 */ /* 0x001fcc000f8e0204 */
[----:B------:R-:W-:Y:S02]  /*1d40*/  IMAD.U32 R2, RZ, RZ, UR4 ;  /* 0x00000004ff027e24 */ /* 0x000fe4000f8e00ff */
[----:B------:R-:W-:-:S05]  /*1d50*/  IMAD.U32 R3, RZ, RZ, UR5 ;  /* 0x00000005ff037e24 */ /* 0x000fca000f8e00ff */
[----:B------:R0:W2:Y:S01]  /*1d60*/  LDG.E R0, desc[UR12][R2.64] ;  /* 0x0000000c02007981 */ /* 0x0000a2000c1e1900 */
[----:B------:R-:W3:Y:S02]  /*1d70*/  S2R R31, SR_TID.X ;  /* 0x00000000001f7919 */ /* 0x000ee40000002100 */
[C---:B---3--:R-:W-:Y:S02]  /*1d80*/  LOP3.LUT R30, R31.reuse, 0x1f, RZ, 0xc0, !PT ;  /* 0x0000001f1f1e7812 */ /* 0x048fe400078ec0ff */
[----:B------:R-:W-:-:S05]  /*1d90*/  LOP3.LUT R5, R31, 0x3e0, RZ, 0xc0, !PT ;  /* 0x000003e01f057812 */ /* 0x000fca00078ec0ff */
[----:B------:R-:W-:-:S04]  /*1da0*/  IMAD R30, R5, 0x13, R30 ;  /* 0x00000013051e7824 */ /* 0x000fc800078e021e */
[C---:B------:R-:W-:Y:S01]  /*1db0*/  VIADD R4, R30.reuse, 0x20 ;  /* 0x000000201e047836 */ /* 0x040fe20000000000 */
[C---:B------:R-:W-:Y:S01]  /*1dc0*/  ISETP.GE.U32.AND P1, PT, R30.reuse, UR7, PT ;  /* 0x000000071e007c0c */ /* 0x040fe2000bf26070 */
[C---:B------:R-:W-:Y:S01]  /*1dd0*/  VIADD R5, R30.reuse, 0x40 ;  /* 0x000000401e057836 */ /* 0x040fe20000000000 */
[C---:B0-----:R-:W-:Y:S01]  /*1de0*/  LEA R2, P0, R30.reuse, UR4, 0x2 ;  /* 0x000000041e027c11 */ /* 0x041fe2000f8010ff */
[----:B------:R-:W-:Y:S01]  /*1df0*/  VIADD R3, R30, 0x80 ;  /* 0x000000801e037836 */ /* 0x000fe20000000000 */
[----:B------:R-:W-:Y:S01]  /*1e00*/  ISETP.GE.U32.AND P2, PT, R4, UR7, PT ;  /* 0x0000000704007c0c */ /* 0x000fe2000bf46070 */
[C---:B------:R-:W-:Y:S01]  /*1e10*/  VIADD R4, R30.reuse, 0xa0 ;  /* 0x000000a01e047836 */ /* 0x040fe20000000000 */
[----:B------:R-:W-:Y:S01]  /*1e20*/  ISETP.GE.U32.AND P3, PT, R5, UR7, PT ;  /* 0x0000000705007c0c */ /* 0x000fe2000bf66070 */
[----:B------:R-:W-:Y:S01]  /*1e30*/  VIADD R5, R30, 0xc0 ;  /* 0x000000c01e057836 */ /* 0x000fe20000000000 */
[----:B------:R-:W-:Y:S01]  /*1e40*/  ISETP.GE.U32.AND P5, PT, R3, UR7, PT ;  /* 0x0000000703007c0c */ /* 0x000fe2000bfa6070 */
[----:B------:R-:W-:Y:S01]  /*1e50*/  IMAD.X R3, RZ, RZ, UR5, P0 ;  /* 0x00000005ff037e24 */ /* 0x000fe200080e06ff */
[----:B------:R-:W-:Y:S01]  /*1e60*/  ISETP.GE.U32.AND P6, PT, R4, UR7, PT ;  /* 0x0000000704007c0c */ /* 0x000fe2000bfc6070 */
[C---:B------:R-:W-:Y:S01]  /*1e70*/  VIADD R6, R30.reuse, 0x60 ;  /* 0x000000601e067836 */ /* 0x040fe20000000000 */
[----:B------:R-:W-:Y:S01]  /*1e80*/  ISETP.GE.U32.AND P0, PT, R5, UR7, PT ;  /* 0x0000000705007c0c */ /* 0x000fe2000bf06070 */
[----:B------:R-:W-:-:S02]  /*1e90*/  VIADD R5, R30, 0xe0 ;  /* 0x000000e01e057836 */ /* 0x000fc40000000000 */
[----:B------:R-:W-:Y:S01]  /*1ea0*/  VIADD R37, R30, 0x100 ;  /* 0x000001001e257836 */ /* 0x000fe20000000000 */
[----:B------:R-:W-:Y:S01]  /*1eb0*/  ISETP.GE.U32.AND P4, PT, R6, UR7, PT ;  /* 0x0000000706007c0c */ /* 0x000fe2000bf86070 */
[C---:B------:R-:W-:Y:S02]  /*1ec0*/  VIADD R7, R30.reuse, 0x140 ;  /* 0x000001401e077836 */ /* 0x040fe40000000000 */
[C---:B------:R-:W-:Y:S02]  /*1ed0*/  VIADD R36, R30.reuse, 0x120 ;  /* 0x000001201e247836 */ /* 0x040fe40000000000 */
[C---:B------:R-:W-:Y:S02]  /*1ee0*/  VIADD R35, R30.reuse, 0x220 ;  /* 0x000002201e237836 */ /* 0x040fe40000000000 */
[----:B------:R-:W-:Y:S02]  /*1ef0*/  VIADD R34, R30, 0x240 ;  /* 0x000002401e227836 */ /* 0x000fe40000000000 */
[----:B--2---:R-:W-:-:S02]  /*1f00*/  IMAD.MOV.U32 R4, RZ, RZ, R0 ;  /* 0x000000ffff047224 */ /* 0x004fc400078e0000 */
[----:B------:R-:W2:Y:S02]  /*1f10*/  @!P1 LDG.E R0, desc[UR12][R2.64] ;  /* 0x0000000c02009981 */ /* 0x000ea4000c1e1900 */
[--C-:B------:R-:W-:Y:S01]  /*1f20*/  IMAD.MOV.U32 R12, RZ, RZ, R4.reuse ;  /* 0x000000ffff0c7224 */ /* 0x100fe200078e0004 */
[----:B------:R-:W-:Y:S01]  /*1f30*/  ISETP.GE.U32.AND P1, PT, R5, UR7, PT ;  /* 0x0000000705007c0c */ /* 0x000fe2000bf26070 */
[--C-:B------:R-:W-:Y:S02]  /*1f40*/  IMAD.MOV.U32 R8, RZ, RZ, R4.reuse ;  /* 0x000000ffff087224 */ /* 0x100fe400078e0004 */
[C---:B------:R-:W-:Y:S02]  /*1f50*/  VIADD R5, R30.reuse, 0x160 ;  /* 0x000001601e057836 */ /* 0x040fe40000000000 */
[--C-:B------:R-:W-:Y:S01]  /*1f60*/  IMAD.MOV.U32 R6, RZ, RZ, R4.reuse ;  /* 0x000000ffff067224 */ /* 0x100fe200078e0004 */
[----:B------:R-:W3:Y:S01]  /*1f70*/  @!P5 LDG.E R12, desc[UR12][R2.64+0x200] ;  /* 0x0002000c020cd981 */ /* 0x000ee2000c1e1900 */
[--C-:B------:R-:W-:Y:S01]  /*1f80*/  IMAD.MOV.U32 R14, RZ, RZ, R4.reuse ;  /* 0x000000ffff0e7224 */ /* 0x100fe200078e0004 */
[----:B------:R-:W-:Y:S01]  /*1f90*/  ISETP.GE.U32.AND P5, PT, R37, UR7, PT ;  /* 0x0000000725007c0c */ /* 0x000fe2000bfa6070 */
[----:B------:R-:W-:Y:S01]  /*1fa0*/  IMAD.MOV.U32 R16, RZ, RZ, R4 ;  /* 0x000000ffff107224 */ /* 0x000fe200078e0004 */
[----:B------:R-:W4:Y:S01]  /*1fb0*/  @!P3 LDG.E R8, desc[UR12][R2.64+0x100] ;  /* 0x0001000c0208b981 */ /* 0x000f22000c1e1900 */
[----:B------:R-:W-:Y:S01]  /*1fc0*/  ISETP.GE.U32.AND P3, PT, R5, UR7, PT ;  /* 0x0000000705007c0c */ /* 0x000fe2000bf66070 */
[----:B------:R-:W-:-:S02]  /*1fd0*/  VIADD R5, R30, 0x1a0 ;  /* 0x000001a01e057836 */ /* 0x000fc40000000000 */
[----:B------:R-:W4:Y:S01]  /*1fe0*/  @!P2 LDG.E R6, desc[UR12][R2.64+0x80] ;  /* 0x0000800c0206a981 */ /* 0x000f22000c1e1900 */
[----:B------:R-:W-:Y:S01]  /*1ff0*/  ISETP.GE.U32.AND P2, PT, R7, UR7, PT ;  /* 0x0000000707007c0c */ /* 0x000fe2000bf46070 */
[--C-:B------:R-:W-:Y:S02]  /*2000*/  IMAD.MOV.U32 R10, RZ, RZ, R4.reuse ;  /* 0x000000ffff0a7224 */ /* 0x100fe400078e0004 */
[----:B------:R-:W4:Y:S01]  /*2010*/  @!P6 LDG.E R14, desc[UR12][R2.64+0x280] ;  /* 0x0002800c020ee981 */ /* 0x000f22000c1e1900 */
[----:B------:R-:W-:Y:S01]  /*2020*/  ISETP.GE.U32.AND P6, PT, R36, UR7, PT ;  /* 0x0000000724007c0c */ /* 0x000fe2000bfc6070 */
[----:B------:R-:W-:Y:S02]  /*2030*/  IMAD.MOV.U32 R20, RZ, RZ, R4 ;  /* 0x000000ffff147224 */ /* 0x000fe400078e0004 */
[----:B------:R-:W4:Y:S01]  /*2040*/  @!P0 LDG.E R16, desc[UR12][R2.64+0x300] ;  /* 0x0003000c02108981 */ /* 0x000f22000c1e1900 */
[----:B------:R-:W-:Y:S01]  /*2050*/  ISETP.GE.U32.AND P0, PT, R5, UR7, PT ;  /* 0x0000000705007c0c */ /* 0x000fe2000bf06070 */
[----:B------:R-:W-:-:S02]  /*2060*/  VIADD R7, R30, 0x180 ;  /* 0x000001801e077836 */ /* 0x000fc40000000000 */
[C---:B------:R-:W-:Y:S01]  /*2070*/  VIADD R5, R30.reuse, 0x1e0 ;  /* 0x000001e01e057836 */ /* 0x040fe20000000000 */
[----:B------:R-:W4:Y:S01]  /*2080*/  @!P4 LDG.E R10, desc[UR12][R2.64+0x180] ;  /* 0x0001800c020ac981 */ /* 0x000f22000c1e1900 */
[--C-:B------:R-:W-:Y:S01]  /*2090*/  IMAD.MOV.U32 R18, RZ, RZ, R4.reuse ;  /* 0x000000ffff127224 */ /* 0x100fe200078e0004 */
[----:B------:R-:W-:Y:S01]  /*20a0*/  ISETP.GE.U32.AND P4, PT, R7, UR7, PT ;  /* 0x0000000707007c0c */ /* 0x000fe2000bf86070 */
[--C-:B------:R-:W-:Y:S01]  /*20b0*/  IMAD.MOV.U32 R22, RZ, RZ, R4.reuse ;  /* 0x000000ffff167224 */ /* 0x100fe200078e0004 */
[----:B------:R-:W4:Y:S01]  /*20c0*/  @!P5 LDG.E R20, desc[UR12][R2.64+0x400] ;  /* 0x0004000c0214d981 */ /* 0x000f22000c1e1900 */
[--C-:B------:R-:W-:Y:S01]  /*20d0*/  IMAD.MOV.U32 R24, RZ, RZ, R4.reuse ;  /* 0x000000ffff187224 */ /* 0x100fe200078e0004 */
[----:B------:R-:W-:Y:S01]  /*20e0*/  ISETP.GE.U32.AND P5, PT, R5, UR7, PT ;  /* 0x0000000705007c0c */ /* 0x000fe2000bfa6070 */
[----:B------:R-:W-:Y:S01]  /*20f0*/  IMAD.MOV.U32 R26, RZ, RZ, R4 ;  /* 0x000000ffff1a7224 */ /* 0x000fe200078e0004 */
[----:B------:R-:W4:Y:S01]  /*2100*/  @!P1 LDG.E R18, desc[UR12][R2.64+0x380] ;  /* 0x0003800c02129981 */ /* 0x000f22000c1e1900 */
[----:B------:R-:W-:-:S02]  /*2110*/  VIADD R7, R30, 0x1c0 ;  /* 0x000001c01e077836 */ /* 0x000fc40000000000 */
[----:B------:R-:W-:Y:S01]  /*2120*/  VIADD R5, R30, 0x200 ;  /* 0x000002001e057836 */ /* 0x000fe20000000000 */
[----:B------:R-:W4:Y:S02]  /*2130*/  @!P6 LDG.E R22, desc[UR12][R2.64+0x480] ;  /* 0x0004800c0216e981 */ /* 0x000f24000c1e1900 */
[----:B------:R-:W-:Y:S02]  /*2140*/  ISETP.GE.U32.AND P1, PT, R7, UR7, PT ;  /* 0x0000000707007c0c */ /* 0x000fe4000bf26070 */
[----:B------:R-:W4:Y:S01]  /*2150*/  @!P2 LDG.E R24, desc[UR12][R2.64+0x500] ;  /* 0x0005000c0218a981 */ /* 0x000f22000c1e1900 */
[----:B------:R-:W-:Y:S02]  /*2160*/  ISETP.GE.U32.AND P6, PT, R5, UR7, PT ;  /* 0x0000000705007c0c */ /* 0x000fe4000bfc6070 */
[----:B------:R-:W-:Y:S01]  /*2170*/  ISETP.GE.U32.AND P2, PT, R35, UR7, PT ;  /* 0x0000000723007c0c */ /* 0x000fe2000bf46070 */
[----:B------:R-:W4:Y:S01]  /*2180*/  @!P3 LDG.E R26, desc[UR12][R2.64+0x580] ;  /* 0x0005800c021ab981 */ /* 0x000f22000c1e1900 */
[----:B------:R-:W-:Y:S01]  /*2190*/  ISETP.GE.U32.AND P3, PT, R34, UR7, PT ;  /* 0x0000000722007c0c */ /* 0x000fe2000bf66070 */
[----:B------:R-:W-:-:S02]  /*21a0*/  IMAD.MOV.U32 R28, RZ, RZ, R4 ;  /* 0x000000ffff1c7224 */ /* 0x000fc400078e0004 */
[--C-:B------:R-:W-:Y:S02]  /*21b0*/  IMAD.MOV.U32 R40, RZ, RZ, R4.reuse ;  /* 0x000000ffff287224 */ /* 0x100fe400078e0004 */
[--C-:B------:R-:W-:Y:S02]  /*21c0*/  IMAD.MOV.U32 R42, RZ, RZ, R4.reuse ;  /* 0x000000ffff2a7224 */ /* 0x100fe400078e0004 */
[--C-:B------:R-:W-:Y:S01]  /*21d0*/  IMAD.MOV.U32 R44, RZ, RZ, R4.reuse ;  /* 0x000000ffff2c7224 */ /* 0x100fe200078e0004 */
[----:B------:R-:W4:Y:S01]  /*21e0*/  @!P4 LDG.E R28, desc[UR12][R2.64+0x600] ;  /* 0x0006000c021cc981 */ /* 0x000f22000c1e1900 */
[--C-:B------:R-:W-:Y:S02]  /*21f0*/  IMAD.MOV.U32 R5, RZ, RZ, R4.reuse ;  /* 0x000000ffff057224 */ /* 0x100fe400078e0004 */
[----:B------:R-:W-:Y:S01]  /*2200*/  IMAD.MOV.U32 R7, RZ, RZ, R4 ;  /* 0x000000ffff077224 */ /* 0x000fe200078e0004 */
[----:B------:R-:W4:Y:S04]  /*2210*/  @!P0 LDG.E R40, desc[UR12][R2.64+0x680] ;  /* 0x0006800c02288981 */ /* 0x000f28000c1e1900 */
[----:B------:R-:W4:Y:S04]  /*2220*/  @!P1 LDG.E R42, desc[UR12][R2.64+0x700] ;  /* 0x0007000c022a9981 */ /* 0x000f28000c1e1900 */
[----:B------:R-:W4:Y:S04]  /*2230*/  @!P5 LDG.E R44, desc[UR12][R2.64+0x780] ;  /* 0x0007800c022cd981 */ /* 0x000f28000c1e1900 */
[----:B------:R-:W4:Y:S04]  /*2240*/  @!P6 LDG.E R5, desc[UR12][R2.64+0x800] ;  /* 0x0008000c0205e981 */ /* 0x000f28000c1e1900 */
[----:B------:R-:W4:Y:S04]  /*2250*/  @!P2 LDG.E R7, desc[UR12][R2.64+0x880] ;  /* 0x0008800c0207a981 */ /* 0x000f28000c1e1900 */
[----:B------:R-:W4:Y:S01]  /*2260*/  @!P3 LDG.E R4, desc[UR12][R2.64+0x900] ;  /* 0x0009000c0204b981 */ /* 0x000f22000c1e1900 */
[----:B------:R-:W0:Y:S01]  /*2270*/  S2R R38, SR_LANEID ;  /* 0x0000000000267919 */ /* 0x000e220000000000 */
[----:B------:R-:W1:Y:S01]  /*2280*/  S2UR UR5, SR_CgaCtaId ;  /* 0x00000000000579c3 */ /* 0x000e620000008800 */
[----:B------:R-:W-:Y:S01]  /*2290*/  SHF.R.U32.HI R41, RZ, 0x5, R31 ;  /* 0x00000005ff297819 */ /* 0x000fe2000001161f */
[----:B------:R-:W-:-:S02]  /*22a0*/  UMOV UR4, 0x400 ;  /* 0x0000040000047882 */ /* 0x000fc40000000000 */
[----:B-1----:R-:W-:Y:S02]  /*22b0*/  ULEA UR4, UR5, UR4, 0x18 ;  /* 0x0000000405047291 */ /* 0x002fe4000f8ec0ff */
[----:B0-----:R-:W-:-:S05]  /*22c0*/  IMAD R29, R41, 0x260, R38 ;  /* 0x00000260291d7824 */ /* 0x001fca00078e0226 */
[----:B------:R-:W-:Y:S01]  /*22d0*/  LEA R29, R29, UR4, 0x2 ;  /* 0x000000041d1d7c11 */ /* 0x000fe2000f8e10ff */
[----:B------:R-:W-:-:S04]  /*22e0*/  UISETP.NE.AND UP0, UPT, UR6, URZ, UPT ;  /* 0x000000ff0600728c */ /* 0x000fc8000bf05270 */
[----:B--2---:R-:W-:Y:S04]  /*22f0*/  STS [R29], R0 ;  /* 0x000000001d007388 */ /* 0x004fe80000000800 */
[----:B---3--:R-:W-:Y:S04]  /*2300*/  STS [R29+0x200], R12 ;  /* 0x0002000c1d007388 */ /* 0x008fe80000000800 */
[----:B----4-:R0:W-:Y:S04]  /*2310*/  STS [R29+0x100], R8 ;  /* 0x000100081d007388 */ /* 0x0101e80000000800 */
[----:B------:R1:W-:Y:S01]  /*2320*/  STS [R29+0x80], R6 ;  /* 0x000080061d007388 */ /* 0x0003e20000000800 */
[----:B0-----:R-:W-:-:S03]  /*2330*/  IMAD R8, R38, 0x48, R29 ;  /* 0x0000004826087824 */ /* 0x001fc600078e021d */
        /* <DEDUP_REMOVED lines=16> */
[----:B------:R1:W0:Y:S04]  /*2440*/  LDS R32, [R8] ;  /* 0x0000000008207984 */ /* 0x0002280000000800 */
        /* <DEDUP_REMOVED lines=19> */
[----:B--234-:R-:W-:Y:S05]  /*2580*/  BRA.U UP0, `(.L_x_17) ;  /* 0x0000000500047547 */ /* 0x01cfea000b800000 */
[----:B01----:R-:W-:Y:S02]  /*2590*/  IADD3 R8, PT, PT, R28, R33, R32 ;  /* 0x000000211c087210 */ /* 0x003fe40007ffe020 */
[----:B------:R-:W-:Y:S02]  /*25a0*/  ISETP.NE.AND P1, PT, R38, 0x1f, PT ;  /* 0x0000001f2600780c */ /* 0x000fe40003f25270 */
[----:B------:R-:W-:Y:S02]  /*25b0*/  IADD3 R8, PT, PT, R26, R27, R8 ;  /* 0x0000001b1a087210 */ /* 0x000fe40007ffe008 */
[----:B------:R-:W-:Y:S02]  /*25c0*/  ISETP.NE.AND P2, PT, R41, 0xc, PT ;  /* 0x0000000c2900780c */ /* 0x000fe40003f45270 */
        /* <DEDUP_REMOVED lines=47> */
[----:B------:R-:W-:-:S04]  /*28c0*/  ISETP.NE.AND P0, PT, R41, 0x8, PT ;  /* 0x000000082900780c */ /* 0x000fc80003f05270 */
[----:B------:R-:W-:Y:S02]  /*28d0*/  SEL R8, R15, R8, !P0 ;  /* 0x000000080f087207 */ /* 0x000fe40004000000 */
[C---:B------:R-:W-:Y:S02]  /*28e0*/  ISETP.NE.AND P0, PT, R41.reuse, 0xa, PT ;  /* 0x0000000a2900780c */ /* 0x040fe40003f05270 */
[----:B------:R-:W-:Y:S02]  /*28f0*/  SEL R8, R16, R8, !P1 ;  /* 0x0000000810087207 */ /* 0x000fe40004800000 */
[----:B------:R-:W-:Y:S02]  /*2900*/  ISETP.NE.AND P1, PT, R41, 0xb, PT ;  /* 0x0000000b2900780c */ /* 0x000fe40003f25270 */
[----:B------:R-:W-:Y:S02]  /*2910*/  SEL R8, R17, R8, !P0 ;  /* 0x0000000811087207 */ /* 0x000fe40004000000 */
[----:B------:R-:W-:-:S02]  /*2920*/  ISETP.GE.U32.AND P0, PT, R31, 0x20, PT ;  /* 0x000000201f00780c */ /* 0x000fc40003f06070 */
[----:B------:R-:W-:Y:S01]  /*2930*/  SEL R8, R18, R8, !P1 ;  /* 0x0000000812087207 */ /* 0x000fe20004800000 */
[----:B------:R-:W-:Y:S01]  /*2940*/  @!P2 IMAD.IADD R8, R19, 0x1, R18 ;  /* 0x000000011308a824 */ /* 0x000fe200078e0212 */
[----:B------:R-:W-:-:S04]  /*2950*/  ISETP.NE.AND P1, PT, R38, RZ, PT ;  /* 0x000000ff2600720c */ /* 0x000fc80003f25270 */
[----:B------:R-:W-:Y:S02]  /*2960*/  SEL R40, R40, RZ, P1 ;  /* 0x000000ff28287207 */ /* 0x000fe40000800000 */
[----:B------:R-:W-:-:S04]  /*2970*/  SEL R8, R8, RZ, P0 ;  /* 0x000000ff08087207 */ /* 0x000fc80000000000 */
[----:B-----5:R-:W-:Y:S01]  /*2980*/  IADD3 R39, PT, PT, R8, R40, R39 ;  /* 0x0000002808277210 */ /* 0x020fe20007ffe027 */
[----:B------:R-:W-:Y:S06]  /*2990*/  BRA `(.L_x_18) ;  /* 0x0000000c00547947 */ /* 0x000fec0003800000 */
.L_x_17:
[----:B01----:R-:W-:Y:S02]  /*29a0*/  IADD3 R8, PT, PT, R28, R33, R32 ;  /* 0x000000211c087210 */ /* 0x003fe40007ffe020 */
[----:B------:R-:W-:Y:S02]  /*29b0*/  ISETP.NE.AND P1, PT, R38, 0x1f, PT ;  /* 0x0000001f2600780c */ /* 0x000fe40003f25270 */
        /* <DEDUP_REMOVED lines=9> */
[----:B-----5:R-:W-:-:S05]  /*2a50*/  IADD3 R39, PT, PT, R9, R0, R8 ;  /* 0x0000000009277210 */ /* 0x020fca0007ffe008 */
        /* <DEDUP_REMOVED lines=28> */
[----:B------:R-:W-:Y:S01]  /*2c20*/  IMAD.IADD R14, R14, 0x1, R13 ;  /* 0x000000010e0e7824 */ /* 0x000fe200078e020d */
[----:B------:R-:W0:Y:S02]  /*2c30*/  LDS R11, [UR4+0x40] ;  /* 0x00004004ff0b7984 */ /* 0x000e240008000800 */
        /* <DEDUP_REMOVED lines=14> */
[----:B------:R-:W-:-:S04]  /*2d20*/  ISETP.NE.AND P0, PT, R41, 0xa, PT ;  /* 0x0000000a2900780c */ /* 0x000fc80003f05270 */
[----:B------:R-:W-:Y:S01]  /*2d30*/  SEL R8, R17, R8, !P0 ;  /* 0x0000000811087207 */ /* 0x000fe20004000000 */
[----:B------:R-:W-:Y:S01]  /*2d40*/  IMAD.IADD R17, R40, 0x1, -R39 ;  /* 0x0000000128117824 */ /* 0x000fe200078e0a27 */
[----:B------:R-:W-:-:S04]  /*2d50*/  ISETP.NE.AND P0, PT, R41, 0xb, PT ;  /* 0x0000000b2900780c */ /* 0x000fc80003f05270 */
[----:B------:R-:W-:Y:S02]  /*2d60*/  SEL R8, R18, R8, !P0 ;  /* 0x0000000812087207 */ /* 0x000fe40004000000 */
[----:B------:R-:W-:Y:S01]  /*2d70*/  ISETP.GT.U32.AND P0, PT, R31, 0x1f, PT ;  /* 0x0000001f1f00780c */ /* 0x000fe20003f04070 */
[----:B0-----:R-:W-:Y:S01]  /*2d80*/  IMAD.IADD R11, R19, 0x1, R11 ;  /* 0x00000001130b7824 */ /* 0x001fe200078e020b */
        /* <DEDUP_REMOVED lines=22> */
.L_x_64:
[----:B------:R-:W-:Y:S05]  /*2ef0*/  @!P0 BRA `(.L_x_21) ;  /* 0x0000000000248947 */ /* 0x000fea0003800000 */
[----:B------:R-:W-:-:S07]  /*2f00*/  IMAD.MOV.U32 R14, RZ, RZ, 0x1de ;  /* 0x000001deff0e7424 */ /* 0x000fce00078e00ff */
.L_x_23:
[----:B------:R-:W-:Y:S05]  /*2f10*/  NANOSLEEP R14 ;  /* 0x0000000e0000735d */ /* 0x000fea0003800000 */
[----:B------:R-:W2:Y:S01]  /*2f20*/  LD.E.64.STRONG.GPU R8, desc[UR12][R12.64+0x100] ;  /* 0x0001000c0c087980 */ /* 0x000ea2000c10fb00 */
[----:B------:R-:W-:Y:S01]  /*2f30*/  UMOV UR5, 0xffffffff ;  /* 0xffffffff00057882 */ /* 0x000fe20000000000 */
[----:B------:R-:W-:Y:S02]  /*2f40*/  SHF.R.U32.HI R14, RZ, 0x1, R14 ;  /* 0x00000001ff0e7819 */ /* 0x000fe4000001160e */
[----:B--2---:R-:W-:Y:S01]  /*2f50*/  ISETP.NE.AND P0, PT, R8, 0x63, PT ;  /* 0x000000630800780c */ /* 0x004fe20003f05270 */
[----:B------:R-:W-:-:S12]  /*2f60*/  BRA.DIV UR5, `(.L_x_22) ;  /* 0x0000001a05607947 */ /* 0x000fd8000b800000 */
[----:B------:R-:W-:-:S13]  /*2f70*/  VOTE.ANY P0, !P0 ;  /* 0x0000000000ff7806 */ /* 0x000fda0004000100 */
.L_x_67:
[----:B------:R-:W-:Y:S05]  /*2f80*/  @P0 BRA `(.L_x_23) ;  /* 0xfffffffc00e00947 */ /* 0x000fea000383ffff */
.L_x_21:
[----:B------:R-:W-:Y:S01]  /*2f90*/  UMOV UR5, 0xffffffff ;  /* 0xffffffff00057882 */ /* 0x000fe20000000000 */
[----:B------:R-:W-:Y:S02]  /*2fa0*/  ISETP.NE.AND P2, PT, R8, 0x65, PT ;  /* 0x000000650800780c */ /* 0x000fe40003f45270 */
[----:B------:R-:W-:Y:S11]  /*2fb0*/  BRA.DIV UR5, `(.L_x_24) ;  /* 0x0000001a056c7947 */ /* 0x000ff6000b800000 */
[----:B------:R-:W0:Y:S01]  /*2fc0*/  S2R R19, SR_GEMASK ;  /* 0x0000000000137919 */ /* 0x000e220000003c00 */
[----:B------:R-:W-:-:S04]  /*2fd0*/  VOTE.ANY R10, PT, !P2 ;  /* 0x00000000000a7806 */ /* 0x000fc800050e0100 */
[----:B0-----:R-:W-:-:S05]  /*2fe0*/  LOP3.LUT R10, R10, 0x80000000, R19, 0xec, !PT ;  /* 0x800000000a0a7812 */ /* 0x001fca00078eec13 */
[----:B------:R-:W-:-:S05]  /*2ff0*/  VIADD R13, R10, 0xffffffff ;  /* 0xffffffff0a0d7836 */ /* 0x000fca0000000000 */
[----:B------:R-:W-:Y:S01]  /*3000*/  LOP3.LUT R13, R10, R13, RZ, 0xc, !PT ;  /* 0x0000000d0a0d7212 */ /* 0x000fe200078e0cff */
[----:B------:R-:W-:-:S03]  /*3010*/  VIADD R10, R38, 0x2 ;  /* 0x00000002260a7836 */ /* 0x000fc60000000000 */
[----:B------:R-:W0:Y:S02]  /*3020*/  POPC R15, R13 ;  /* 0x0000000d000f7309 */ /* 0x000e240000000000 */
[----:B0-----:R-:W0:Y:S01]  /*3030*/  SHFL.DOWN PT, R16, R9, 0x1, R15 ;  /* 0x0820000009107989 */ /* 0x001e2200000e000f */
[----:B------:R-:W-:-:S04]  /*3040*/  ISETP.GE.AND P0, PT, R38, R15, PT ;  /* 0x0000000f2600720c */ /* 0x000fc80003f06270 */
[----:B0-----:R-:W-:Y:S02]  /*3050*/  SEL R16, R16, RZ, !P0 ;  /* 0x000000ff10107207 */ /* 0x001fe40004000000 */
[----:B------:R-:W-:Y:S01]  /*3060*/  ISETP.GT.AND P0, PT, R10, R15, PT ;  /* 0x0000000f0a00720c */ /* 0x000fe20003f04270 */
[----:B------:R-:W-:Y:S02]  /*3070*/  VIADD R10, R38, 0x4 ;  /* 0x00000004260a7836 */ /* 0x000fe40000000000 */
[----:B------:R-:W-:-:S05]  /*3080*/  IMAD.IADD R12, R16, 0x1, R9 ;  /* 0x00000001100c7824 */ /* 0x000fca00078e0209 */
[----:B------:R-:W0:Y:S02]  /*3090*/  SHFL.DOWN PT, R16, R12, 0x2, R15 ;  /* 0x084000000c107989 */ /* 0x000e2400000e000f */
[----:B0-----:R-:W-:Y:S02]  /*30a0*/  SEL R39, R16, RZ, !P0 ;  /* 0x000000ff10277207 */ /* 0x001fe40004000000 */
[----:B------:R-:W-:Y:S01]  /*30b0*/  ISETP.GT.AND P0, PT, R10, R15, PT ;  /* 0x0000000f0a00720c */ /* 0x000fe20003f04270 */
[----:B------:R-:W-:Y:S02]  /*30c0*/  VIADD R10, R38, 0x8 ;  /* 0x00000008260a7836 */ /* 0x000fe40000000000 */
[----:B------:R-:W-:Y:S02]  /*30d0*/  IMAD.IADD R40, R12, 0x1, R39 ;  /* 0x000000010c287824 */ /* 0x000fe400078e0227 */
[----:B------:R-:W0:Y:S03]  /*30e0*/  LDC.64 R12, c[0x0][0x390] ;  /* 0x0000e400ff0c7b82 */ /* 0x000e260000000a00 */
[----:B------:R-:W1:Y:S02]  /*30f0*/  SHFL.DOWN PT, R16, R40, 0x4, R15 ;  /* 0x0880000028107989 */ /* 0x000e6400000e000f */
[----:B-1----:R-:W-:-:S02]  /*3100*/  SEL R9, R16, RZ, !P0 ;  /* 0x000000ff10097207 */ /* 0x002fc40004000000 */
[----:B------:R-:W-:-:S03]  /*3110*/  ISETP.GT.AND P0, PT, R10, R15, PT ;  /* 0x0000000f0a00720c */ /* 0x000fc60003f04270 */
[----:B------:R-:W-:Y:S01]  /*3120*/  IMAD.IADD R9, R40, 0x1, R9 ;  /* 0x0000000128097824 */ /* 0x000fe200078e0209 */
[----:B0-----:R-:W-:-:S04]  /*3130*/  IADD3 R40, P3, PT, R12, 0x100, RZ ;  /* 0x000001000c287810 */ /* 0x001fc80007f7e0ff */
[----:B------:R-:W0:Y:S01]  /*3140*/  SHFL.DOWN PT, R16, R9, 0x8, R15 ;  /* 0x0900000009107989 */ /* 0x000e2200000e000f */
[----:B------:R-:W-:Y:S01]  /*3150*/  IMAD.X R41, RZ, RZ, R13, P3 ;  /* 0x000000ffff297224 */ /* 0x000fe200018e060d */
[----:B0-----:R-:W-:Y:S02]  /*3160*/  SEL R16, R16, RZ, !P0 ;  /* 0x000000ff10107207 */ /* 0x001fe40004000000 */
[----:B------:R-:W-:Y:S01]  /*3170*/  ISETP.NE.AND P0, PT, R8, 0x65, PT ;  /* 0x000000650800780c */ /* 0x000fe20003f05270 */
[----:B------:R-:W-:Y:S02]  /*3180*/  VIADD R8, R38, 0x10 ;  /* 0x0000001026087836 */ /* 0x000fe40000000000 */
[----:B------:R-:W-:-:S03]  /*3190*/  IMAD.IADD R44, R9, 0x1, R16 ;  /* 0x00000001092c7824 */ /* 0x000fc600078e0210 */
[----:B------:R-:W-:Y:S02]  /*31a0*/  ISETP.GT.AND P2, PT, R8, R15, PT ;  /* 0x0000000f0800720c */ /* 0x000fe40003f44270 */
[----:B------:R-:W0:Y:S05]  /*31b0*/  SHFL.DOWN PT, R16, R44, 0x10, R15 ;  /* 0x0a0000002c107989 */ /* 0x000e2a00000e000f */
[----:B------:R-:W-:Y:S02]  /*31c0*/  VOTE.ALL P0, P0 ;  /* 0x0000000000ff7806 */ /* 0x000fe40000000000 */
[----:B0-----:R-:W-:-:S05]  /*31d0*/  SEL R9, R16, RZ, !P2 ;  /* 0x000000ff10097207 */ /* 0x001fca0005000000 */
[----:B------:R-:W-:-:S07]  /*31e0*/  IMAD.IADD R12, R44, 0x1, R9 ;  /* 0x000000012c0c7824 */ /* 0x000fce00078e0209 */
.L_x_76:
[----:B------:R-:W-:Y:S05]  /*31f0*/  @!P0 BRA `(.L_x_25) ;  /* 0x0000000000dc8947 */ /* 0x000fea0003800000 */
[----:B------:R-:W-:-:S07]  /*3200*/  IMAD.MOV.U32 R39, RZ, RZ, 0x1de ;  /* 0x000001deff277424 */ /* 0x000fce00078e00ff */
.L_x_31:
        /* <DEDUP_REMOVED lines=8> */
.L_x_79:
[----:B------:R-:W-:Y:S05]  /*3290*/  @!P0 BRA `(.L_x_27) ;  /* 0x0000000000248947 */ /* 0x000fea0003800000 */
[----:B------:R-:W-:-:S07]  /*32a0*/  IMAD.MOV.U32 R13, RZ, RZ, R39 ;  /* 0x000000ffff0d7224 */ /* 0x000fce00078e0027 */
.L_x_29:
[----:B------:R-:W-:Y:S05]  /*32b0*/  NANOSLEEP R13 ;  /* 0x0000000d0000735d */ /* 0x000fea0003800000 */
[----:B------:R-:W2:Y:S01]  /*32c0*/  LD.E.64.STRONG.GPU R8, desc[UR12][R14.64+-0x100] ;  /* 0xffff000c0e087980 */ /* 0x000ea2000c10fb00 */
[----:B------:R-:W-:Y:S01]  /*32d0*/  UMOV UR5, 0xffffffff ;  /* 0xffffffff00057882 */ /* 0x000fe20000000000 */
[----:B------:R-:W-:Y:S02]  /*32e0*/  SHF.R.U32.HI R13, RZ, 0x1, R13 ;  /* 0x00000001ff0d7819 */ /* 0x000fe4000001160d */
[----:B--2---:R-:W-:Y:S01]  /*32f0*/  ISETP.NE.AND P0, PT, R8, 0x63, PT ;  /* 0x000000630800780c */ /* 0x004fe20003f05270 */
[----:B------:R-:W-:-:S12]  /*3300*/  BRA.DIV UR5, `(.L_x_28) ;  /* 0x0000001a05bc7947 */ /* 0x000fd8000b800000 */
[----:B------:R-:W-:-:S13]  /*3310*/  VOTE.ANY P0, !P0 ;  /* 0x0000000000ff7806 */ /* 0x000fda0004000100 */
.L_x_82:
[----:B------:R-:W-:Y:S05]  /*3320*/  @P0 BRA `(.L_x_29) ;  /* 0xfffffffc00e00947 */ /* 0x000fea000383ffff */
.L_x_27:
[----:B------:R-:W-:Y:S01]  /*3330*/  UMOV UR5, 0xffffffff ;  /* 0xffffffff00057882 */ /* 0x000fe20000000000 */
[----:B------:R-:W-:Y:S02]  /*3340*/  ISETP.NE.AND P0, PT, R8, 0x65, PT ;  /* 0x000000650800780c */ /* 0x000fe40003f05270 */
[----:B------:R-:W-:Y:S11]  /*3350*/  BRA.DIV UR5, `(.L_x_30) ;  /* 0x0000001a05c87947 */ /* 0x000ff6000b800000 */
[----:B------:R-:W-:Y:S01]  /*3360*/  VOTE.ANY R10, PT, !P0 ;  /* 0x00000000000a7806 */ /* 0x000fe200040e0100 */
[----:B------:R-:W-:-:S03]  /*3370*/  VIADD R18, R18, 0xffffffe0 ;  /* 0xffffffe012127836 */ /* 0x000fc60000000000 */
[----:B------:R-:W-:-:S05]  /*3380*/  LOP3.LUT R10, R10, 0x80000000, R19, 0xec, !PT ;  /* 0x800000000a0a7812 */ /* 0x000fca00078eec13 */
        /* <DEDUP_REMOVED lines=14> */
[----:B------:R-:W-:-:S05]  /*3470*/  IMAD.IADD R45, R44, 0x1, R45 ;  /* 0x000000012c2d7824 */ /* 0x000fca00078e022d */
[----:B------:R-:W0:Y:S02]  /*3480*/  SHFL.DOWN PT, R16, R45, 0x4, R15 ;  /* 0x088000002d107989 */ /* 0x000e2400000e000f */
[----:B0-----:R-:W-:Y:S02]  /*3490*/  SEL R16, R16, RZ, !P0 ;  /* 0x000000ff10107207 */ /* 0x001fe40004000000 */
[----:B------:R-:W-:-:S03]  /*34a0*/  ISETP.GT.AND P0, PT, R10, R15, PT ;  /* 0x0000000f0a00720c */ /* 0x000fc60003f04270 */
[----:B------:R-:W-:-:S05]  /*34b0*/  IMAD.IADD R9, R45, 0x1, R16 ;  /* 0x000000012d097824 */ /* 0x000fca00078e0210 */
[----:B------:R-:W0:Y:S02]  /*34c0*/  SHFL.DOWN PT, R16, R9, 0x8, R15 ;  /* 0x0900000009107989 */ /* 0x000e2400000e000f */
[----:B0-----:R-:W-:Y:S02]  /*34d0*/  SEL R16, R16, RZ, !P0 ;  /* 0x000000ff10107207 */ /* 0x001fe40004000000 */
[----:B------:R-:W-:Y:S01]  /*34e0*/  ISETP.NE.AND P0, PT, R8, 0x65, PT ;  /* 0x000000650800780c */ /* 0x000fe20003f05270 */
[----:B------:R-:W-:Y:S02]  /*34f0*/  VIADD R8, R38, 0x10 ;  /* 0x0000001026087836 */ /* 0x000fe40000000000 */
[----:B------:R-:W-:-:S03]  /*3500*/  IMAD.IADD R44, R9, 0x1, R16 ;  /* 0x00000001092c7824 */ /* 0x000fc600078e0210 */
[----:B------:R-:W-:Y:S02]  /*3510*/  ISETP.GT.AND P2, PT, R8, R15, PT ;  /* 0x0000000f0800720c */ /* 0x000fe40003f44270 */
[----:B------:R-:W0:Y:S05]  /*3520*/  SHFL.DOWN PT, R16, R44, 0x10, R15 ;  /* 0x0a0000002c107989 */ /* 0x000e2a00000e000f */
[----:B------:R-:W-:Y:S02]  /*3530*/  VOTE.ALL P0, P0 ;  /* 0x0000000000ff7806 */ /* 0x000fe40000000000 */
[----:B0-----:R-:W-:-:S04]  /*3540*/  SEL R13, R16, RZ, !P2 ;  /* 0x000000ff100d7207 */ /* 0x001fc80005000000 */
[----:B------:R-:W-:-:S07]  /*3550*/  IADD3 R12, PT, PT, R44, R13, R12 ;  /* 0x0000000d2c0c7210 */ /* 0x000fce0007ffe00c */
.L_x_91:
[----:B------:R-:W-:Y:S05]  /*3560*/  @P0 BRA `(.L_x_31) ;  /* 0xfffffffc00280947 */ /* 0x000fea000383ffff */
.L_x_25:
[----:B------:R-:W-:Y:S01]  /*3570*/  ISETP.NE.AND P0, PT, R38, RZ, PT ;  /* 0x000000ff2600720c */ /* 0x000fe20003f05270 */
[----:B------:R-:W0:Y:S01]  /*3580*/  @!P1 S2R R9, SR_CgaCtaId ;  /* 0x0000000000099919 */ /* 0x000e220000008800 */
[----:B------:R-:W-:Y:S01]  /*3590*/  @!P1 MOV R8, 0x400 ;  /* 0x0000040000089802 */ /* 0x000fe20000000f00 */
[----:B------:R-:W-:Y:S02]  /*35a0*/  @!P1 IMAD.IADD R11, R11, 0x1, R12 ;  /* 0x000000010b0b9824 */ /* 0x000fe400078e020c */
[----:B------:R-:W-:-:S05]  /*35b0*/  @!P1 IMAD.MOV.U32 R10, RZ, RZ, 0x65 ;  /* 0x00000065ff0a9424 */ /* 0x000fca00078e00ff */
[----:B------:R1:W-:Y:S03]  /*35c0*/  @!P1 ST.E.64.STRONG.GPU desc[UR12][R42.64+0x100], R10 ;  /* 0x0001000a2a009985 */ /* 0x0003e6000c10fb0c */
[----:B------:R-:W-:Y:S01]  /*35d0*/  @!P0 MOV R13, 0x400 ;  /* 0x00000400000d8802 */ /* 0x000fe20000000f00 */
[----:B------:R-:W2:Y:S01]  /*35e0*/  @!P0 S2R R14, SR_CgaCtaId ;  /* 0x00000000000e8919 */ /* 0x000ea20000008800 */
[----:B0-----:R-:W-:Y:S01]  /*35f0*/  @!P1 LEA R9, R9, R8, 0x18 ;  /* 0x0000000809099211 */ /* 0x001fe200078ec0ff */
[----:B------:R-:W-:Y:S02]  /*3600*/  IMAD.MOV.U32 R8, RZ, RZ, R17 ;  /* 0x000000ffff087224 */ /* 0x000fe400078e0011 */
[----:B------:R-:W-:Y:S02]  /*3610*/  @!P0 IMAD.MOV.U32 R8, RZ, RZ, R12 ;  /* 0x000000ffff088224 */ /* 0x000fe400078e000c */
[----:B------:R1:W-:Y:S04]  /*3620*/  @!P1 STS [R9+0x8], R11 ;  /* 0x0000080b09009388 */ /* 0x0003e80000000800 */
[----:B------:R1:W-:Y:S01]  /*3630*/  @!P1 STS [R9+0x4], R12 ;  /* 0x0000040c09009388 */ /* 0x0003e20000000800 */
[----:B--2---:R-:W-:-:S05]  /*3640*/  @!P0 LEA R13, R14, R13, 0x18 ;  /* 0x0000000d0e0d8211 */ /* 0x004fca00078ec0ff */
[----:B------:R1:W-:Y:S02]  /*3650*/  @!P0 STS [R13+0x54], R12 ;  /* 0x0000540c0d008388 */ /* 0x0003e40000000800 */
.L_x_19:
        /* <DEDUP_REMOVED lines=9> */
.L_x_18:
[----:B------:R-:W-:Y:S01]  /*36f0*/  IMAD.IADD R32, R32, 0x1, R39 ;  /* 0x0000000120207824 */ /* 0x000fe200078e0227 */
[----:B------:R-:W0:Y:S01]  /*3700*/  S2R R8, SR_LANEID ;  /* 0x0000000000087919 */ /* 0x000e220000000000 */
[----:B------:R-:W-:Y:S02]  /*3710*/  BAR.SYNC.DEFER_BLOCKING 0x0 ;  /* 0x0000000000007b1d */ /* 0x000fe40000010000 */
[----:B------:R-:W-:Y:S01]  /*3720*/  IMAD.IADD R33, R33, 0x1, R32 ;  /* 0x0000000121217824 */ /* 0x000fe200078e0220 */
[----:B------:R-:W-:Y:S01]  /*3730*/  ISETP.NE.AND P0, PT, R31, RZ, PT ;  /* 0x000000ff1f00720c */ /* 0x000fe20003f05270 */
[----:B------:R-:W-:Y:S02]  /*3740*/  IMAD.U32 R12, RZ, RZ, UR7 ;  /* 0x00000007ff0c7e24 */ /* 0x000fe4000f8e00ff */
[----:B------:R-:W-:Y:S01]  /*3750*/  IMAD.IADD R28, R28, 0x1, R33 ;  /* 0x000000011c1c7824 */ /* 0x000fe200078e0221 */
[----:B------:R-:W1:Y:S03]  /*3760*/  LDCU.64 UR8, c[0x0][0x388] ;  /* 0x00007100ff0877ac */ /* 0x000e660008000a00 */
[----:B------:R-:W-:-:S04]  /*3770*/  IMAD.IADD R27, R27, 0x1, R28 ;  /* 0x000000011b1b7824 */ /* 0x000fc800078e021c */
[----:B------:R-:W-:-:S04]  /*3780*/  IMAD.IADD R26, R26, 0x1, R27 ;  /* 0x000000011a1a7824 */ /* 0x000fc800078e021b */
[----:B------:R-:W-:-:S04]  /*3790*/  IMAD.IADD R25, R25, 0x1, R26 ;  /* 0x0000000119197824 */ /* 0x000fc800078e021a */
[----:B------:R-:W-:-:S04]  /*37a0*/  IMAD.IADD R24, R24, 0x1, R25 ;  /* 0x0000000118187824 */ /* 0x000fc800078e0219 */
[----:B------:R-:W-:Y:S02]  /*37b0*/  IMAD.IADD R23, R23, 0x1, R24 ;  /* 0x0000000117177824 */ /* 0x000fe400078e0218 */
[----:B0-----:R-:W-:Y:S02]  /*37c0*/  IMAD R8, R8, 0x48, R29 ;  /* 0x0000004808087824 */ /* 0x001fe400078e021d */
[----:B------:R-:W-:-:S03]  /*37d0*/  IMAD.IADD R22, R22, 0x1, R23 ;  /* 0x0000000116167824 */ /* 0x000fc600078e0217 */
[----:B------:R-:W-:Y:S01]  /*37e0*/  STS [R8], R39 ;  /* 0x0000002708007388 */ /* 0x000fe20000000800 */
[----:B------:R-:W-:-:S03]  /*37f0*/  IMAD.IADD R21, R21, 0x1, R22 ;  /* 0x0000000115157824 */ /* 0x000fc600078e0216 */
[----:B------:R-:W-:Y:S01]  /*3800*/  STS [R8+0x4], R32 ;  /* 0x0000042008007388 */ /* 0x000fe20000000800 */
        /* <DEDUP_REMOVED lines=15> */
[----:B------:R-:W-:Y:S04]  /*3900*/  STS [R8+0x24], R22 ;  /* 0x0000241608007388 */ /* 0x000fe80000000800 */
        /* <DEDUP_REMOVED lines=8> */
[----:B------:R0:W-:Y:S01]  /*3990*/  STS [R8+0x48], R0 ;  /* 0x0000480008007388 */ /* 0x0001e20000000800 */
[----:B------:R-:W-:-:S03]  /*39a0*/  NOP ;  /* 0x0000000000007918 */ /* 0x000fc60000000000 */
[----:B------:R-:W-:Y:S04]  /*39b0*/  LDS R39, [R29] ;  /* 0x000000001d277984 */ /* 0x000fe80000000800 */
[----:B------:R-:W-:Y:S04]  /*39c0*/  LDS R41, [R29+0x80] ;  /* 0x000080001d297984 */ /* 0x000fe80000000800 */
        /* <DEDUP_REMOVED lines=17> */
[----:B------:R2:W-:Y:S01]  /*3ae0*/  @!P0 STS [UR4+0x7b80], R12 ;  /* 0x007b800cff008988 */ /* 0x0005e20008000804 */
[----:B------:R-:W-:Y:S01]  /*3af0*/  BAR.SYNC.DEFER_BLOCKING 0x0 ;  /* 0x0000000000007b1d */ /* 0x000fe20000010000 */
[----:B0-----:R-:W-:-:S05]  /*3b00*/  IADD3 R0, P0, PT, R30, UR10, RZ ;  /* 0x0000000a1e007c10 */ /* 0x001fca000ff1e0ff */
[----:B------:R-:W0:Y:S01]  /*3b10*/  S2R R2, SR_TID.X ;  /* 0x0000000000027919 */ /* 0x000e220000002100 */
[----:B------:R-:W3:Y:S01]  /*3b20*/  LDS R31, [UR4+0x7b80] ;  /* 0x007b8004ff1f7984 */ /* 0x000ee20008000800 */
[C---:B0-----:R-:W-:Y:S02]  /*3b30*/  LOP3.LUT R3, R2.reuse, 0x3e0, RZ, 0xc0, !PT ;  /* 0x000003e002037812 */ /* 0x041fe400078ec0ff */
[----:B------:R-:W-:-:S05]  /*3b40*/  LOP3.LUT R2, R2, 0x1f, RZ, 0xc0, !PT ;  /* 0x0000001f02027812 */ /* 0x000fca00078ec0ff */
[----:B------:R-:W-:Y:S02]  /*3b50*/  IMAD R8, R3, 0x13, R2 ;  /* 0x0000001303087824 */ /* 0x000fe400078e0202 */
[----:B------:R-:W-:Y:S01]  /*3b60*/  IMAD.X R3, RZ, RZ, UR11, P0 ;  /* 0x0000000bff037e24 */ /* 0x000fe200080e06ff */
[----:B-1----:R-:W-:Y:S01]  /*3b70*/  LEA R2, P0, R0, UR8, 0x2 ;  /* 0x0000000800027c11 */ /* 0x002fe2000f8010ff */
[C---:B------:R-:W-:Y:S02]  /*3b80*/  VIADD R10, R8.reuse, 0x20 ;  /* 0x00000020080a7836 */ /* 0x040fe40000000000 */
[----:B--2---:R-:W-:Y:S01]  /*3b90*/  VIADD R12, R8, 0xa0 ;  /* 0x000000a0080c7836 */ /* 0x004fe20000000000 */
[----:B------:R-:W-:Y:S01]  /*3ba0*/  LEA.HI.X R3, R0, UR9, R3, 0x2, P0 ;  /* 0x0000000900037c11 */ /* 0x000fe200080f1403 */
[----:B------:R-:W-:Y:S01]  /*3bb0*/  VIADD R0, R8, 0x40 ;  /* 0x0000004008007836 */ /* 0x000fe20000000000 */
[-C--:B---3--:R-:W-:Y:S02]  /*3bc0*/  ISETP.GE.AND P1, PT, R30, R31.reuse, PT ;  /* 0x0000001f1e00720c */ /* 0x088fe40003f26270 */
[-C--:B------:R-:W-:Y:S01]  /*3bd0*/  ISETP.GE.AND P2, PT, R10, R31.reuse, PT ;  /* 0x0000001f0a00720c */ /* 0x080fe20003f46270 */
[----:B------:R-:W-:Y:S01]  /*3be0*/  VIADD R10, R8, 0x60 ;  /* 0x00000060080a7836 */ /* 0x000fe20000000000 */
[-C--:B------:R-:W-:Y:S01]  /*3bf0*/  ISETP.GE.AND P3, PT, R0, R31.reuse, PT ;  /* 0x0000001f0000720c */ /* 0x080fe20003f66270 */
[----:B------:R-:W-:Y:S01]  /*3c00*/  VIADD R0, R8, 0x80 ;  /* 0x0000008008007836 */ /* 0x000fe20000000000 */
[----:B------:R-:W-:-:S02]  /*3c10*/  ISETP.GE.AND P6, PT, R12, R31, PT ;  /* 0x0000001f0c00720c */ /* 0x000fc40003fc6270 */
[-C--:B------:R-:W-:Y:S01]  /*3c20*/  ISETP.GE.AND P4, PT, R10, R31.reuse, PT ;  /* 0x0000001f0a00720c */ /* 0x080fe20003f86270 */
[----:B------:R-:W-:Y:S01]  /*3c30*/  VIADD R10, R8, 0xc0 ;  /* 0x000000c0080a7836 */ /* 0x000fe20000000000 */
[-C--:B------:R-:W-:Y:S01]  /*3c40*/  ISETP.GE.AND P5, PT, R0, R31.reuse, PT ;  /* 0x0000001f0000720c */ /* 0x080fe20003fa6270 */
[----:B------:R-:W-:Y:S02]  /*3c50*/  VIADD R0, R8, 0xe0 ;  /* 0x000000e008007836 */ /* 0x000fe40000000000 */
[----:B------:R0:W-:Y:S01]  /*3c60*/  @!P1 STG.E desc[UR12][R2.64], R39 ;  /* 0x0000002702009986 */ /* 0x0001e2000c10190c */
[-C--:B------:R-:W-:Y:S01]  /*3c70*/  ISETP.GE.AND P0, PT, R10, R31.reuse, PT ;  /* 0x0000001f0a00720c */ /* 0x080fe20003f06270 */
[----:B------:R-:W-:Y:S01]  /*3c80*/  VIADD R10, R8, 0x160 ;  /* 0x00000160080a7836 */ /* 0x000fe20000000000 */
[-C--:B------:R-:W-:Y:S01]  /*3c90*/  ISETP.GE.AND P1, PT, R0, R31.reuse, PT ;  /* 0x0000001f0000720c */ /* 0x080fe20003f26270 */
[----:B------:R-:W-:Y:S01]  /*3ca0*/  VIADD R0, R8, 0x140 ;  /* 0x0000014008007836 */ /* 0x000fe20000000000 */
[----:B------:R0:W-:Y:S01]  /*3cb0*/  @!P2 STG.E desc[UR12][R2.64+0x80], R41 ;  /* 0x000080290200a986 */ /* 0x0001e2000c10190c */
[----:B------:R-:W-:-:S03]  /*3cc0*/  ISETP.GE.AND P2, PT, R37, R31, PT ;  /* 0x0000001f2500720c */ /* 0x000fc60003f46270 */
[----:B------:R0:W-:Y:S01]  /*3cd0*/  @!P3 STG.E desc[UR12][R2.64+0x100], R43 ;  /* 0x0001002b0200b986 */ /* 0x0001e2000c10190c */
[----:B------:R-:W-:-:S03]  /*3ce0*/  ISETP.GE.AND P3, PT, R36, R31, PT ;  /* 0x0000001f2400720c */ /* 0x000fc60003f66270 */
[----:B------:R0:W-:Y:S01]  /*3cf0*/  @!P4 STG.E desc[UR12][R2.64+0x180], R45 ;  /* 0x0001802d0200c986 */ /* 0x0001e2000c10190c */
[-C--:B------:R-:W-:Y:S01]  /*3d00*/  ISETP.GE.AND P4, PT, R0, R31.reuse, PT ;  /* 0x0000001f0000720c */ /* 0x080fe20003f86270 */
[----:B------:R-:W-:Y:S02]  /*3d10*/  VIADD R0, R8, 0x180 ;  /* 0x0000018008007836 */ /* 0x000fe40000000000 */
[----:B------:R0:W-:Y:S01]  /*3d20*/  @!P5 STG.E desc[UR12][R2.64+0x200], R4 ;  /* 0x000200040200d986 */ /* 0x0001e2000c10190c */
[-C--:B------:R-:W-:Y:S01]  /*3d30*/  ISETP.GE.AND P5, PT, R10, R31.reuse, PT ;  /* 0x0000001f0a00720c */ /* 0x080fe20003fa6270 */
[----:B------:R-:W-:Y:S02]  /*3d40*/  VIADD R10, R8, 0x1a0 ;  /* 0x000001a0080a7836 */ /* 0x000fe40000000000 */
[----:B------:R0:W-:Y:S01]  /*3d50*/  @!P6 STG.E desc[UR12][R2.64+0x280], R6 ;  /* 0x000280060200e986 */ /* 0x0001e2000c10190c */
[----:B------:R-:W-:Y:S01]  /*3d60*/  ISETP.GE.AND P6, PT, R0, R31, PT ;  /* 0x0000001f0000720c */ /* 0x000fe20003fc6270 */
[----:B------:R-:W-:-:S02]  /*3d70*/  VIADD R0, R8, 0x1c0 ;  /* 0x000001c008007836 */ /* 0x000fc40000000000 */
[----:B------:R0:W-:Y:S01]  /*3d80*/  @!P0 STG.E desc[UR12][R2.64+0x300], R33 ;  /* 0x0003002102008986 */ /* 0x0001e2000c10190c */
[-C--:B------:R-:W-:Y:S01]  /*3d90*/  ISETP.GE.AND P0, PT, R10, R31.reuse, PT ;  /* 0x0000001f0a00720c */ /* 0x080fe20003f06270 */
[C---:B------:R-:W-:Y:S02]  /*3da0*/  VIADD R10, R8.reuse, 0x1e0 ;  /* 0x000001e0080a7836 */ /* 0x040fe40000000000 */
[----:B------:R-:W-:Y:S01]  /*3db0*/  VIADD R8, R8, 0x200 ;  /* 0x0000020008087836 */ /* 0x000fe20000000000 */
[----:B------:R0:W-:Y:S01]  /*3dc0*/  @!P1 STG.E desc[UR12][R2.64+0x380], R25 ;  /* 0x0003801902009986 */ /* 0x0001e2000c10190c */
[----:B------:R-:W-:-:S03]  /*3dd0*/  ISETP.GE.AND P1, PT, R0, R31, PT ;  /* 0x0000001f0000720c */ /* 0x000fc60003f26270 */
        /* <DEDUP_REMOVED lines=8> */
[----:B------:R0:W-:Y:S04]  /*3e60*/  @!P6 STG.E desc[UR12][R2.64+0x600], R15 ;  /* 0x0006000f0200e986 */ /* 0x0001e8000c10190c */
[----:B------:R0:W-:Y:S04]  /*3e70*/  @!P0 STG.E desc[UR12][R2.64+0x680], R13 ;  /* 0x0006800d02008986 */ /* 0x0001e8000c10190c */
[----:B------:R0:W-:Y:S04]  /*3e80*/  @!P1 STG.E desc[UR12][R2.64+0x700], R11 ;  /* 0x0007000b02009986 */ /* 0x0001e8000c10190c */
[----:B------:R0:W-:Y:S04]  /*3e90*/  @!P2 STG.E desc[UR12][R2.64+0x780], R9 ;  /* 0x000780090200a986 */ /* 0x0001e8000c10190c */
[----:B------:R0:W-:Y:S04]  /*3ea0*/  @!P3 STG.E desc[UR12][R2.64+0x800], R7 ;  /* 0x000800070200b986 */ /* 0x0001e8000c10190c */
[----:B------:R0:W-:Y:S01]  /*3eb0*/  @!P4 STG.E desc[UR12][R2.64+0x880], R5 ;  /* 0x000880050200c986 */ /* 0x0001e2000c10190c */
[----:B------:R-:W-:Y:S05]  /*3ec0*/  @P5 EXIT ;  /* 0x000000000000594d */ /* 0x000fea0003800000 */
[----:B------:R-:W-:Y:S01]  /*3ed0*/  STG.E desc[UR12][R2.64+0x900], R27 ;  /* 0x0009001b02007986 */ /* 0x000fe2000c10190c */
[----:B------:R-:W-:Y:S05]  /*3ee0*/  EXIT ;  /* 0x000000000000794d */ /* 0x000fea0003800000 */
.L_x_5:
[----:B------:R-:W-:Y:S01]  /*3ef0*/  BSSY B1, `(.L_x_32) ;  /* 0x0000006000017945 */ /* 0x000fe20003800000 */
[----:B------:R-:W-:Y:S01]  /*3f00*/  PLOP3.LUT P0, PT, P0, PT, PT, 0x8, 0x80 ;  /* 0x000000000080781c */ /* 0x000fe2000070e170 */
[----:B------:R-:W-:-:S12]  /*3f10*/  IMAD.MOV.U32 R10, RZ, RZ, -0x1 ;  /* 0xffffffffff0a7424 */ /* 0x000fd800078e00ff */
[----:B------:R-:W-:Y:S05]  /*3f20*/  WARPSYNC.COLLECTIVE R10, `(.L_x_33) ;  /* 0x000000000a087348 */ /* 0x000fea0003c00000 */
[----:B------:R-:W-:Y:S01]  /*3f30*/  VOTE.ANY P0, P0 ;  /* 0x0000000000ff7806 */ /* 0x000fe20000000100 */
[----:B------:R-:W-:-:S12]  /*3f40*/  ENDCOLLECTIVE ;  /* 0x000000000000791b */ /* 0x000fd80003800000 */
.L_x_33:
[----:B------:R-:W-:Y:S05]  /*3f50*/  BSYNC B1 ;  /* 0x0000000000017941 */ /* 0x000fea0003800000 */
.L_x_32:
[----:B------:R-:W-:Y:S05]  /*3f60*/  BRA `(.L_x_34) ;  /* 0xffffffd000287947 */ /* 0x000fea000383ffff */
.L_x_7:
[----:B------:R-:W-:Y:S01]  /*3f70*/  BSSY B1, `(.L_x_35) ;  /* 0x0000006000017945 */ /* 0x000fe20003800000 */
[----:B------:R-:W-:Y:S01]  /*3f80*/  PLOP3.LUT P0, PT, P0, PT, PT, 0x8, 0x80 ;  /* 0x000000000080781c */ /* 0x000fe2000070e170 */
[----:B------:R-:W-:-:S12]  /*3f90*/  IMAD.MOV.U32 R10, RZ, RZ, -0x1 ;  /* 0xffffffffff0a7424 */ /* 0x000fd800078e00ff */
[----:B------:R-:W-:Y:S05]  /*3fa0*/  WARPSYNC.COLLECTIVE R10, `(.L_x_36) ;  /* 0x000000000a087348 */ /* 0x000fea0003c00000 */
[----:B------:R-:W-:Y:S01]  /*3fb0*/  VOTE.ANY P0, P0 ;  /* 0x0000000000ff7806 */ /* 0x000fe20000000100 */
[----:B------:R-:W-:-:S12]  /*3fc0*/  ENDCOLLECTIVE ;  /* 0x000000000000791b */ /* 0x000fd80003800000 */
.L_x_36:
[----:B------:R-:W-:Y:S05]  /*3fd0*/  BSYNC B1 ;  /* 0x0000000000017941 */ /* 0x000fea0003800000 */
.L_x_35:
[----:B------:R-:W-:Y:S05]  /*3fe0*/  BRA `(.L_x_37) ;  /* 0xffffffd0002c7947 */ /* 0x000fea000383ffff */
.L_x_9:
[----:B------:R-:W0:Y:S01]  /*3ff0*/  S2R R8, SR_GEMASK ;  /* 0x0000000000087919 */ /* 0x000e220000003c00 */
[----:B------:R-:W-:Y:S01]  /*4000*/  BSSY B1, `(.L_x_38) ;  /* 0x0000006000017945 */ /* 0x000fe20003800000 */
[----:B------:R-:W-:Y:S01]  /*4010*/  PLOP3.LUT P2, PT, P0, PT, PT, 0x8, 0x80 ;  /* 0x000000000080781c */ /* 0x000fe2000074e170 */
[----:B------:R-:W-:-:S12]  /*4020*/  IMAD.MOV.U32 R10, RZ, RZ, -0x1 ;  /* 0xffffffffff0a7424 */ /* 0x000fd800078e00ff */
[----:B0-----:R-:W-:Y:S05]  /*4030*/  WARPSYNC.COLLECTIVE R10, `(.L_x_39) ;  /* 0x000000000a087348 */ /* 0x001fea0003c00000 */
[----:B------:R-:W-:Y:S01]  /*4040*/  VOTE.ANY R10, PT, P2 ;  /* 0x00000000000a7806 */ /* 0x000fe200010e0100 */
[----:B0-----:R-:W-:Y:S06]  /*4050*/  ENDCOLLECTIVE ;  /* 0x000000000000791b */ /* 0x001fec0003800000 */
.L_x_39:
[----:B------:R-:W-:Y:S05]  /*4060*/  BSYNC B1 ;  /* 0x0000000000017941 */ /* 0x000fea0003800000 */
.L_x_38:
[----:B------:R-:W-:Y:S01]  /*4070*/  LOP3.LUT R10, R10, 0x80000000, R8, 0xec, !PT ;  /* 0x800000000a0a7812 */ /* 0x000fe200078eec08 */
[----:B------:R-:W-:Y:S01]  /*4080*/  IMAD.MOV.U32 R14, RZ, RZ, 0x1 ;  /* 0x00000001ff0e7424 */ /* 0x000fe200078e00ff */
[----:B------:R-:W-:Y:S01]  /*4090*/  ISETP.NE.AND P0, PT, R12, 0x65, PT ;  /* 0x000000650c00780c */ /* 0x000fe20003f05270 */
[C---:B------:R-:W-:Y:S02]  /*40a0*/  VIADD R38, R37.reuse, 0x2 ;  /* 0x0000000225267836 */ /* 0x040fe40000000000 */
[C---:B------:R-:W-:Y:S02]  /*40b0*/  VIADD R11, R10.reuse, 0xffffffff ;  /* 0xffffffff0a0b7836 */ /* 0x040fe40000000000 */
[C---:B------:R-:W-:Y:S02]  /*40c0*/  VIADD R19, R37.reuse, 0x4 ;  /* 0x0000000425137836 */ /* 0x040fe40000000000 */
[----:B------:R-:W-:Y:S01]  /*40d0*/  VIADD R39, R37, 0x10 ;  /* 0x0000001025277836 */ /* 0x000fe20000000000 */
[----:B------:R-:W-:Y:S01]  /*40e0*/  LOP3.LUT R11, R10, R11, RZ, 0xc, !PT ;  /* 0x0000000b0a0b7212 */ /* 0x000fe200078e0cff */
[----:B------:R-:W-:-:S03]  /*40f0*/  IMAD.MOV.U32 R10, RZ, RZ, -0x1 ;  /* 0xffffffffff0a7424 */ /* 0x000fc600078e00ff */
[----:B------:R0:W1:Y:S04]  /*4100*/  POPC R15, R11 ;  /* 0x0000000b000f7309 */ /* 0x0000680000000000 */
[----:B01----:R-:W-:Y:S05]  /*4110*/  WARPSYNC.COLLECTIVE R10, `(.L_x_40) ;  /* 0x000000000a087348 */ /* 0x003fea0003c00000 */
[----:B-1----:R1:W2:Y:S02]  /*4120*/  SHFL.DOWN P2, R16, R13, R14, R15 ;  /* 0x0800000e0d107389 */ /* 0x0022a4000004000f */
[----:B012---:R-:W-:Y:S05]  /*4130*/  ENDCOLLECTIVE ;  /* 0x000000000000791b */ /* 0x007fea0003800000 */
.L_x_40:
[----:B------:R-:W-:Y:S01]  /*4140*/  IMAD.MOV.U32 R14, RZ, RZ, 0x2 ;  /* 0x00000002ff0e7424 */ /* 0x000fe200078e00ff */
[----:B------:R-:W-:-:S04]  /*4150*/  ISETP.GE.AND P2, PT, R37, R15, PT ;  /* 0x0000000f2500720c */ /* 0x000fc80003f46270 */
[----:B------:R-:W-:-:S05]  /*4160*/  SEL R16, R16, RZ, !P2 ;  /* 0x000000ff10107207 */ /* 0x000fca0005000000 */
[----:B------:R-:W-:-:S04]  /*4170*/  IMAD.IADD R36, R16, 0x1, R13 ;  /* 0x0000000110247824 */ /* 0x000fc800078e020d */
[----:B------:R-:W-:-:S07]  /*4180*/  IMAD.MOV.U32 R13, RZ, RZ, R36 ;  /* 0x000000ffff0d7224 */ /* 0x000fce00078e0024 */
[----:B------:R-:W-:Y:S05]  /*4190*/  WARPSYNC.COLLECTIVE R10, `(.L_x_41) ;  /* 0x000000000a087348 */ /* 0x000fea0003c00000 */
[----:B------:R0:W1:Y:S02]  /*41a0*/  SHFL.DOWN P2, R16, R13, R14, R15 ;  /* 0x0800000e0d107389 */ /* 0x000064000004000f */
[----:B01----:R-:W-:Y:S05]  /*41b0*/  ENDCOLLECTIVE ;  /* 0x000000000000791b */ /* 0x003fea0003800000 */
.L_x_41:
[----:B------:R-:W-:Y:S01]  /*41c0*/  IMAD.MOV.U32 R14, RZ, RZ, 0x4 ;  /* 0x00000004ff0e7424 */ /* 0x000fe200078e00ff */
[----:B------:R-:W-:-:S04]  /*41d0*/  ISETP.GT.AND P2, PT, R38, R15, PT ;  /* 0x0000000f2600720c */ /* 0x000fc80003f44270 */
[----:B------:R-:W-:-:S05]  /*41e0*/  SEL R11, R16, RZ, !P2 ;  /* 0x000000ff100b7207 */ /* 0x000fca0005000000 */
[----:B------:R-:W-:Y:S02]  /*41f0*/  IMAD.IADD R40, R36, 0x1, R11 ;  /* 0x0000000124287824 */ /* 0x000fe400078e020b */
[----:B------:R-:W-:Y:S02]  /*4200*/  VIADD R36, R37, 0x8 ;  /* 0x0000000825247836 */ /* 0x000fe40000000000 */
[----:B------:R-:W-:-:S07]  /*4210*/  IMAD.MOV.U32 R13, RZ, RZ, R40 ;  /* 0x000000ffff0d7224 */ /* 0x000fce00078e0028 */
[----:B------:R-:W-:Y:S05]  /*4220*/  WARPSYNC.COLLECTIVE R10, `(.L_x_42) ;  /* 0x000000000a087348 */ /* 0x000fea0003c00000 */
[----:B------:R0:W1:Y:S02]  /*4230*/  SHFL.DOWN P2, R16, R13, R14, R15 ;  /* 0x0800000e0d107389 */ /* 0x000064000004000f */
[----:B01----:R-:W-:Y:S05]  /*4240*/  ENDCOLLECTIVE ;  /* 0x000000000000791b */ /* 0x003fea0003800000 */
.L_x_42:
[----:B------:R-:W-:Y:S01]  /*4250*/  IMAD.MOV.U32 R14, RZ, RZ, 0x8 ;  /* 0x00000008ff0e7424 */ /* 0x000fe200078e00ff */
[----:B------:R-:W-:-:S04]  /*4260*/  ISETP.GT.AND P2, PT, R19, R15, PT ;  /* 0x0000000f1300720c */ /* 0x000fc80003f44270 */
[----:B------:R-:W-:-:S05]  /*4270*/  SEL R11, R16, RZ, !P2 ;  /* 0x000000ff100b7207 */ /* 0x000fca0005000000 */
[----:B------:R-:W-:-:S04]  /*4280*/  IMAD.IADD R42, R40, 0x1, R11 ;  /* 0x00000001282a7824 */ /* 0x000fc800078e020b */
[----:B------:R-:W-:-:S07]  /*4290*/  IMAD.MOV.U32 R13, RZ, RZ, R42 ;  /* 0x000000ffff0d7224 */ /* 0x000fce00078e002a */
[----:B------:R-:W-:Y:S05]  /*42a0*/  WARPSYNC.COLLECTIVE R10, `(.L_x_43) ;  /* 0x000000000a087348 */ /* 0x000fea0003c00000 */
[----:B------:R0:W1:Y:S02]  /*42b0*/  SHFL.DOWN P2, R16, R13, R14, R15 ;  /* 0x0800000e0d107389 */ /* 0x000064000004000f */
[----:B01----:R-:W-:Y:S05]  /*42c0*/  ENDCOLLECTIVE ;  /* 0x000000000000791b */ /* 0x003fea0003800000 */
.L_x_43:
        /* <DEDUP_REMOVED lines=8> */
.L_x_44:
[----:B------:R-:W-:Y:S05]  /*4350*/  WARPSYNC.COLLECTIVE R10, `(.L_x_45) ;  /* 0x000000000a087348 */ /* 0x000fea0003c00000 */
[----:B------:R-:W-:Y:S01]  /*4360*/  VOTE.ALL P0, P0 ;  /* 0x0000000000ff7806 */ /* 0x000fe20000000000 */
[----:B------:R-:W-:-:S12]  /*4370*/  ENDCOLLECTIVE ;  /* 0x000000000000791b */ /* 0x000fd80003800000 */
.L_x_45:
[----:B------:R-:W0:Y:S01]  /*4380*/  LDC.64 R12, c[0x0][0x390] ;  /* 0x0000e400ff0c7b82 */ /* 0x000e220000000a00 */
[----:B------:R-:W-:-:S04]  /*4390*/  ISETP.GT.AND P2, PT, R39, R15, PT ;  /* 0x0000000f2700720c */ /* 0x000fc80003f44270 */
[----:B------:R-:W-:-:S05]  /*43a0*/  SEL R16, R16, RZ, !P2 ;  /* 0x000000ff10107207 */ /* 0x000fca0005000000 */
[----:B------:R-:W-:Y:S01]  /*43b0*/  IMAD.IADD R40, R41, 0x1, R16 ;  /* 0x0000000129287824 */ /* 0x000fe200078e0210 */
[----:B0-----:R-:W-:-:S05]  /*43c0*/  IADD3 R42, P2, PT, R12, 0x100, RZ ;  /* 0x000001000c2a7810 */ /* 0x001fca0007f5e0ff */
[----:B------:R-:W-:Y:S01]  /*43d0*/  IMAD.X R43, RZ, RZ, R13, P2 ;  /* 0x000000ffff2b7224 */ /* 0x000fe200010e060d */
[----:B------:R-:W-:Y:S07]  /*43e0*/  BRA `(.L_x_46) ;  /* 0xffffffcc00c87947 */ /* 0x000fee000383ffff */
.L_x_11:
[----:B------:R-:W-:Y:S01]  /*43f0*/  BSSY B1, `(.L_x_47) ;  /* 0x0000006000017945 */ /* 0x000fe20003800000 */
[----:B------:R-:W-:Y:S01]  /*4400*/  PLOP3.LUT P0, PT, P0, PT, PT, 0x8, 0x80 ;  /* 0x000000000080781c */ /* 0x000fe2000070e170 */
[----:B------:R-:W-:-:S12]  /*4410*/  IMAD.MOV.U32 R10, RZ, RZ, -0x1 ;  /* 0xffffffffff0a7424 */ /* 0x000fd800078e00ff */
[----:B------:R-:W-:Y:S05]  /*4420*/  WARPSYNC.COLLECTIVE R10, `(.L_x_48) ;  /* 0x000000000a087348 */ /* 0x000fea0003c00000 */
[----:B------:R-:W-:Y:S01]  /*4430*/  VOTE.ANY P0, P0 ;  /* 0x0000000000ff7806 */ /* 0x000fe20000000100 */
[----:B------:R-:W-:-:S12]  /*4440*/  ENDCOLLECTIVE ;  /* 0x000000000000791b */ /* 0x000fd80003800000 */
.L_x_48:
[----:B------:R-:W-:Y:S05]  /*4450*/  BSYNC B1 ;  /* 0x0000000000017941 */ /* 0x000fea0003800000 */
.L_x_47:
[----:B------:R-:W-:Y:S05]  /*4460*/  BRA `(.L_x_49) ;  /* 0xffffffcc00d07947 */ /* 0x000fea000383ffff */
.L_x_13:
[----:B------:R-:W-:Y:S01]  /*4470*/  BSSY B1, `(.L_x_50) ;  /* 0x0000006000017945 */ /* 0x000fe20003800000 */
[----:B------:R-:W-:Y:S01]  /*4480*/  PLOP3.LUT P0, PT, P0, PT, PT, 0x8, 0x80 ;  /* 0x000000000080781c */ /* 0x000fe2000070e170 */
[----:B------:R-:W-:-:S12]  /*4490*/  IMAD.MOV.U32 R10, RZ, RZ, -0x1 ;  /* 0xffffffffff0a7424 */ /* 0x000fd800078e00ff */
[----:B------:R-:W-:Y:S05]  /*44a0*/  WARPSYNC.COLLECTIVE R10, `(.L_x_51) ;  /* 0x000000000a087348 */ /* 0x000fea0003c00000 */
[----:B------:R-:W-:Y:S01]  /*44b0*/  VOTE.ANY P0, P0 ;  /* 0x0000000000ff7806 */ /* 0x000fe20000000100 */
[----:B------:R-:W-:-:S12]  /*44c0*/  ENDCOLLECTIVE ;  /* 0x000000000000791b */ /* 0x000fd80003800000 */
.L_x_51:
[----:B------:R-:W-:Y:S05]  /*44d0*/  BSYNC B1 ;  /* 0x0000000000017941 */ /* 0x000fea0003800000 */
.L_x_50:
[----:B------:R-:W-:Y:S05]  /*44e0*/  BRA `(.L_x_52) ;  /* 0xffffffcc00d47947 */ /* 0x000fea000383ffff */
.L_x_15:
[----:B------:R-:W-:Y:S01]  /*44f0*/  BSSY B1, `(.L_x_53) ;  /* 0x0000006000017945 */ /* 0x000fe20003800000 */
[----:B------:R-:W-:Y:S01]  /*4500*/  PLOP3.LUT P2, PT, P0, PT, PT, 0x8, 0x80 ;  /* 0x000000000080781c */ /* 0x000fe2000074e170 */
[----:B------:R-:W-:-:S12]  /*4510*/  IMAD.MOV.U32 R10, RZ, RZ, -0x1 ;  /* 0xffffffffff0a7424 */ /* 0x000fd800078e00ff */
[----:B------:R-:W-:Y:S05]  /*4520*/  WARPSYNC.COLLECTIVE R10, `(.L_x_54) ;  /* 0x000000000a087348 */ /* 0x000fea0003c00000 */
[----:B------:R-:W-:Y:S01]  /*4530*/  VOTE.ANY R10, PT, P2 ;  /* 0x00000000000a7806 */ /* 0x000fe200010e0100 */
[----:B------:R-:W-:Y:S06]  /*4540*/  ENDCOLLECTIVE ;  /* 0x000000000000791b */ /* 0x000fec0003800000 */
.L_x_54:
[----:B------:R-:W-:Y:S05]  /*4550*/  BSYNC B1 ;  /* 0x0000000000017941 */ /* 0x000fea0003800000 */
.L_x_53:
[----:B------:R-:W-:Y:S01]  /*4560*/  LOP3.LUT R10, R10, 0x80000000, R8, 0xec, !PT ;  /* 0x800000000a0a7812 */ /* 0x000fe200078eec08 */
[----:B------:R-:W-:Y:S02]  /*4570*/  IMAD.MOV.U32 R14, RZ, RZ, 0x1 ;  /* 0x00000001ff0e7424 */ /* 0x000fe400078e00ff */
[----:B------:R-:W-:Y:S02]  /*4580*/  VIADD R18, R18, 0xffffffe0 ;  /* 0xffffffe012127836 */ /* 0x000fe40000000000 */
[----:B------:R-:W-:-:S05]  /*4590*/  VIADD R15, R10, 0xffffffff ;  /* 0xffffffff0a0f7836 */ /* 0x000fca0000000000 */
[----:B------:R-:W-:Y:S01]  /*45a0*/  LOP3.LUT R15, R10, R15, RZ, 0xc, !PT ;  /* 0x0000000f0a0f7212 */ /* 0x000fe200078e0cff */
[----:B------:R-:W-:-:S05]  /*45b0*/  IMAD.MOV.U32 R10, RZ, RZ, -0x1 ;  /* 0xffffffffff0a7424 */ /* 0x000fca00078e00ff */
[----:B------:R-:W0:Y:S02]  /*45c0*/  POPC R15, R15 ;  /* 0x0000000f000f7309 */ /* 0x000e240000000000 */
[----:B0-----:R-:W-:Y:S05]  /*45d0*/  WARPSYNC.COLLECTIVE R10, `(.L_x_55) ;  /* 0x000000000a087348 */ /* 0x001fea0003c00000 */
[----:B0-----:R0:W1:Y:S02]  /*45e0*/  SHFL.DOWN P2, R16, R13, R14, R15 ;  /* 0x0800000e0d107389 */ /* 0x001064000004000f */
[----:B01----:R-:W-:Y:S05]  /*45f0*/  ENDCOLLECTIVE ;  /* 0x000000000000791b */ /* 0x003fea0003800000 */
.L_x_55:
[----:B------:R-:W-:Y:S01]  /*4600*/  ISETP.GE.AND P0, PT, R37, R15, PT ;  /* 0x0000000f2500720c */ /* 0x000fe20003f06270 */
[----:B------:R-:W-:-:S03]  /*4610*/  IMAD.MOV.U32 R14, RZ, RZ, 0x2 ;  /* 0x00000002ff0e7424 */ /* 0x000fc600078e00ff */
[----:B------:R-:W-:Y:S02]  /*4620*/  SEL R16, R16, RZ, !P0 ;  /* 0x000000ff10107207 */ /* 0x000fe40004000000 */
[----:B------:R-:W-:-:S03]  /*4630*/  ISETP.GT.AND P0, PT, R38, R15, PT ;  /* 0x0000000f2600720c */ /* 0x000fc60003f04270 */
[----:B------:R-:W-:-:S04]  /*4640*/  IMAD.IADD R41, R16, 0x1, R13 ;  /* 0x0000000110297824 */ /* 0x000fc800078e020d */
[----:B------:R-:W-:-:S07]  /*4650*/  IMAD.MOV.U32 R13, RZ, RZ, R41 ;  /* 0x000000ffff0d7224 */ /* 0x000fce00078e0029 */
[----:B------:R-:W-:Y:S05]  /*4660*/  WARPSYNC.COLLECTIVE R10, `(.L_x_56) ;  /* 0x000000000a087348 */ /* 0x000fea0003c00000 */
[----:B------:R0:W1:Y:S02]  /*4670*/  SHFL.DOWN P2, R16, R13, R14, R15 ;  /* 0x0800000e0d107389 */ /* 0x000064000004000f */
[----:B01----:R-:W-:Y:S05]  /*4680*/  ENDCOLLECTIVE ;  /* 0x000000000000791b */ /* 0x003fea0003800000 */
.L_x_56:
[----:B------:R-:W-:Y:S01]  /*4690*/  IMAD.MOV.U32 R14, RZ, RZ, 0x4 ;  /* 0x00000004ff0e7424 */ /* 0x000fe200078e00ff */
[----:B------:R-:W-:Y:S02]  /*46a0*/  SEL R16, R16, RZ, !P0 ;  /* 0x000000ff10107207 */ /* 0x000fe40004000000 */
[----:B------:R-:W-:-:S03]  /*46b0*/  ISETP.GT.AND P0, PT, R19, R15, PT ;  /* 0x0000000f1300720c */ /* 0x000fc60003f04270 */
[----:B------:R-:W-:-:S04]  /*46c0*/  IMAD.IADD R41, R41, 0x1, R16 ;  /* 0x0000000129297824 */ /* 0x000fc800078e0210 */
[----:B------:R-:W-:-:S07]  /*46d0*/  IMAD.MOV.U32 R13, RZ, RZ, R41 ;  /* 0x000000ffff0d7224 */ /* 0x000fce00078e0029 */
[----:B------:R-:W-:Y:S05]  /*46e0*/  WARPSYNC.COLLECTIVE R10, `(.L_x_57) ;  /* 0x000000000a087348 */ /* 0x000fea0003c00000 */
[----:B------:R0:W1:Y:S02]  /*46f0*/  SHFL.DOWN P2, R16, R13, R14, R15 ;  /* 0x0800000e0d107389 */ /* 0x000064000004000f */
[----:B01----:R-:W-:Y:S05]  /*4700*/  ENDCOLLECTIVE ;  /* 0x000000000000791b */ /* 0x003fea0003800000 */
.L_x_57:
[----:B------:R-:W-:Y:S01]  /*4710*/  IMAD.MOV.U32 R14, RZ, RZ, 0x8 ;  /* 0x00000008ff0e7424 */ /* 0x000fe200078e00ff */
[----:B------:R-:W-:Y:S02]  /*4720*/  SEL R16, R16, RZ, !P0 ;  /* 0x000000ff10107207 */ /* 0x000fe40004000000 */
[----:B------:R-:W-:-:S03]  /*4730*/  ISETP.GT.AND P0, PT, R36, R15, PT ;  /* 0x0000000f2400720c */ /* 0x000fc60003f04270 */
[----:B------:R-:W-:-:S10]  /*4740*/  IMAD.IADD R13, R41, 0x1, R16 ;  /* 0x00000001290d7824 */ /* 0x000fd400078e0210 */
[----:B------:R-:W-:Y:S05]  /*4750*/  WARPSYNC.COLLECTIVE R10, `(.L_x_58) ;  /* 0x000000000a087348 */ /* 0x000fea0003c00000 */
[----:B------:R0:W1:Y:S02]  /*4760*/  SHFL.DOWN P2, R16, R13, R14, R15 ;  /* 0x0800000e0d107389 */ /* 0x000064000004000f */
[----:B01----:R-:W-:Y:S05]  /*4770*/  ENDCOLLECTIVE ;  /* 0x000000000000791b */ /* 0x003fea0003800000 */
.L_x_58:
        /* <DEDUP_REMOVED lines=8> */
.L_x_59:
[----:B------:R-:W-:Y:S02]  /*4800*/  SEL R16, R16, RZ, !P0 ;  /* 0x000000ff10107207 */ /* 0x000fe40004000000 */
[----:B------:R-:W-:Y:S02]  /*4810*/  ISETP.NE.AND P0, PT, R12, 0x65, PT ;  /* 0x000000650c00780c */ /* 0x000fe40003f05270 */
[----:B------:R-:W-:-:S11]  /*4820*/  IADD3 R40, PT, PT, R41, R16, R40 ;  /* 0x0000001029287210 */ /* 0x000fd60007ffe028 */
[----:B------:R-:W-:Y:S05]  /*4830*/  WARPSYNC.COLLECTIVE R10, `(.L_x_60) ;  /* 0x000000000a087348 */ /* 0x000fea0003c00000 */
[----:B------:R-:W-:Y:S01]  /*4840*/  VOTE.ALL P0, P0 ;  /* 0x0000000000ff7806 */ /* 0x000fe20000000000 */
[----:B------:R-:W-:-:S12]  /*4850*/  ENDCOLLECTIVE ;  /* 0x000000000000791b */ /* 0x000fd80003800000 */
.L_x_60:
[----:B------:R-:W-:Y:S05]  /*4860*/  BRA `(.L_x_61) ;  /* 0xffffffcc00747947 */ /* 0x000fea000383ffff */
.L_x_20:
[----:B------:R-:W-:Y:S01]  /*4870*/  BSSY B0, `(.L_x_62) ;  /* 0x0000006000007945 */ /* 0x000fe20003800000 */
[----:B------:R-:W-:Y:S01]  /*4880*/  PLOP3.LUT P0, PT, P0, PT, PT, 0x8, 0x80 ;  /* 0x000000000080781c */ /* 0x000fe2000070e170 */
[----:B------:R-:W-:-:S12]  /*4890*/  IMAD.MOV.U32 R10, RZ, RZ, -0x1 ;  /* 0xffffffffff0a7424 */ /* 0x000fd800078e00ff */
[----:B------:R-:W-:Y:S05]  /*48a0*/  WARPSYNC.COLLECTIVE R10, `(.L_x_63) ;  /* 0x000000000a087348 */ /* 0x000fea0003c00000 */
[----:B------:R-:W-:Y:S01]  /*48b0*/  VOTE.ANY P0, P0 ;  /* 0x0000000000ff7806 */ /* 0x000fe20000000100 */
[----:B------:R-:W-:-:S12]  /*48c0*/  ENDCOLLECTIVE ;  /* 0x000000000000791b */ /* 0x000fd80003800000 */
.L_x_63:
[----:B------:R-:W-:Y:S05]  /*48d0*/  BSYNC B0 ;  /* 0x0000000000007941 */ /* 0x000fea0003800000 */
.L_x_62:
[----:B------:R-:W-:Y:S05]  /*48e0*/  BRA `(.L_x_64) ;  /* 0xffffffe400807947 */ /* 0x000fea000383ffff */
.L_x_22:
[----:B------:R-:W-:Y:S01]  /*48f0*/  BSSY B0, `(.L_x_65) ;  /* 0x0000006000007945 */ /* 0x000fe20003800000 */
[----:B------:R-:W-:Y:S01]  /*4900*/  PLOP3.LUT P0, PT, P0, PT, PT, 0x8, 0x80 ;  /* 0x000000000080781c */ /* 0x000fe2000070e170 */
[----:B------:R-:W-:-:S12]  /*4910*/  IMAD.MOV.U32 R10, RZ, RZ, -0x1 ;  /* 0xffffffffff0a7424 */ /* 0x000fd800078e00ff */
[----:B------:R-:W-:Y:S05]  /*4920*/  WARPSYNC.COLLECTIVE R10, `(.L_x_66) ;  /* 0x000000000a087348 */ /* 0x000fea0003c00000 */
[----:B------:R-:W-:Y:S01]  /*4930*/  VOTE.ANY P0, P0 ;  /* 0x0000000000ff7806 */ /* 0x000fe20000000100 */
[----:B------:R-:W-:-:S12]  /*4940*/  ENDCOLLECTIVE ;  /* 0x000000000000791b */ /* 0x000fd80003800000 */
.L_x_66:
[----:B------:R-:W-:Y:S05]  /*4950*/  BSYNC B0 ;  /* 0x0000000000007941 */ /* 0x000fea0003800000 */
.L_x_65:
[----:B------:R-:W-:Y:S05]  /*4960*/  BRA `(.L_x_67) ;  /* 0xffffffe400847947 */ /* 0x000fea000383ffff */
.L_x_24:
[----:B------:R-:W0:Y:S01]  /*4970*/  S2R R19, SR_GEMASK ;  /* 0x0000000000137919 */ /* 0x000e220000003c00 */
[----:B------:R-:W-:Y:S01]  /*4980*/  BSSY B0, `(.L_x_68) ;  /* 0x0000007000007945 */ /* 0x000fe20003800000 */
[----:B------:R-:W-:Y:S01]  /*4990*/  ISETP.NE.AND P0, PT, R8, 0x65, PT ;  /* 0x000000650800780c */ /* 0x000fe20003f05270 */
[----:B------:R-:W-:Y:S01]  /*49a0*/  IMAD.MOV.U32 R10, RZ, RZ, -0x1 ;  /* 0xffffffffff0a7424 */ /* 0x000fe200078e00ff */
[----:B------:R-:W-:-:S13]  /*49b0*/  PLOP3.LUT P2, PT, P2, PT, PT, 0x8, 0x80 ;  /* 0x000000000080781c */ /* 0x000fda000174e170 */
[----:B0-----:R-:W-:Y:S05]  /*49c0*/  WARPSYNC.COLLECTIVE R10, `(.L_x_69) ;  /* 0x000000000a087348 */ /* 0x001fea0003c00000 */
[----:B------:R-:W-:Y:S01]  /*49d0*/  VOTE.ANY R10, PT, P2 ;  /* 0x00000000000a7806 */ /* 0x000fe200010e0100 */
[----:B0-----:R-:W-:Y:S06]  /*49e0*/  ENDCOLLECTIVE ;  /* 0x000000000000791b */ /* 0x001fec0003800000 */
.L_x_69:
[----:B------:R-:W-:Y:S05]  /*49f0*/  BSYNC B0 ;  /* 0x0000000000007941 */ /* 0x000fea0003800000 */
.L_x_68:
[----:B------:R-:W-:Y:S01]  /*4a00*/  LOP3.LUT R10, R10, 0x80000000, R19, 0xec, !PT ;  /* 0x800000000a0a7812 */ /* 0x000fe200078eec13 */
[----:B------:R-:W-:-:S04]  /*4a10*/  IMAD.MOV.U32 R14, RZ, RZ, 0x1 ;  /* 0x00000001ff0e7424 */ /* 0x000fc800078e00ff */
[----:B------:R-:W-:-:S05]  /*4a20*/  VIADD R13, R10, 0xffffffff ;  /* 0xffffffff0a0d7836 */ /* 0x000fca0000000000 */
[----:B------:R-:W-:Y:S01]  /*4a30*/  LOP3.LUT R8, R10, R13, RZ, 0xc, !PT ;  /* 0x0000000d0a087212 */ /* 0x000fe200078e0cff */
[----:B------:R-:W-:Y:S02]  /*4a40*/  IMAD.MOV.U32 R13, RZ, RZ, R9 ;  /* 0x000000ffff0d7224 */ /* 0x000fe400078e0009 */
[----:B------:R-:W-:Y:S01]  /*4a50*/  IMAD.MOV.U32 R10, RZ, RZ, -0x1 ;  /* 0xffffffffff0a7424 */ /* 0x000fe200078e00ff */
[----:B------:R0:W1:Y:S02]  /*4a60*/  POPC R15, R8 ;  /* 0x00000008000f7309 */ /* 0x0000640000000000 */
[----:B0-----:R-:W-:-:S07]  /*4a70*/  VIADD R8, R38, 0x4 ;  /* 0x0000000426087836 */ /* 0x001fce0000000000 */
[----:B-1----:R-:W-:Y:S05]  /*4a80*/  WARPSYNC.COLLECTIVE R10, `(.L_x_70) ;  /* 0x000000000a087348 */ /* 0x002fea0003c00000 */
[----:B-1----:R0:W1:Y:S02]  /*4a90*/  SHFL.DOWN P2, R16, R13, R14, R15 ;  /* 0x0800000e0d107389 */ /* 0x002064000004000f */
[----:B01----:R-:W-:Y:S05]  /*4aa0*/  ENDCOLLECTIVE ;  /* 0x000000000000791b */ /* 0x003fea0003800000 */
.L_x_70:
[----:B------:R-:W-:Y:S01]  /*4ab0*/  IMAD.MOV.U32 R14, RZ, RZ, 0x2 ;  /* 0x00000002ff0e7424 */ /* 0x000fe200078e00ff */
[----:B------:R-:W-:-:S04]  /*4ac0*/  ISETP.GE.AND P2, PT, R38, R15, PT ;  /* 0x0000000f2600720c */ /* 0x000fc80003f46270 */
[----:B------:R-:W-:Y:S01]  /*4ad0*/  SEL R12, R16, RZ, !P2 ;  /* 0x000000ff100c7207 */ /* 0x000fe20005000000 */
[----:B------:R-:W-:-:S04]  /*4ae0*/  VIADD R16, R38, 0x2 ;  /* 0x0000000226107836 */ /* 0x000fc80000000000 */
[----:B------:R-:W-:Y:S01]  /*4af0*/  IMAD.IADD R12, R12, 0x1, R9 ;  /* 0x000000010c0c7824 */ /* 0x000fe200078e0209 */
[----:B------:R-:W-:-:S03]  /*4b00*/  ISETP.GT.AND P3, PT, R16, R15, PT ;  /* 0x0000000f1000720c */ /* 0x000fc60003f64270 */
[----:B------:R-:W-:-:S10]  /*4b10*/  IMAD.MOV.U32 R13, RZ, RZ, R12 ;  /* 0x000000ffff0d7224 */ /* 0x000fd400078e000c */
[----:B------:R-:W-:Y:S05]  /*4b20*/  WARPSYNC.COLLECTIVE R10, `(.L_x_71) ;  /* 0x000000000a087348 */ /* 0x000fea0003c00000 */
[----:B------:R0:W1:Y:S02]  /*4b30*/  SHFL.DOWN P2, R16, R13, R14, R15 ;  /* 0x0800000e0d107389 */ /* 0x000064000004000f */
[----:B01----:R-:W-:Y:S05]  /*4b40*/  ENDCOLLECTIVE ;  /* 0x000000000000791b */ /* 0x003fea0003800000 */
.L_x_71:
[----:B------:R-:W-:Y:S01]  /*4b50*/  IMAD.MOV.U32 R14, RZ, RZ, 0x4 ;  /* 0x00000004ff0e7424 */ /* 0x000fe200078e00ff */
[----:B------:R-:W-:Y:S02]  /*4b60*/  SEL R9, R16, RZ, !P3 ;  /* 0x000000ff10097207 */ /* 0x000fe40005800000 */
[----:B------:R-:W-:Y:S01]  /*4b70*/  ISETP.GT.AND P3, PT, R8, R15, PT ;  /* 0x0000000f0800720c */ /* 0x000fe20003f64270 */
[----:B------:R-:W-:Y:S02]  /*4b80*/  VIADD R8, R38, 0x8 ;  /* 0x0000000826087836 */ /* 0x000fe40000000000 */
[----:B------:R-:W-:-:S04]  /*4b90*/  IMAD.IADD R40, R12, 0x1, R9 ;  /* 0x000000010c287824 */ /* 0x000fc800078e0209 */
[----:B------:R-:W-:-:S07]  /*4ba0*/  IMAD.MOV.U32 R13, RZ, RZ, R40 ;  /* 0x000000ffff0d7224 */ /* 0x000fce00078e0028 */
[----:B------:R-:W-:Y:S05]  /*4bb0*/  WARPSYNC.COLLECTIVE R10, `(.L_x_72) ;  /* 0x000000000a087348 */ /* 0x000fea0003c00000 */
[----:B------:R0:W1:Y:S02]  /*4bc0*/  SHFL.DOWN P2, R16, R13, R14, R15 ;  /* 0x0800000e0d107389 */ /* 0x000064000004000f */
[----:B01----:R-:W-:Y:S05]  /*4bd0*/  ENDCOLLECTIVE ;  /* 0x000000000000791b */ /* 0x003fea0003800000 */
.L_x_72:
        /* <DEDUP_REMOVED lines=9> */
.L_x_73:
[----:B------:R-:W-:Y:S01]  /*4c70*/  IMAD.MOV.U32 R14, RZ, RZ, 0x10 ;  /* 0x00000010ff0e7424 */ /* 0x000fe200078e00ff */
[----:B------:R-:W-:-:S05]  /*4c80*/  SEL R16, R16, RZ, !P3 ;  /* 0x000000ff10107207 */ /* 0x000fca0005800000 */
[----:B------:R-:W-:-:S04]  /*4c90*/  IMAD.IADD R44, R9, 0x1, R16 ;  /* 0x00000001092c7824 */ /* 0x000fc800078e0210 */
[----:B------:R-:W-:-:S07]  /*4ca0*/  IMAD.MOV.U32 R13, RZ, RZ, R44 ;  /* 0x000000ffff0d7224 */ /* 0x000fce00078e002c */
[----:B------:R-:W-:Y:S05]  /*4cb0*/  WARPSYNC.COLLECTIVE R10, `(.L_x_74) ;  /* 0x000000000a087348 */ /* 0x000fea0003c00000 */
[----:B------:R0:W1:Y:S02]  /*4cc0*/  SHFL.DOWN P2, R16, R13, R14, R15 ;  /* 0x0800000e0d107389 */ /* 0x000064000004000f */
[----:B01----:R-:W-:Y:S05]  /*4cd0*/  ENDCOLLECTIVE ;  /* 0x000000000000791b */ /* 0x003fea0003800000 */
.L_x_74:
[----:B------:R-:W-:Y:S05]  /*4ce0*/  WARPSYNC.COLLECTIVE R10, `(.L_x_75) ;  /* 0x000000000a087348 */ /* 0x000fea0003c00000 */
[----:B------:R-:W-:Y:S01]  /*4cf0*/  VOTE.ALL P0, P0 ;  /* 0x0000000000ff7806 */ /* 0x000fe20000000000 */
[----:B------:R-:W-:-:S12]  /*4d00*/  ENDCOLLECTIVE ;  /* 0x000000000000791b */ /* 0x000fd80003800000 */
.L_x_75:
[----:B------:R-:W-:-:S04]  /*4d10*/  ISETP.GT.AND P2, PT, R8, R15, PT ;  /* 0x0000000f0800720c */ /* 0x000fc80003f44270 */
[----:B------:R-:W-:-:S05]  /*4d20*/  SEL R9, R16, RZ, !P2 ;  /* 0x000000ff10097207 */ /* 0x000fca0005000000 */
[----:B------:R-:W-:Y:S02]  /*4d30*/  IMAD.IADD R12, R44, 0x1, R9 ;  /* 0x000000012c0c7824 */ /* 0x000fe400078e0209 */
[----:B------:R-:W0:Y:S02]  /*4d40*/  LDC.64 R8, c[0x0][0x390] ;  /* 0x0000e400ff087b82 */ /* 0x000e240000000a00 */
[----:B0-----:R-:W-:-:S05]  /*4d50*/  IADD3 R40, P2, PT, R8, 0x100, RZ ;  /* 0x0000010008287810 */ /* 0x001fca0007f5e0ff */
[----:B------:R-:W-:Y:S01]  /*4d60*/  IMAD.X R41, RZ, RZ, R9, P2 ;  /* 0x000000ffff297224 */ /* 0x000fe200010e0609 */
[----:B------:R-:W-:Y:S07]  /*4d70*/  BRA `(.L_x_76) ;  /* 0xffffffe4001c7947 */ /* 0x000fee000383ffff */
.L_x_26:
[----:B------:R-:W-:Y:S01]  /*4d80*/  BSSY B0, `(.L_x_77) ;  /* 0x0000006000007945 */ /* 0x000fe20003800000 */
[----:B------:R-:W-:Y:S01]  /*4d90*/  PLOP3.LUT P0, PT, P0, PT, PT, 0x8, 0x80 ;  /* 0x000000000080781c */ /* 0x000fe2000070e170 */
[----:B------:R-:W-:-:S12]  /*4da0*/  IMAD.MOV.U32 R10, RZ, RZ, -0x1 ;  /* 0xffffffffff0a7424 */ /* 0x000fd800078e00ff */
[----:B------:R-:W-:Y:S05]  /*4db0*/  WARPSYNC.COLLECTIVE R10, `(.L_x_78) ;  /* 0x000000000a087348 */ /* 0x000fea0003c00000 */
[----:B------:R-:W-:Y:S01]  /*4dc0*/  VOTE.ANY P0, P0 ;  /* 0x0000000000ff7806 */ /* 0x000fe20000000100 */
[----:B------:R-:W-:-:S12]  /*4dd0*/  ENDCOLLECTIVE ;  /* 0x000000000000791b */ /* 0x000fd80003800000 */
.L_x_78:
[----:B------:R-:W-:Y:S05]  /*4de0*/  BSYNC B0 ;  /* 0x0000000000007941 */ /* 0x000fea0003800000 */
.L_x_77:
[----:B------:R-:W-:Y:S05]  /*4df0*/  BRA `(.L_x_79) ;  /* 0xffffffe400247947 */ /* 0x000fea000383ffff */
.L_x_28:
[----:B------:R-:W-:Y:S01]  /*4e00*/  BSSY B0, `(.L_x_80) ;  /* 0x0000006000007945 */ /* 0x000fe20003800000 */
[----:B------:R-:W-:Y:S01]  /*4e10*/  PLOP3.LUT P0, PT, P0, PT, PT, 0x8, 0x80 ;  /* 0x000000000080781c */ /* 0x000fe2000070e170 */
[----:B------:R-:W-:-:S12]  /*4e20*/  IMAD.MOV.U32 R10, RZ, RZ, -0x1 ;  /* 0xffffffffff0a7424 */ /* 0x000fd800078e00ff */
[----:B------:R-:W-:Y:S05]  /*4e30*/  WARPSYNC.COLLECTIVE R10, `(.L_x_81) ;  /* 0x000000000a087348 */ /* 0x000fea0003c00000 */
[----:B------:R-:W-:Y:S01]  /*4e40*/  VOTE.ANY P0, P0 ;  /* 0x0000000000ff7806 */ /* 0x000fe20000000100 */
[----:B------:R-:W-:-:S12]  /*4e50*/  ENDCOLLECTIVE ;  /* 0x000000000000791b */ /* 0x000fd80003800000 */
.L_x_81:
[----:B------:R-:W-:Y:S05]  /*4e60*/  BSYNC B0 ;  /* 0x0000000000007941 */ /* 0x000fea0003800000 */
.L_x_80:
[----:B------:R-:W-:Y:S05]  /*4e70*/  BRA `(.L_x_82) ;  /* 0xffffffe400287947 */ /* 0x000fea000383ffff */
.L_x_30:
[----:B------:R-:W-:Y:S01]  /*4e80*/  BSSY B0, `(.L_x_83) ;  /* 0x0000006000007945 */ /* 0x000fe20003800000 */
[----:B------:R-:W-:Y:S01]  /*4e90*/  PLOP3.LUT P2, PT, P0, PT, PT, 0x8, 0x80 ;  /* 0x000000000080781c */ /* 0x000fe2000074e170 */
[----:B------:R-:W-:-:S12]  /*4ea0*/  IMAD.MOV.U32 R10, RZ, RZ, -0x1 ;  /* 0xffffffffff0a7424 */ /* 0x000fd800078e00ff */
[----:B------:R-:W-:Y:S05]  /*4eb0*/  WARPSYNC.COLLECTIVE R10, `(.L_x_84) ;  /* 0x000000000a087348 */ /* 0x000fea0003c00000 */
[----:B------:R-:W-:Y:S01]  /*4ec0*/  VOTE.ANY R10, PT, P2 ;  /* 0x00000000000a7806 */ /* 0x000fe200010e0100 */
[----:B------:R-:W-:Y:S06]  /*4ed0*/  ENDCOLLECTIVE ;  /* 0x000000000000791b */ /* 0x000fec0003800000 */
.L_x_84:
[----:B------:R-:W-:Y:S05]  /*4ee0*/  BSYNC B0 ;  /* 0x0000000000007941 */ /* 0x000fea0003800000 */
.L_x_83:
[----:B------:R-:W-:Y:S01]  /*4ef0*/  LOP3.LUT R10, R10, 0x80000000, R19, 0xec, !PT ;  /* 0x800000000a0a7812 */ /* 0x000fe200078eec13 */
[----:B------:R-:W-:Y:S02]  /*4f00*/  IMAD.MOV.U32 R14, RZ, RZ, 0x1 ;  /* 0x00000001ff0e7424 */ /* 0x000fe400078e00ff */
[----:B------:R-:W-:Y:S02]  /*4f10*/  VIADD R18, R18, 0xffffffe0 ;  /* 0xffffffe012127836 */ /* 0x000fe40000000000 */
[----:B------:R-:W-:-:S05]  /*4f20*/  VIADD R13, R10, 0xffffffff ;  /* 0xffffffff0a0d7836 */ /* 0x000fca0000000000 */
[----:B------:R-:W-:Y:S01]  /*4f30*/  LOP3.LUT R45, R10, R13, RZ, 0xc, !PT ;  /* 0x0000000d0a2d7212 */ /* 0x000fe200078e0cff */
[----:B------:R-:W-:Y:S02]  /*4f40*/  IMAD.MOV.U32 R13, RZ, RZ, R9 ;  /* 0x000000ffff0d7224 */ /* 0x000fe400078e0009 */
[----:B------:R-:W-:Y:S01]  /*4f50*/  IMAD.MOV.U32 R10, RZ, RZ, -0x1 ;  /* 0xffffffffff0a7424 */ /* 0x000fe200078e00ff */
[----:B------:R0:W1:Y:S06]  /*4f60*/  POPC R15, R45 ;  /* 0x0000002d000f7309 */ /* 0x00006c0000000000 */
[----:B01----:R-:W-:Y:S05]  /*4f70*/  WARPSYNC.COLLECTIVE R10, `(.L_x_85) ;  /* 0x000000000a087348 */ /* 0x003fea0003c00000 */
[----:B-1----:R1:W2:Y:S02]  /*4f80*/  SHFL.DOWN P2, R16, R13, R14, R15 ;  /* 0x0800000e0d107389 */ /* 0x0022a4000004000f */
[----:B012---:R-:W-:Y:S05]  /*4f90*/  ENDCOLLECTIVE ;  /* 0x000000000000791b */ /* 0x007fea0003800000 */
.L_x_85:
[----:B------:R-:W-:Y:S01]  /*4fa0*/  ISETP.GE.AND P0, PT, R38, R15, PT ;  /* 0x0000000f2600720c */ /* 0x000fe20003f06270 */
[----:B------:R-:W-:-:S03]  /*4fb0*/  IMAD.MOV.U32 R14, RZ, RZ, 0x2 ;  /* 0x00000002ff0e7424 */ /* 0x000fc600078e00ff */
[----:B------:R-:W-:-:S05]  /*4fc0*/  SEL R16, R16, RZ, !P0 ;  /* 0x000000ff10107207 */ /* 0x000fca0004000000 */
[----:B------:R-:W-:Y:S02]  /*4fd0*/  IMAD.IADD R44, R16, 0x1, R9 ;  /* 0x00000001102c7824 */ /* 0x000fe400078e0209 */
[----:B------:R-:W-:Y:S02]  /*4fe0*/  VIADD R16, R38, 0x2 ;  /* 0x0000000226107836 */ /* 0x000fe40000000000 */
[----:B------:R-:W-:-:S03]  /*4ff0*/  IMAD.MOV.U32 R13, RZ, RZ, R44 ;  /* 0x000000ffff0d7224 */ /* 0x000fc600078e002c */
[----:B------:R-:W-:-:S13]  /*5000*/  ISETP.GT.AND P0, PT, R16, R15, PT ;  /* 0x0000000f1000720c */ /* 0x000fda0003f04270 */
[----:B------:R-:W-:Y:S05]  /*5010*/  WARPSYNC.COLLECTIVE R10, `(.L_x_86) ;  /* 0x000000000a087348 */ /* 0x000fea0003c00000 */
[----:B------:R0:W1:Y:S02]  /*5020*/  SHFL.DOWN P2, R16, R13, R14, R15 ;  /* 0x0800000e0d107389 */ /* 0x000064000004000f */
[----:B01----:R-:W-:Y:S05]  /*5030*/  ENDCOLLECTIVE ;  /* 0x000000000000791b */ /* 0x003fea0003800000 */
.L_x_86:
[----:B------:R-:W-:Y:S01]  /*5040*/  IMAD.MOV.U32 R14, RZ, RZ, 0x4 ;  /* 0x00000004ff0e7424 */ /* 0x000fe200078e00ff */
        /* <DEDUP_REMOVED lines=8> */
.L_x_87:
[----:B------:R-:W-:Y:S01]  /*50d0*/  IMAD.MOV.U32 R14, RZ, RZ, 0x8 ;  /* 0x00000008ff0e7424 */ /* 0x000fe200078e00ff */
        /* <DEDUP_REMOVED lines=8> */
.L_x_88:
        /* <DEDUP_REMOVED lines=9> */
.L_x_89:
[----:B------:R-:W-:Y:S02]  /*51f0*/  SEL R9, R16, RZ, !P0 ;  /* 0x000000ff10097207 */ /* 0x000fe40004000000 */
[----:B------:R-:W-:Y:S02]  /*5200*/  ISETP.NE.AND P0, PT, R8, 0x65, PT ;  /* 0x000000650800780c */ /* 0x000fe40003f05270 */
[----:B------:R-:W-:-:S11]  /*5210*/  IADD3 R12, PT, PT, R44, R9, R12 ;  /* 0x000000092c0c7210 */ /* 0x000fd60007ffe00c */
[----:B------:R-:W-:Y:S05]  /*5220*/  WARPSYNC.COLLECTIVE R10, `(.L_x_90) ;  /* 0x000000000a087348 */ /* 0x000fea0003c00000 */
[----:B------:R-:W-:Y:S01]  /*5230*/  VOTE.ALL P0, P0 ;  /* 0x0000000000ff7806 */ /* 0x000fe20000000000 */
[----:B------:R-:W-:-:S12]  /*5240*/  ENDCOLLECTIVE ;  /* 0x000000000000791b */ /* 0x000fd80003800000 */
.L_x_90:
[----:B------:R-:W-:Y:S05]  /*5250*/  BRA `(.L_x_91) ;  /* 0xffffffe000c07947 */ /* 0x000fea000383ffff */
.L_x_92:
[----:B------:R-:W-:-:S00]  /*5260*/  BRA `(.L_x_92) ;  /* 0xfffffffc00fc7947 */ /* 0x000fc0000383ffff */
[----:B------:R-:W-:-:S00]  /*5270*/  NOP ;  /* 0x0000000000007918 */ /* 0x000fc00000000000 */
        /* <DEDUP_REMOVED lines=8> */
.L_x_191:


//--------------------- .text._ZN3cub18CUB_300001_SM_10006detail4scan16DeviceScanKernelINS2_10policy_hubIiiijN4cuda3std3__44plusIvEEE10Policy1000EN6thrust24THRUST_300001_SM_1000_NS10device_ptrIiEESF_NS0_13ScanTileStateIiLb1EEES9_NS1_10InputValueIiPiEEjiLb0EiEEvT0_T1_T2_iT3_T4_T5_ --------------------------
	.section	.text._ZN3cub18CUB_300001_SM_10006detail4scan16DeviceScanKernelINS2_10policy_hubIiiijN4cuda3std3__44plusIvEEE10Policy1000EN6thrust24THRUST_300001_SM_1000_NS10device_ptrIiEESF_NS0_13ScanTileStateIiLb1EEES9_NS1_10InputValueIiPiEEjiLb0EiEEvT0_T1_T2_iT3_T4_T5_,"ax",@progbits
	.align	128
        .global         _ZN3cub18CUB_300001_SM_10006detail4scan16DeviceScanKernelINS2_10policy_hubIiiijN4cuda3std3__44plusIvEEE10Policy1000EN6thrust24THRUST_300001_SM_1000_NS10device_ptrIiEESF_NS0_13ScanTileStateIiLb1EEES9_NS1_10InputValueIiPiEEjiLb0EiEEvT0_T1_T2_iT3_T4_T5_
        .type           _ZN3cub18CUB_300001_SM_10006detail4scan16DeviceScanKernelINS2_10policy_hubIiiijN4cuda3std3__44plusIvEEE10Policy1000EN6thrust24THRUST_300001_SM_1000_NS10device_ptrIiEESF_NS0_13ScanTileStateIiLb1EEES9_NS1_10InputValueIiPiEEjiLb0EiEEvT0_T1_T2_iT3_T4_T5_,@function
        .size           _ZN3cub18CUB_300001_SM_10006detail4scan16DeviceScanKernelINS2_10policy_hubIiiijN4cuda3std3__44plusIvEEE10Policy1000EN6thrust24THRUST_300001_SM_1000_NS10device_ptrIiEESF_NS0_13ScanTileStateIiLb1EEES9_NS1_10InputValueIiPiEEjiLb0EiEEvT0_T1_T2_iT3_T4_T5_,(.L_x_192 - _ZN3cub18CUB_300001_SM_10006detail4scan16DeviceScanKernelINS2_10policy_hubIiiijN4cuda3std3__44plusIvEEE10Policy1000EN6thrust24THRUST_300001_SM_1000_NS10device_ptrIiEESF_NS0_13ScanTileStateIiLb1EEES9_NS1_10InputValueIiPiEEjiLb0EiEEvT0_T1_T2_iT3_T4_T5_)
        .other          _ZN3cub18CUB_300001_SM_10006detail4scan16DeviceScanKernelINS2_10policy_hubIiiijN4cuda3std3__44plusIvEEE10Policy1000EN6thrust24THRUST_300001_SM_1000_NS10device_ptrIiEESF_NS0_13ScanTileStateIiLb1EEES9_NS1_10InputValueIiPiEEjiLb0EiEEvT0_T1_T2_iT3_T4_T5_,@"STO_CUDA_ENTRY STV_DEFAULT"
_ZN3cub18CUB_300001_SM_10006detail4scan16DeviceScanKernelINS2_10policy_hubIiiijN4cuda3std3__44plusIvEEE10Policy1000EN6thrust24THRUST_300001_SM_1000_NS10device_ptrIiEESF_NS0_13ScanTileStateIiLb1EEES9_NS1_10InputValueIiPiEEjiLb0EiEEvT0_T1_T2_iT3_T4_T5_:
.text._ZN3cub18CUB_300001_SM_10006detail4scan16DeviceScanKernelINS2_10policy_hubIiiijN4cuda3std3__44plusIvEEE10Policy1000EN6thrust24THRUST_300001_SM_1000_NS10device_ptrIiEESF_NS0_13ScanTileStateIiLb1EEES9_NS1_10InputValueIiPiEEjiLb0EiEEvT0_T1_T2_iT3_T4_T5_:
[----:B------:R-:W-:Y:S01]  /*0000*/  LDC R1, c[0x0][0x37c] ;  /* 0x0000df00ff017b82 */ /* 0x000fe20000000800 */
[----:B------:R-:W0:Y:S07]  /*0010*/  LDCU UR4, c[0x0][0x3a0] ;  /* 0x00007400ff0477ac */ /* 0x000e2e0008000800 */
[----:B------:R-:W1:Y:S01]  /*0020*/  LDC R42, c[0x0][0x398] ;  /* 0x0000e600ff2a7b82 */ /* 0x000e620000000800 */
[----:B------:R-:W2:Y:S01]  /*0030*/  LDCU.64 UR8, c[0x0][0x358] ;  /* 0x00006b00ff0877ac */ /* 0x000ea20008000a00 */
[----:B------:R-:W3:Y:S01]  /*0040*/  LDCU UR5, c[0x0][0x3b0] ;  /* 0x00007600ff0577ac */ /* 0x000ee20008000800 */
[----:B0-----:R-:W-:-:S06]  /*0050*/  UPRMT UR4, UR4, 0x7770, URZ ;  /* 0x0000777004047896 */ /* 0x001fcc00080000ff */
[----:B------:R-:W-:-:S13]  /*0060*/  ISETP.NE.AND P0, PT, RZ, UR4, PT ;  /* 0x00000004ff007c0c */ /* 0x000fda000bf05270 */
[----:B------:R-:W2:Y:S02]  /*0070*/  @P0 LDC.64 R2, c[0x0][0x3a8] ;  /* 0x0000ea00ff020b82 */ /* 0x000ea40000000a00 */
[----:B--2---:R0:W5:Y:S06]  /*0080*/  @P0 LDG.E R44, desc[UR8][R2.64] ;  /* 0x00000008022c0981 */ /* 0x00416c000c1e1900 */
[----:B------:R-:W1:Y:S02]  /*0090*/  S2UR UR4, SR_CTAID.X ;  /* 0x00000000000479c3 */ /* 0x000e640000002500 */
[----:B-1----:R-:W-:-:S04]  /*00a0*/  VIADD R42, R42, UR4 ;  /* 0x000000042a2a7c36 */ /* 0x002fc80008000000 */
[----:B------:R-:W-:-:S05]  /*00b0*/  IMAD R7, R42, 0x2100, RZ ;  /* 0x000021002a077824 */ /* 0x000fca00078e02ff */
[----:B---3--:R-:W-:Y:S01]  /*00c0*/  IADD3 R0, PT, PT, -R7, UR5, RZ ;  /* 0x0000000507007c10 */ /* 0x008fe2000fffe1ff */
[----:B------:R-:W1:Y:S03]  /*00d0*/  @!P0 LDC R44, c[0x0][0x3a8] ;  /* 0x0000ea00ff2c8b82 */ /* 0x000e660000000800 */
[----:B------:R-:W-:-:S13]  /*00e0*/  ISETP.GE.U32.AND P0, PT, R0, 0x2101, PT ;  /* 0x000021010000780c */ /* 0x000fda0003f06070 */
[----:B0-----:R-:W-:Y:S05]  /*00f0*/  @!P0 BRA `(.L_x_93) ;  /* 0x0000001c00ac8947 */ /* 0x001fea0003800000 */
[----:B------:R-:W0:Y:S01]  /*0100*/  S2R R16, SR_TID.X ;  /* 0x0000000000107919 */ /* 0x000e220000002100 */
[----:B------:R-:W2:Y:S01]  /*0110*/  LDCU.64 UR4, c[0x0][0x380] ;  /* 0x00007000ff0477ac */ /* 0x000ea20008000a00 */
[C---:B0-----:R-:W-:Y:S02]  /*0120*/  LOP3.LUT R0, R16.reuse, 0x1f, RZ, 0xc0, !PT ;  /* 0x0000001f10007812 */ /* 0x041fe400078ec0ff */
[----:B------:R-:W-:-:S05]  /*0130*/  LOP3.LUT R3, R16, 0x3e0, RZ, 0xc0, !PT ;  /* 0x000003e010037812 */ /* 0x000fca00078ec0ff */
[----:B------:R-:W-:-:S05]  /*0140*/  IMAD R0, R3, 0x16, R0 ;  /* 0x0000001603007824 */ /* 0x000fca00078e0200 */
[----:B------:R-:W-:-:S05]  /*0150*/  IADD3 R0, P0, PT, R7, R0, RZ ;  /* 0x0000000007007210 */ /* 0x000fca0007f1e0ff */
[----:B------:R-:W-:Y:S02]  /*0160*/  IMAD.X R3, RZ, RZ, RZ, P0 ;  /* 0x000000ffff037224 */ /* 0x000fe400000e06ff */
        /* <DEDUP_REMOVED lines=30> */
[----:B------:R-:W-:Y:S01]  /*0350*/  ISETP.NE.AND P0, PT, R42, RZ, PT ;  /* 0x000000ff2a00720c */ /* 0x000fe20003f05270 */
        /* <DEDUP_REMOVED lines=28> */
[----:B------:R0:W1:Y:S04]  /*0520*/  LDS.64 R36, [R27] ;  /* 0x000000001b247984 */ /* 0x0000680000000a00 */
[----:B------:R0:W2:Y:S04]  /*0530*/  LDS.64 R34, [R27+0x8] ;  /* 0x000008001b227984 */ /* 0x0000a80000000a00 */
[----:B------:R0:W3:Y:S04]  /*0540*/  LDS.64 R32, [R27+0x10] ;  /* 0x000010001b207984 */ /* 0x0000e80000000a00 */
[----:B------:R0:W4:Y:S04]  /*0550*/  LDS.64 R18, [R27+0x18] ;  /* 0x000018001b127984 */ /* 0x0001280000000a00 */
[----:B------:R0:W0:Y:S04]  /*0560*/  LDS.64 R14, [R27+0x20] ;  /* 0x000020001b0e7984 */ /* 0x0000280000000a00 */
[----:B------:R0:W0:Y:S04]  /*0570*/  LDS.64 R12, [R27+0x28] ;  /* 0x000028001b0c7984 */ /* 0x0000280000000a00 */
[----:B------:R0:W0:Y:S04]  /*0580*/  LDS.64 R10, [R27+0x30] ;  /* 0x000030001b0a7984 */ /* 0x0000280000000a00 */
[----:B------:R0:W0:Y:S04]  /*0590*/  LDS.64 R8, [R27+0x38] ;  /* 0x000038001b087984 */ /* 0x0000280000000a00 */
[----:B------:R0:W0:Y:S04]  /*05a0*/  LDS.64 R6, [R27+0x40] ;  /* 0x000040001b067984 */ /* 0x0000280000000a00 */
[----:B------:R0:W0:Y:S04]  /*05b0*/  LDS.64 R4, [R27+0x48] ;  /* 0x000048001b047984 */ /* 0x0000280000000a00 */
[----:B------:R0:W0:Y:S01]  /*05c0*/  LDS.64 R2, [R27+0x50] ;  /* 0x000050001b027984 */ /* 0x0000220000000a00 */
[----:B------:R-:W-:Y:S06]  /*05d0*/  BAR.SYNC.DEFER_BLOCKING 0x0 ;  /* 0x0000000000007b1d */ /* 0x000fec0000010000 */
[----:B-1----:R-:W-:Y:S05]  /*05e0*/  @P0 BRA `(.L_x_95) ;  /* 0x00000004001c0947 */ /* 0x002fea0003800000 */
[----:B0-2---:R-:W-:Y:S02]  /*05f0*/  IADD3 R17, PT, PT, R34, R37, R36 ;  /* 0x0000002522117210 */ /* 0x005fe40007ffe024 */
[C---:B------:R-:W-:Y:S02]  /*0600*/  ISETP.NE.AND P1, PT, R39.reuse, 0x1f, PT ;  /* 0x0000001f2700780c */ /* 0x040fe40003f25270 */
[----:B---3--:R-:W-:Y:S02]  /*0610*/  IADD3 R17, PT, PT, R32, R35, R17 ;  /* 0x0000002320117210 */ /* 0x008fe40007ffe011 */
[----:B------:R-:W-:Y:S02]  /*0620*/  ISETP.NE.AND P2, PT, R39, RZ, PT ;  /* 0x000000ff2700720c */ /* 0x000fe40003f45270 */
[----:B----4-:R-:W-:-:S04]  /*0630*/  IADD3 R17, PT, PT, R18, R33, R17 ;  /* 0x0000002112117210 */ /* 0x010fc80007ffe011 */
[----:B------:R-:W-:-:S03]  /*0640*/  IADD3 R17, PT, PT, R14, R19, R17 ;  /* 0x000000130e117210 */ /* 0x000fc60007ffe011 */
[----:B------:R-:W-:Y:S02]  /*0650*/  @!P1 LEA R43, R40, UR4, 0x2 ;  /* 0x00000004282b9c11 */ /* 0x000fe4000f8e10ff */
[----:B------:R-:W-:-:S04]  /*0660*/  IADD3 R17, PT, PT, R12, R15, R17 ;  /* 0x0000000f0c117210 */ /* 0x000fc80007ffe011 */
[----:B------:R-:W-:-:S04]  /*0670*/  IADD3 R17, PT, PT, R10, R13, R17 ;  /* 0x0000000d0a117210 */ /* 0x000fc80007ffe011 */
[----:B------:R-:W-:-:S04]  /*0680*/  IADD3 R17, PT, PT, R8, R11, R17 ;  /* 0x0000000b08117210 */ /* 0x000fc80007ffe011 */
[----:B------:R-:W-:-:S04]  /*0690*/  IADD3 R17, PT, PT, R6, R9, R17 ;  /* 0x0000000906117210 */ /* 0x000fc80007ffe011 */
[----:B------:R-:W-:-:S04]  /*06a0*/  IADD3 R17, PT, PT, R4, R7, R17 ;  /* 0x0000000704117210 */ /* 0x000fc80007ffe011 */
[----:B------:R-:W-:-:S05]  /*06b0*/  IADD3 R20, PT, PT, R2, R5, R17 ;  /* 0x0000000502147210 */ /* 0x000fca0007ffe011 */
[----:B------:R-:W-:-:S05]  /*06c0*/  IMAD.IADD R3, R3, 0x1, R20 ;  /* 0x0000000103037824 */ /* 0x000fca00078e0214 */
        /* <DEDUP_REMOVED lines=37> */
[----:B------:R-:W-:Y:S02]  /*0920*/  SEL R20, R26, R20, !P0 ;  /* 0x000000141a147207 */ /* 0x000fe40004000000 */
[----:B------:R-:W-:-:S04]  /*0930*/  ISETP.NE.AND P0, PT, R40, 0x8, PT ;  /* 0x000000082800780c */ /* 0x000fc80003f05270 */
[----:B------:R-:W-:Y:S02]  /*0940*/  SEL R20, R27, R20, !P0 ;  /* 0x000000141b147207 */ /* 0x000fe40004000000 */
[----:B------:R-:W-:Y:S02]  /*0950*/  ISETP.NE.AND P0, PT, R40, 0xa, PT ;  /* 0x0000000a2800780c */ /* 0x000fe40003f05270 */
[----:B------:R-:W-:Y:S02]  /*0960*/  SEL R20, R28, R20, !P1 ;  /* 0x000000141c147207 */ /* 0x000fe40004800000 */
[----:B------:R-:W-:Y:S02]  /*0970*/  ISETP.NE.AND P1, PT, R40, 0xb, PT ;  /* 0x0000000b2800780c */ /* 0x000fe40003f25270 */
[----:B------:R-:W-:Y:S01]  /*0980*/  SEL R20, R29, R20, !P0 ;  /* 0x000000141d147207 */ /* 0x000fe20004000000 */
[----:B------:R-:W-:Y:S01]  /*0990*/  IMAD.IADD R29, R30, 0x1, R29 ;  /* 0x000000011e1d7824 */ /* 0x000fe200078e021d */
[----:B------:R-:W-:-:S04]  /*09a0*/  ISETP.GE.U32.AND P0, PT, R16, 0x20, PT ;  /* 0x000000201000780c */ /* 0x000fc80003f06070 */
[----:B------:R-:W-:Y:S02]  /*09b0*/  SEL R20, R29, R20, !P1 ;  /* 0x000000141d147207 */ /* 0x000fe40004800000 */
[----:B------:R-:W-:Y:S02]  /*09c0*/  ISETP.NE.AND P1, PT, R16, RZ, PT ;  /* 0x000000ff1000720c */ /* 0x000fe40003f25270 */
[----:B------:R-:W-:Y:S02]  /*09d0*/  SEL R16, R3, RZ, P2 ;  /* 0x000000ff03107207 */ /* 0x000fe40001000000 */
[----:B------:R-:W-:Y:S02]  /*09e0*/  SEL R3, R20, RZ, P0 ;  /* 0x000000ff14037207 */ /* 0x000fe40000000000 */
[--C-:B-----5:R-:W-:Y:S02]  /*09f0*/  IADD3 R31, PT, PT, R29, R31, R44.reuse ;  /* 0x0000001f1d1f7210 */ /* 0x120fe40007ffe02c */
[----:B------:R-:W-:-:S05]  /*0a00*/  IADD3 R44, PT, PT, R3, R16, R44 ;  /* 0x00000010032c7210 */ /* 0x000fca0007ffe02c */
[----:B------:R-:W-:Y:S05]  /*0a10*/  @P1 BRA `(.L_x_96) ;  /* 0x0000000c00f41947 */ /* 0x000fea0003800000 */
[----:B------:R-:W0:Y:S01]  /*0a20*/  LDC.64 R16, c[0x0][0x390] ;  /* 0x0000e400ff107b82 */ /* 0x000e220000000a00 */
[----:B------:R-:W-:-:S05]  /*0a30*/  IMAD.MOV.U32 R30, RZ, RZ, 0x65 ;  /* 0x00000065ff1e7424 */ /* 0x000fca00078e00ff */
[----:B0-----:R0:W-:Y:S01]  /*0a40*/  ST.E.64.STRONG.GPU desc[UR8][R16.64+0x100], R30 ;  /* 0x0001001e10007985 */ /* 0x0011e2000c10fb08 */
[----:B------:R-:W-:Y:S05]  /*0a50*/  BRA `(.L_x_96) ;  /* 0x0000000c00e47947 */ /* 0x000fea0003800000 */
.L_x_95:
        /* <DEDUP_REMOVED lines=57> */
[----:B------:R-:W-:Y:S02]  /*0df0*/  ISETP.NE.AND P0, PT, R40, 0xa, PT ;  /* 0x0000000a2800780c */ /* 0x000fe40003f05270 */
[----:B------:R-:W-:Y:S02]  /*0e00*/  SEL R20, R28, R20, !P1 ;  /* 0x000000141c147207 */ /* 0x000fe40004800000 */
[----:B------:R-:W-:Y:S02]  /*0e10*/  ISETP.NE.AND P1, PT, R40, 0xb, PT ;  /* 0x0000000b2800780c */ /* 0x000fe40003f25270 */
[----:B------:R-:W-:Y:S02]  /*0e20*/  SEL R20, R29, R20, !P0 ;  /* 0x000000141d147207 */ /* 0x000fe40004000000 */
[----:B------:R-:W-:-:S02]  /*0e30*/  ISETP.GT.U32.AND P0, PT, R16, 0x1f, PT ;  /* 0x0000001f1000780c */ /* 0x000fc40003f04070 */
[----:B------:R-:W-:Y:S02]  /*0e40*/  SEL R20, R30, R20, !P1 ;  /* 0x000000141e147207 */ /* 0x000fe40004800000 */
[----:B------:R-:W-:-:S03]  /*0e50*/  ISETP.GE.U32.AND P1, PT, R16, 0x20, PT ;  /* 0x000000201000780c */ /* 0x000fc60003f26070 */
[----:B------:R-:W-:-:S05]  /*0e60*/  IMAD.IADD R20, R20, 0x1, R17 ;  /* 0x0000000114147824 */ /* 0x000fca00078e0211 */
[----:B------:R-:W-:Y:S01]  /*0e70*/  SEL R23, R3, R20, !P1 ;  /* 0x0000001403177207 */ /* 0x000fe20004800000 */
[----:B------:R-:W-:Y:S06]  /*0e80*/  @P0 BRA `(.L_x_97) ;  /* 0x0000000800b00947 */ /* 0x000fec0003800000 */
[----:B------:R-:W0:Y:S01]  /*0e90*/  LDC.64 R20, c[0x0][0x390] ;  /* 0x0000e400ff147b82 */ /* 0x000e220000000a00 */
[----:B------:R-:W-:Y:S02]  /*0ea0*/  ISETP.NE.AND P1, PT, R16, RZ, PT ;  /* 0x000000ff1000720c */ /* 0x000fe40003f25270 */
[----:B------:R-:W-:-:S05]  /*0eb0*/  LOP3.LUT R3, RZ, R16, RZ, 0x33, !PT ;  /* 0x00000010ff037212 */ /* 0x000fca00078e33ff */
[----:B------:R-:W-:-:S06]  /*0ec0*/  IMAD.IADD R40, R42, 0x1, R3 ;  /* 0x000000012a287824 */ /* 0x000fcc00078e0203 */
        /* <DEDUP_REMOVED lines=11> */
.L_x_127:
[----:B------:R-:W-:Y:S05]  /*0f80*/  @!P0 BRA `(.L_x_99) ;  /* 0x0000000000748947 */ /* 0x000fea0003800000 */
[----:B------:R-:W-:-:S07]  /*0f90*/  IMAD.MOV.U32 R3, RZ, RZ, 0x3b8 ;  /* 0x000003b8ff037424 */ /* 0x000fce00078e00ff */
.L_x_101:
[----:B------:R-:W-:Y:S02]  /*0fa0*/  VIADD R27, R3, 0x1 ;  /* 0x00000001031b7836 */ /* 0x000fe40000000000 */
[----:B------:R-:W-:Y:S02]  /*0fb0*/  IMAD R42, R42, 0x41a7, RZ ;  /* 0x000041a72a2a7824 */ /* 0x000fe400078e02ff */
[----:B------:R-:W0:Y:S01]  /*0fc0*/  I2F.U32.RP R22, R27 ;  /* 0x0000001b00167306 */ /* 0x000e220000209000 */
[----:B------:R-:W-:Y:S01]  /*0fd0*/  IMAD.MOV R29, RZ, RZ, -R27 ;  /* 0x000000ffff1d7224 */ /* 0x000fe200078e0a1b */
[----:B------:R-:W-:Y:S02]  /*0fe0*/  ISETP.NE.U32.AND P2, PT, R27, RZ, PT ;  /* 0x000000ff1b00720c */ /* 0x000fe40003f45070 */
[----:B------:R-:W-:-:S04]  /*0ff0*/  LOP3.LUT R42, R42, 0x7fffffff, RZ, 0xc0, !PT ;  /* 0x7fffffff2a2a7812 */ /* 0x000fc800078ec0ff */
[----:B0-----:R-:W0:Y:S02]  /*1000*/  MUFU.RCP R22, R22 ;  /* 0x0000001600167308 */ /* 0x001e240000001000 */
[----:B0-----:R-:W-:-:S06]  /*1010*/  VIADD R20, R22, 0xffffffe ;  /* 0x0ffffffe16147836 */ /* 0x001fcc0000000000 */
[----:B------:R0:W1:Y:S02]  /*1020*/  F2I.FTZ.U32.TRUNC.NTZ R21, R20 ;  /* 0x0000001400157305 */ /* 0x000064000021f000 */
[----:B0-----:R-:W-:Y:S02]  /*1030*/  IMAD.MOV.U32 R20, RZ, RZ, RZ ;  /* 0x000000ffff147224 */ /* 0x001fe400078e00ff */
[----:B-1----:R-:W-:-:S04]  /*1040*/  IMAD R29, R29, R21, RZ ;  /* 0x000000151d1d7224 */ /* 0x002fc800078e02ff */
[----:B------:R-:W-:-:S06]  /*1050*/  IMAD.HI.U32 R21, R21, R29, R20 ;  /* 0x0000001d15157227 */ /* 0x000fcc00078e0014 */
[----:B------:R-:W-:-:S04]  /*1060*/  IMAD.HI.U32 R21, R21, R42, RZ ;  /* 0x0000002a15157227 */ /* 0x000fc800078e00ff */
[----:B------:R-:W-:-:S04]  /*1070*/  IMAD.MOV R21, RZ, RZ, -R21 ;  /* 0x000000ffff157224 */ /* 0x000fc800078e0a15 */
[----:B------:R-:W-:-:S05]  /*1080*/  IMAD R22, R27, R21, R42 ;  /* 0x000000151b167224 */ /* 0x000fca00078e022a */
[----:B------:R-:W-:-:S13]  /*1090*/  ISETP.GE.U32.AND P0, PT, R22, R27, PT ;  /* 0x0000001b1600720c */ /* 0x000fda0003f06070 */
[----:B------:R-:W-:-:S05]  /*10a0*/  @P0 IMAD.IADD R22, R22, 0x1, -R27 ;  /* 0x0000000116160824 */ /* 0x000fca00078e0a1b */
[----:B------:R-:W-:-:S13]  /*10b0*/  ISETP.GE.U32.AND P0, PT, R22, R27, PT ;  /* 0x0000001b1600720c */ /* 0x000fda0003f06070 */
[----:B------:R-:W-:Y:S01]  /*10c0*/  @P0 IMAD.IADD R22, R22, 0x1, -R27 ;  /* 0x0000000116160824 */ /* 0x000fe200078e0a1b */
[----:B------:R-:W-:-:S04]  /*10d0*/  @!P2 LOP3.LUT R22, RZ, R27, RZ, 0x33, !PT ;  /* 0x0000001bff16a212 */ /* 0x000fc800078e33ff */
[----:B------:R-:W-:Y:S05]  /*10e0*/  NANOSLEEP R22 ;  /* 0x000000160000735d */ /* 0x000fea0003800000 */
[----:B------:R-:W2:Y:S01]  /*10f0*/  LD.E.64.STRONG.GPU R26, desc[UR8][R16.64+0x100] ;  /* 0x00010008101a7980 */ /* 0x000ea2000c10fb00 */
[----:B------:R-:W-:Y:S01]  /*1100*/  UMOV UR5, 0xffffffff ;  /* 0xffffffff00057882 */ /* 0x000fe20000000000 */
[----:B------:R-:W-:Y:S02]  /*1110*/  SHF.R.U32.HI R3, RZ, 0x1, R3 ;  /* 0x00000001ff037819 */ /* 0x000fe40000011603 */
[----:B--2---:R-:W-:Y:S01]  /*1120*/  ISETP.NE.AND P0, PT, R26, 0x63, PT ;  /* 0x000000631a00780c */ /* 0x004fe20003f05270 */
[----:B------:R-:W-:-:S12]  /*1130*/  BRA.DIV UR5, `(.L_x_100) ;  /* 0x0000003605187947 */ /* 0x000fd8000b800000 */
[----:B------:R-:W-:-:S13]  /*1140*/  VOTE.ANY P0, !P0 ;  /* 0x0000000000ff7806 */ /* 0x000fda0004000100 */
.L_x_130:
[----:B------:R-:W-:Y:S05]  /*1150*/  @P0 BRA `(.L_x_101) ;  /* 0xfffffffc00900947 */ /* 0x000fea000383ffff */
.L_x_99:
[----:B------:R-:W-:Y:S01]  /*1160*/  UMOV UR5, 0xffffffff ;  /* 0xffffffff00057882 */ /* 0x000fe20000000000 */
[----:B------:R-:W-:Y:S02]  /*1170*/  ISETP.NE.AND P0, PT, R26, 0x65, PT ;  /* 0x000000651a00780c */ /* 0x000fe40003f05270 */
[----:B------:R-:W-:Y:S11]  /*1180*/  BRA.DIV UR5, `(.L_x_102) ;  /* 0x0000003605247947 */ /* 0x000ff6000b800000 */
[----:B------:R-:W0:Y:S01]  /*1190*/  S2R R30, SR_GEMASK ;  /* 0x00000000001e7919 */ /* 0x000e220000003c00 */
[----:B------:R-:W-:Y:S01]  /*11a0*/  VOTE.ANY R21, PT, !P0 ;  /* 0x0000000000157806 */ /* 0x000fe200040e0100 */
[C---:B------:R-:W-:Y:S02]  /*11b0*/  VIADD R41, R39.reuse, 0x2 ;  /* 0x0000000227297836 */ /* 0x040fe40000000000 */
[C---:B------:R-:W-:Y:S02]  /*11c0*/  VIADD R43, R39.reuse, 0x4 ;  /* 0x00000004272b7836 */ /* 0x040fe40000000000 */
[C---:B------:R-:W-:Y:S02]  /*11d0*/  VIADD R44, R39.reuse, 0x8 ;  /* 0x00000008272c7836 */ /* 0x040fe40000000000 */
[----:B------:R-:W-:Y:S01]  /*11e0*/  VIADD R45, R39, 0x10 ;  /* 0x00000010272d7836 */ /* 0x000fe20000000000 */
[----:B0-----:R-:W-:-:S05]  /*11f0*/  LOP3.LUT R21, R21, 0x80000000, R30, 0xec, !PT ;  /* 0x8000000015157812 */ /* 0x001fca00078eec1e */
[----:B------:R-:W-:-:S05]  /*1200*/  VIADD R16, R21, 0xffffffff ;  /* 0xffffffff15107836 */ /* 0x000fca0000000000 */
[----:B------:R-:W-:-:S04]  /*1210*/  LOP3.LUT R16, R21, R16, RZ, 0xc, !PT ;  /* 0x0000001015107212 */ /* 0x000fc800078e0cff */
[----:B------:R0:W1:Y:S02]  /*1220*/  POPC R20, R16 ;  /* 0x0000001000147309 */ /* 0x0000640000000000 */
[----:B0-----:R-:W0:Y:S01]  /*1230*/  LDC.64 R16, c[0x0][0x390] ;  /* 0x0000e400ff107b82 */ /* 0x001e220000000a00 */
[----:B-1----:R-:W1:Y:S01]  /*1240*/  SHFL.DOWN PT, R22, R27, 0x1, R20 ;  /* 0x082000001b167989 */ /* 0x002e6200000e0014 */
[-C--:B------:R-:W-:Y:S02]  /*1250*/  ISETP.GE.AND P0, PT, R39, R20.reuse, PT ;  /* 0x000000142700720c */ /* 0x080fe40003f06270 */
[----:B------:R-:W-:Y:S02]  /*1260*/  ISETP.GT.AND P2, PT, R45, R20, PT ;  /* 0x000000142d00720c */ /* 0x000fe40003f44270 */
[----:B0-----:R-:W-:Y:S02]  /*1270*/  IADD3 R28, P3, PT, R16, 0x100, RZ ;  /* 0x00000100101c7810 */ /* 0x001fe40007f7e0ff */
[----:B-1----:R-:W-:-:S02]  /*1280*/  SEL R22, R22, RZ, !P0 ;  /* 0x000000ff16167207 */ /* 0x002fc40004000000 */
[----:B------:R-:W-:-:S03]  /*1290*/  ISETP.GT.AND P0, PT, R41, R20, PT ;  /* 0x000000142900720c */ /* 0x000fc60003f04270 */
[----:B------:R-:W-:-:S05]  /*12a0*/  IMAD.IADD R3, R22, 0x1, R27 ;  /* 0x0000000116037824 */ /* 0x000fca00078e021b */
[----:B------:R-:W0:Y:S02]  /*12b0*/  SHFL.DOWN PT, R22, R3, 0x2, R20 ;  /* 0x0840000003167989 */ /* 0x000e2400000e0014 */
[----:B0-----:R-:W-:Y:S02]  /*12c0*/  SEL R22, R22, RZ, !P0 ;  /* 0x000000ff16167207 */ /* 0x001fe40004000000 */
[----:B------:R-:W-:-:S03]  /*12d0*/  ISETP.GT.AND P0, PT, R43, R20, PT ;  /* 0x000000142b00720c */ /* 0x000fc60003f04270 */
[----:B------:R-:W-:Y:S02]  /*12e0*/  IMAD.IADD R29, R3, 0x1, R22 ;  /* 0x00000001031d7824 */ /* 0x000fe400078e0216 */
[----:B------:R-:W-:-:S03]  /*12f0*/  IMAD.X R3, RZ, RZ, R17, P3 ;  /* 0x000000ffff037224 */ /* 0x000fc600018e0611 */
        /* <DEDUP_REMOVED lines=10> */
[----:B0-----:R-:W-:-:S05]  /*13a0*/  SEL R22, R22, RZ, !P2 ;  /* 0x000000ff16167207 */ /* 0x001fca0005000000 */
[----:B------:R-:W-:-:S07]  /*13b0*/  IMAD.IADD R46, R47, 0x1, R22 ;  /* 0x000000012f2e7824 */ /* 0x000fce00078e0216 */
.L_x_139:
[----:B------:R-:W-:Y:S05]  /*13c0*/  @!P0 BRA `(.L_x_103) ;  /* 0x0000000400248947 */ /* 0x000fea0003800000 */
[----:B------:R-:W-:-:S07]  /*13d0*/  IMAD.MOV.U32 R29, RZ, RZ, 0x3b8 ;  /* 0x000003b8ff1d7424 */ /* 0x000fce00078e00ff */
.L_x_109:
[----:B------:R-:W-:Y:S02]  /*13e0*/  IMAD.MOV.U32 R16, RZ, RZ, R28 ;  /* 0x000000ffff107224 */ /* 0x000fe400078e001c */
[----:B------:R-:W-:Y:S02]  /*13f0*/  IMAD.MOV.U32 R17, RZ, RZ, R3 ;  /* 0x000000ffff117224 */ /* 0x000fe400078e0003 */
        /* <DEDUP_REMOVED lines=8> */
.L_x_142:
[----:B------:R-:W-:Y:S05]  /*1480*/  @!P0 BRA `(.L_x_105) ;  /* 0x0000000000748947 */ /* 0x000fea0003800000 */
[----:B------:R-:W-:-:S07]  /*1490*/  IMAD.MOV.U32 R22, RZ, RZ, R29 ;  /* 0x000000ffff167224 */ /* 0x000fce00078e001d */
.L_x_107:
        /* <DEDUP_REMOVED lines=27> */
.L_x_145:
[----:B------:R-:W-:Y:S05]  /*1650*/  @P0 BRA `(.L_x_107) ;  /* 0xfffffffc00900947 */ /* 0x000fea000383ffff */
.L_x_105:
[----:B------:R-:W-:Y:S01]  /*1660*/  UMOV UR5, 0xffffffff ;  /* 0xffffffff00057882 */ /* 0x000fe20000000000 */
[----:B------:R-:W-:Y:S02]  /*1670*/  ISETP.NE.AND P0, PT, R26, 0x65, PT ;  /* 0x000000651a00780c */ /* 0x000fe40003f05270 */
[----:B------:R-:W-:Y:S11]  /*1680*/  BRA.DIV UR5, `(.L_x_108) ;  /* 0x0000003605287947 */ /* 0x000ff6000b800000 */
[----:B------:R-:W-:Y:S01]  /*1690*/  VOTE.ANY R21, PT, !P0 ;  /* 0x0000000000157806 */ /* 0x000fe200040e0100 */
[----:B------:R-:W-:-:S03]  /*16a0*/  VIADD R40, R40, 0xffffffe0 ;  /* 0xffffffe028287836 */ /* 0x000fc60000000000 */
[----:B------:R-:W-:-:S05]  /*16b0*/  LOP3.LUT R21, R21, 0x80000000, R30, 0xec, !PT ;  /* 0x8000000015157812 */ /* 0x000fca00078eec1e */
        /* <DEDUP_REMOVED lines=25> */
.L_x_154:
[----:B------:R-:W-:Y:S05]  /*1850*/  @P0 BRA `(.L_x_109) ;  /* 0xfffffff800e00947 */ /* 0x000fea000383ffff */
.L_x_103:
        /* <DEDUP_REMOVED lines=8> */
[----:B0-----:R-:W-:-:S05]  /*18e0*/  @!P1 LEA R3, R16, R3, 0x18 ;  /* 0x0000000310039211 */ /* 0x001fca00078ec0ff */
[----:B------:R1:W-:Y:S04]  /*18f0*/  @!P1 STS [R3+0x8], R31 ;  /* 0x0000081f03009388 */ /* 0x0003e80000000800 */
[----:B------:R1:W-:Y:S01]  /*1900*/  @!P1 STS [R3+0x4], R46 ;  /* 0x0000042e03009388 */ /* 0x0003e20000000800 */
[----:B--2---:R-:W-:Y:S01]  /*1910*/  @!P0 LEA R17, R20, R17, 0x18 ;  /* 0x0000001114118211 */ /* 0x004fe200078ec0ff */
[----:B------:R-:W-:Y:S02]  /*1920*/  IMAD.MOV.U32 R20, RZ, RZ, R23 ;  /* 0x000000ffff147224 */ /* 0x000fe400078e0017 */
[----:B------:R-:W-:Y:S02]  /*1930*/  @!P0 IMAD.MOV.U32 R20, RZ, RZ, R46 ;  /* 0x000000ffff148224 */ /* 0x000fe400078e002e */
[----:B------:R1:W-:Y:S05]  /*1940*/  @!P0 STS [R17+0x4c], R46 ;  /* 0x00004c2e11008388 */ /* 0x0003ea0000000800 */
.L_x_97:
[----:B------:R-:W-:Y:S05]  /*1950*/  WARPSYNC.ALL ;  /* 0x0000000000007948 */ /* 0x000fea0003800000 */
[----:B------:R-:W0:Y:S08]  /*1960*/  S2UR UR6, SR_CgaCtaId ;  /* 0x00000000000679c3 */ /* 0x000e300000008800 */
[----:B------:R-:W-:Y:S06]  /*1970*/  BAR.SYNC.DEFER_BLOCKING 0x0 ;  /* 0x0000000000007b1d */ /* 0x000fec0000010000 */
[----:B------:R-:W-:Y:S01]  /*1980*/  UMOV UR5, 0x400 ;  /* 0x0000040000057882 */ /* 0x000fe20000000000 */
[----:B------:R-:W2:Y:S01]  /*1990*/  S2R R16, SR_TID.X ;  /* 0x0000000000107919 */ /* 0x000ea20000002100 */
[----:B0-----:R-:W-:-:S09]  /*19a0*/  ULEA UR5, UR6, UR5, 0x18 ;  /* 0x0000000506057291 */ /* 0x001fd2000f8ec0ff */
[----:B-1----:R-:W0:Y:S01]  /*19b0*/  LDS R3, [UR5+0x4c] ;  /* 0x00004c05ff037984 */ /* 0x002e220008000800 */
[----:B--2---:R-:W-:-:S04]  /*19c0*/  ISETP.NE.AND P0, PT, R16, RZ, PT ;  /* 0x000000ff1000720c */ /* 0x004fc80003f05270 */
[----:B0-----:R-:W-:-:S05]  /*19d0*/  SEL R3, R3, RZ, P0 ;  /* 0x000000ff03037207 */ /* 0x001fca0000000000 */
[----:B------:R-:W-:-:S07]  /*19e0*/  IMAD.IADD R44, R3, 0x1, R20 ;  /* 0x00000001032c7824 */ /* 0x000fce00078e0214 */
.L_x_96:
[----:B------:R-:W-:Y:S05]  /*19f0*/  BSYNC.RECONVERGENT B0 ;  /* 0x0000000000007941 */ /* 0x000fea0003800200 */
.L_x_94:
[----:B------:R-:W-:Y:S01]  /*1a00*/  IMAD.IADD R45, R36, 0x1, R44 ;  /* 0x00000001242d7824 */ /* 0x000fe200078e022c */
[----:B------:R-:W1:Y:S01]  /*1a10*/  S2R R3, SR_TID.X ;  /* 0x0000000000037919 */ /* 0x000e620000002100 */
[----:B------:R-:W2:Y:S01]  /*1a20*/  S2UR UR6, SR_CgaCtaId ;  /* 0x00000000000679c3 */ /* 0x000ea20000008800 */
[----:B------:R-:W-:Y:S01]  /*1a30*/  UMOV UR5, 0x400 ;  /* 0x0000040000057882 */ /* 0x000fe20000000000 */
[----:B0-----:R-:W-:Y:S01]  /*1a40*/  IMAD.IADD R16, R37, 0x1, R45 ;  /* 0x0000000125107824 */ /* 0x001fe200078e022d */
[----:B------:R-:W0:Y:S03]  /*1a50*/  S2R R24, SR_LANEID ;  /* 0x0000000000187919 */ /* 0x000e260000000000 */
[----:B------:R-:W-:Y:S02]  /*1a60*/  IMAD.IADD R17, R34, 0x1, R16 ;  /* 0x0000000122117824 */ /* 0x000fe400078e0210 */
[----:B------:R-:W-:Y:S02]  /*1a70*/  BAR.SYNC.DEFER_BLOCKING 0x0 ;  /* 0x0000000000007b1d */ /* 0x000fe40000010000 */
[----:B------:R-:W-:-:S04]  /*1a80*/  IMAD.IADD R22, R35, 0x1, R17 ;  /* 0x0000000123167824 */ /* 0x000fc800078e0211 */
[----:B------:R-:W-:-:S04]  /*1a90*/  IMAD.IADD R23, R32, 0x1, R22 ;  /* 0x0000000120177824 */ /* 0x000fc800078e0216 */
[----:B------:R-:W-:-:S04]  /*1aa0*/  IMAD.IADD R20, R33, 0x1, R23 ;  /* 0x0000000121147824 */ /* 0x000fc800078e0217 */
[----:B------:R-:W-:Y:S01]  /*1ab0*/  IMAD.IADD R21, R18, 0x1, R20 ;  /* 0x0000000112157824 */ /* 0x000fe200078e0214 */
[----:B--2---:R-:W-:-:S03]  /*1ac0*/  ULEA UR5, UR6, UR5, 0x18 ;  /* 0x0000000506057291 */ /* 0x004fc6000f8ec0ff */
[----:B------:R-:W-:Y:S01]  /*1ad0*/  IMAD.IADD R18, R19, 0x1, R21 ;  /* 0x0000000113127824 */ /* 0x000fe200078e0215 */
[----:B------:R-:W2:Y:S03]  /*1ae0*/  LDCU.64 UR6, c[0x0][0x388] ;  /* 0x00007100ff0677ac */ /* 0x000ea60008000a00 */
[----:B------:R-:W-:Y:S01]  /*1af0*/  IMAD.IADD R19, R14, 0x1, R18 ;  /* 0x000000010e137824 */ /* 0x000fe200078e0212 */
[----:B-1----:R-:W-:-:S03]  /*1b00*/  SHF.R.U32.HI R3, RZ, 0x5, R3 ;  /* 0x00000005ff037819 */ /* 0x002fc60000011603 */
[----:B------:R-:W-:Y:S02]  /*1b10*/  IMAD.IADD R14, R15, 0x1, R19 ;  /* 0x000000010f0e7824 */ /* 0x000fe400078e0213 */
[----:B0-----:R-:W-:Y:S02]  /*1b20*/  IMAD R3, R3, 0x2c0, R24 ;  /* 0x000002c003037824 */ /* 0x001fe400078e0218 */
[----:B------:R-:W-:-:S03]  /*1b30*/  IMAD.IADD R15, R12, 0x1, R14 ;  /* 0x000000010c0f7824 */ /* 0x000fc600078e020e */
[----:B------:R-:W-:Y:S01]  /*1b40*/  LEA R49, R3, UR5, 0x2 ;  /* 0x0000000503317c11 */ /* 0x000fe2000f8e10ff */
[----:B------:R-:W-:Y:S01]  /*1b50*/  IMAD.IADD R12, R13, 0x1, R15 ;  /* 0x000000010d0c7824 */ /* 0x000fe200078e020f */
[----:B--2---:R-:W-:-:S03]  /*1b60*/  IADD3 R38, P0, PT, R38, UR6, RZ ;  /* 0x0000000626267c10 */ /* 0x004fc6000ff1e0ff */
[----:B------:R-:W-:Y:S02]  /*1b70*/  IMAD.IADD R13, R10, 0x1, R12 ;  /* 0x000000010a0d7824 */ /* 0x000fe400078e020c */
[----:B------:R-:W-:Y:S01]  /*1b80*/  IMAD R24, R24, 0x54, R49 ;  /* 0x0000005418187824 */ /* 0x000fe200078e0231 */
[----:B------:R-:W-:Y:S01]  /*1b90*/  IADD3.X R39, PT, PT, R0, UR7, RZ, P0, !PT ;  /* 0x0000000700277c10 */ /* 0x000fe200087fe4ff */
[----:B------:R-:W-:-:S03]  /*1ba0*/  IMAD.IADD R10, R11, 0x1, R13 ;  /* 0x000000010b0a7824 */ /* 0x000fc600078e020d */
[----:B------:R-:W-:Y:S01]  /*1bb0*/  STS.64 [R24], R44 ;  /* 0x0000002c18007388 */ /* 0x000fe20000000a00 */
[----:B------:R-:W-:-:S03]  /*1bc0*/  IMAD.IADD R11, R8, 0x1, R10 ;  /* 0x00000001080b7824 */ /* 0x000fc600078e020a */
[----:B------:R-:W-:Y:S01]  /*1bd0*/  STS.64 [R24+0x8], R16 ;  /* 0x0000081018007388 */ /* 0x000fe20000000a00 */
        /* <DEDUP_REMOVED lines=11> */
[----:B------:R-:W-:Y:S04]  /*1c90*/  STS.64 [R24+0x38], R10 ;  /* 0x0000380a18007388 */ /* 0x000fe80000000a00 */
[----:B------:R-:W-:Y:S04]  /*1ca0*/  STS.64 [R24+0x40], R8 ;  /* 0x0000400818007388 */ /* 0x000fe80000000a00 */
[----:B------:R-:W-:Y:S04]  /*1cb0*/  STS.64 [R24+0x48], R6 ;  /* 0x0000480618007388 */ /* 0x000fe80000000a00 */
[----:B------:R-:W-:Y:S01]  /*1cc0*/  STS.64 [R24+0x50], R4 ;  /* 0x0000500418007388 */ /* 0x000fe20000000a00 */
[----:B------:R-:W-:-:S03]  /*1cd0*/  NOP ;  /* 0x0000000000007918 */ /* 0x000fc60000000000 */
[----:B------:R-:W0:Y:S04]  /*1ce0*/  LDS R3, [R49] ;  /* 0x0000000031037984 */ /* 0x000e280000000800 */
[----:B------:R-:W1:Y:S04]  /*1cf0*/  LDS R17, [R49+0x80] ;  /* 0x0000800031117984 */ /* 0x000e680000000800 */
        /* <DEDUP_REMOVED lines=43> */
.L_x_93:
[----:B------:R-:W-:-:S13]  /*1fb0*/  ISETP.NE.AND P0, PT, R0, RZ, PT ;  /* 0x000000ff0000720c */ /* 0x000fda0003f05270 */
[----:B------:R-:W-:Y:S05]  /*1fc0*/  @!P0 EXIT ;  /* 0x000000000000894d */ /* 0x000fea0003800000 */
[----:B------:R-:W0:Y:S02]  /*1fd0*/  LDC.64 R4, c[0x0][0x380] ;  /* 0x0000e000ff047b82 */ /* 0x000e240000000a00 */
[----:B0-----:R-:W-:-:S05]  /*1fe0*/  IMAD.WIDE.U32 R4, R7, 0x4, R4 ;  /* 0x0000000407047825 */ /* 0x001fca00078e0004 */
[----:B------:R0:W2:Y:S01]  /*1ff0*/  LDG.E R6, desc[UR8][R4.64] ;  /* 0x0000000804067981 */ /* 0x0000a2000c1e1900 */
[----:B------:R-:W3:Y:S02]  /*2000*/  S2R R2, SR_TID.X ;  /* 0x0000000000027919 */ /* 0x000ee40000002100 */
[C---:B---3--:R-:W-:Y:S02]  /*2010*/  LOP3.LUT R3, R2.reuse, 0x1f, RZ, 0xc0, !PT ;  /* 0x0000001f02037812 */ /* 0x048fe400078ec0ff */
[----:B------:R-:W-:-:S05]  /*2020*/  LOP3.LUT R8, R2, 0x3e0, RZ, 0xc0, !PT ;  /* 0x000003e002087812 */ /* 0x000fca00078ec0ff */
[----:B------:R-:W-:-:S04]  /*2030*/  IMAD R3, R8, 0x16, R3 ;  /* 0x0000001608037824 */ /* 0x000fc800078e0203 */
[C---:B------:R-:W-:Y:S01]  /*2040*/  VIADD R7, R3.reuse, 0x20 ;  /* 0x0000002003077836 */ /* 0x040fe20000000000 */
[C---:B------:R-:W-:Y:S01]  /*2050*/  ISETP.GE.U32.AND P6, PT, R3.reuse, R0, PT ;  /* 0x000000000300720c */ /* 0x040fe20003fc6070 */
[C---:B------:R-:W-:Y:S01]  /*2060*/  VIADD R9, R3.reuse, 0x40 ;  /* 0x0000004003097836 */ /* 0x040fe20000000000 */
[C---:B0-----:R-:W-:Y:S01]  /*2070*/  LEA R4, P1, R3.reuse, R4, 0x2 ;  /* 0x0000000403047211 */ /* 0x041fe200078210ff */
[----:B------:R-:W-:Y:S01]  /*2080*/  VIADD R11, R3, 0x60 ;  /* 0x00000060030b7836 */ /* 0x000fe20000000000 */
[-C--:B------:R-:W-:Y:S01]  /*2090*/  ISETP.GE.U32.AND P5, PT, R7, R0.reuse, PT ;  /* 0x000000000700720c */ /* 0x080fe20003fa6070 */
[----:B------:R-:W-:Y:S01]  /*20a0*/  VIADD R7, R3, 0x80 ;  /* 0x0000008003077836 */ /* 0x000fe20000000000 */
[-C--:B------:R-:W-:Y:S01]  /*20b0*/  ISETP.GE.U32.AND P0, PT, R9, R0.reuse, PT ;  /* 0x000000000900720c */ /* 0x080fe20003f06070 */
[----:B------:R-:W-:Y:S01]  /*20c0*/  IMAD.X R5, RZ, RZ, R5, P1 ;  /* 0x000000ffff057224 */ /* 0x000fe200008e0605 */
[-C--:B------:R-:W-:Y:S01]  /*20d0*/  ISETP.GE.U32.AND P4, PT, R11, R0.reuse, PT ;  /* 0x000000000b00720c */ /* 0x080fe20003f86070 */
[----:B------:R-:W-:Y:S01]  /*20e0*/  VIADD R9, R3, 0xa0 ;  /* 0x000000a003097836 */ /* 0x000fe20000000000 */
[----:B------:R-:W-:Y:S01]  /*20f0*/  ISETP.GE.U32.AND P3, PT, R7, R0, PT ;  /* 0x000000000700720c */ /* 0x000fe20003f66070 */
[----:B------:R-:W-:-:S03]  /*2100*/  VIADD R7, R3, 0xc0 ;  /* 0x000000c003077836 */ /* 0x000fc60000000000 */
[-C--:B------:R-:W-:Y:S01]  /*2110*/  ISETP.GE.U32.AND P2, PT, R9, R0.reuse, PT ;  /* 0x000000000900720c */ /* 0x080fe20003f46070 */
[----:B------:R-:W-:Y:S01]  /*2120*/  VIADD R9, R3, 0x100 ;  /* 0x0000010003097836 */ /* 0x000fe20000000000 */
[-C--:B------:R-:W-:Y:S01]  /*2130*/  ISETP.GE.U32.AND P1, PT, R7, R0.reuse, PT ;  /* 0x000000000700720c */ /* 0x080fe20003f26070 */
[C---:B------:R-:W-:Y:S02]  /*2140*/  VIADD R7, R3.reuse, 0xe0 ;  /* 0x000000e003077836 */ /* 0x040fe40000000000 */
[----:B------:R-:W-:Y:S02]  /*2150*/  VIADD R39, R3, 0x2a0 ;  /* 0x000002a003277836 */ /* 0x000fe40000000000 */
[----:B--2---:R-:W-:Y:S02]  /*2160*/  IMAD.MOV.U32 R16, RZ, RZ, R6 ;  /* 0x000000ffff107224 */ /* 0x004fe400078e0006 */
[----:B------:R-:W2:Y:S01]  /*2170*/  @!P6 LDG.E R6, desc[UR8][R4.64] ;  /* 0x000000080406e981 */ /* 0x000ea2000c1e1900 */
[----:B------:R-:W-:Y:S01]  /*2180*/  ISETP.GE.U32.AND P6, PT, R7, R0, PT ;  /* 0x000000000700720c */ /* 0x000fe20003fc6070 */
[----:B------:R-:W-:-:S02]  /*2190*/  IMAD.MOV.U32 R10, RZ, RZ, R16 ;  /* 0x000000ffff0a7224 */ /* 0x000fc400078e0010 */
[----:B------:R-:W-:Y:S02]  /*21a0*/  VIADD R7, R3, 0x120 ;  /* 0x0000012003077836 */ /* 0x000fe40000000000 */
[--C-:B------:R-:W-:Y:S02]  /*21b0*/  IMAD.MOV.U32 R12, RZ, RZ, R16.reuse ;  /* 0x000000ffff0c7224 */ /* 0x100fe400078e0010 */
[----:B------:R-:W3:Y:S01]  /*21c0*/  @!P0 LDG.E R10, desc[UR8][R4.64+0x100] ;  /* 0x00010008040a8981 */ /* 0x000ee2000c1e1900 */
[-C--:B------:R-:W-:Y:S01]  /*21d0*/  ISETP.GE.U32.AND P0, PT, R7, R0.reuse, PT ;  /* 0x000000000700720c */ /* 0x080fe20003f06070 */
[----:B------:R-:W-:Y:S02]  /*21e0*/  VIADD R7, R3, 0x140 ;  /* 0x0000014003077836 */ /* 0x000fe40000000000 */
[--C-:B------:R-:W-:Y:S01]  /*21f0*/  IMAD.MOV.U32 R8, RZ, RZ, R16.reuse ;  /* 0x000000ffff087224 */ /* 0x100fe200078e0010 */
[----:B------:R-:W4:Y:S01]  /*2200*/  @!P4 LDG.E R12, desc[UR8][R4.64+0x180] ;  /* 0x00018008040cc981 */ /* 0x000f22000c1e1900 */
[----:B------:R-:W-:Y:S01]  /*2210*/  IMAD.MOV.U32 R18, RZ, RZ, R16 ;  /* 0x000000ffff127224 */ /* 0x000fe200078e0010 */
[----:B------:R-:W-:Y:S01]  /*2220*/  ISETP.GE.U32.AND P4, PT, R7, R0, PT ;  /* 0x000000000700720c */ /* 0x000fe20003f86070 */
[----:B------:R-:W-:-:S02]  /*2230*/  VIADD R7, R3, 0x180 ;  /* 0x0000018003077836 */ /* 0x000fc40000000000 */
[----:B------:R-:W4:Y:S01]  /*2240*/  @!P5 LDG.E R8, desc[UR8][R4.64+0x80] ;  /* 0x000080080408d981 */ /* 0x000f22000c1e1900 */
[-C--:B------:R-:W-:Y:S01]  /*2250*/  ISETP.GE.U32.AND P5, PT, R9, R0.reuse, PT ;  /* 0x000000000900720c */ /* 0x080fe20003fa6070 */
[--C-:B------:R-:W-:Y:S02]  /*2260*/  IMAD.MOV.U32 R20, RZ, RZ, R16.reuse ;  /* 0x000000ffff147224 */ /* 0x100fe400078e0010 */
[----:B------:R-:W4:Y:S01]  /*2270*/  @!P2 LDG.E R18, desc[UR8][R4.64+0x280] ;  /* 0x000280080412a981 */ /* 0x000f22000c1e1900 */
[-C--:B------:R-:W-:Y:S01]  /*2280*/  ISETP.GE.U32.AND P2, PT, R7, R0.reuse, PT ;  /* 0x000000000700720c */ /* 0x080fe20003f46070 */
[C---:B------:R-:W-:Y:S02]  /*2290*/  VIADD R7, R3.reuse, 0x1a0 ;  /* 0x000001a003077836 */ /* 0x040fe40000000000 */
[--C-:B------:R-:W-:Y:S01]  /*22a0*/  IMAD.MOV.U32 R14, RZ, RZ, R16.reuse ;  /* 0x000000ffff0e7224 */ /* 0x100fe200078e0010 */
[----:B------:R-:W4:Y:S01]  /*22b0*/  @!P1 LDG.E R20, desc[UR8][R4.64+0x300] ;  /* 0x0003000804149981 */ /* 0x000f22000c1e1900 */
[----:B------:R-:W-:Y:S01]  /*22c0*/  VIADD R9, R3, 0x160 ;  /* 0x0000016003097836 */ /* 0x000fe20000000000 */
[----:B------:R-:W-:Y:S01]  /*22d0*/  ISETP.GE.U32.AND P1, PT, R7, R0, PT ;  /* 0x000000000700720c */ /* 0x000fe20003f26070 */
[----:B------:R-:W-:-:S02]  /*22e0*/  IMAD.MOV.U32 R24, RZ, RZ, R16 ;  /* 0x000000ffff187224 */ /* 0x000fc400078e0010 */
[----:B------:R-:W-:Y:S01]  /*22f0*/  VIADD R7, R3, 0x1e0 ;  /* 0x000001e003077836 */ /* 0x000fe20000000000 */
[----:B------:R-:W4:Y:S01]  /*2300*/  @!P3 LDG.E R14, desc[UR8][R4.64+0x200] ;  /* 0x00020008040eb981 */ /* 0x000f22000c1e1900 */
[--C-:B------:R-:W-:Y:S01]  /*2310*/  IMAD.MOV.U32 R22, RZ, RZ, R16.reuse ;  /* 0x000000ffff167224 */ /* 0x100fe200078e0010 */
[-C--:B------:R-:W-:Y:S01]  /*2320*/  ISETP.GE.U32.AND P3, PT, R9, R0.reuse, PT ;  /* 0x000000000900720c */ /* 0x080fe20003f66070 */
[----:B------:R-:W-:Y:S01]  /*2330*/  VIADD R9, R3, 0x1c0 ;  /* 0x000001c003097836 */ /* 0x000fe20000000000 */
[----:B------:R-:W4:Y:S01]  /*2340*/  @!P5 LDG.E R24, desc[UR8][R4.64+0x400] ;  /* 0x000400080418d981 */ /* 0x000f22000c1e1900 */
[--C-:B------:R-:W-:Y:S01]  /*2350*/  IMAD.MOV.U32 R26, RZ, RZ, R16.reuse ;  /* 0x000000ffff1a7224 */ /* 0x100fe200078e0010 */
[-C--:B------:R-:W-:Y:S01]  /*2360*/  ISETP.GE.U32.AND P5, PT, R7, R0.reuse, PT ;  /* 0x000000000700720c */ /* 0x080fe20003fa6070 */
[----:B------:R-:W-:Y:S01]  /*2370*/  VIADD R7, R3, 0x200 ;  /* 0x0000020003077836 */ /* 0x000fe20000000000 */
[----:B------:R-:W4:Y:S01]  /*2380*/  @!P6 LDG.E R22, desc[UR8][R4.64+0x380] ;  /* 0x000380080416e981 */ /* 0x000f22000c1e1900 */
[----:B------:R-:W-:Y:S01]  /*2390*/  ISETP.GE.U32.AND P6, PT, R9, R0, PT ;  /* 0x000000000900720c */ /* 0x000fe20003fc6070 */
[----:B------:R-:W-:-:S02]  /*23a0*/  IMAD.MOV.U32 R28, RZ, RZ, R16 ;  /* 0x000000ffff1c7224 */ /* 0x000fc400078e0010 */
[--C-:B------:R-:W-:Y:S01]  /*23b0*/  IMAD.MOV.U32 R30, RZ, RZ, R16.reuse ;  /* 0x000000ffff1e7224 */ /* 0x100fe200078e0010 */
[----:B------:R-:W4:Y:S01]  /*23c0*/  @!P0 LDG.E R26, desc[UR8][R4.64+0x480] ;  /* 0x00048008041a8981 */ /* 0x000f22000c1e1900 */
[-C--:B------:R-:W-:Y:S01]  /*23d0*/  ISETP.GE.U32.AND P0, PT, R7, R0.reuse, PT ;  /* 0x000000000700720c */ /* 0x080fe20003f06070 */
[C---:B------:R-:W-:Y:S02]  /*23e0*/  VIADD R9, R3.reuse, 0x220 ;  /* 0x0000022003097836 */ /* 0x040fe40000000000 */
[----:B------:R-:W-:Y:S01]  /*23f0*/  VIADD R7, R3, 0x240 ;  /* 0x0000024003077836 */ /* 0x000fe20000000000 */
[----:B------:R-:W4:Y:S01]  /*2400*/  @!P4 LDG.E R28, desc[UR8][R4.64+0x500] ;  /* 0x00050008041cc981 */ /* 0x000f22000c1e1900 */
[--C-:B------:R-:W-:Y:S01]  /*2410*/  IMAD.MOV.U32 R32, RZ, RZ, R16.reuse ;  /* 0x000000ffff207224 */ /* 0x100fe200078e0010 */
[-C--:B------:R-:W-:Y:S01]  /*2420*/  ISETP.GE.U32.AND P4, PT, R9, R0.reuse, PT ;  /* 0x000000000900720c */ /* 0x080fe20003f86070 */
[--C-:B------:R-:W-:Y:S01]  /*2430*/  IMAD.MOV.U32 R34, RZ, RZ, R16.reuse ;  /* 0x000000ffff227224 */ /* 0x100fe200078e0010 */
[----:B------:R-:W4:Y:S01]  /*2440*/  @!P3 LDG.E R30, desc[UR8][R4.64+0x580] ;  /* 0x00058008041eb981 */ /* 0x000f22000c1e1900 */
[----:B------:R-:W-:Y:S01]  /*2450*/  IMAD.MOV.U32 R36, RZ, RZ, R16 ;  /* 0x000000ffff247224 */ /* 0x000fe200078e0010 */
[----:B------:R-:W-:Y:S01]  /*2460*/  ISETP.GE.U32.AND P3, PT, R7, R0, PT ;  /* 0x000000000700720c */ /* 0x000fe20003f66070 */
[C---:B------:R-:W-:Y:S01]  /*2470*/  VIADD R7, R3.reuse, 0x260 ;  /* 0x0000026003077836 */ /* 0x040fe20000000000 */
[----:B------:R-:W4:Y:S01]  /*2480*/  @!P2 LDG.E R32, desc[UR8][R4.64+0x600] ;  /* 0x000600080420a981 */ /* 0x000f22000c1e1900 */
[----:B------:R-:W-:-:S03]  /*2490*/  VIADD R9, R3, 0x280 ;  /* 0x0000028003097836 */ /* 0x000fc60000000000 */
[----:B------:R-:W4:Y:S01]  /*24a0*/  @!P1 LDG.E R34, desc[UR8][R4.64+0x680] ;  /* 0x0006800804229981 */ /* 0x000f22000c1e1900 */
[-C--:B------:R-:W-:Y:S02]  /*24b0*/  ISETP.GE.U32.AND P2, PT, R7, R0.reuse, PT ;  /* 0x000000000700720c */ /* 0x080fe40003f46070 */
[-C--:B------:R-:W-:Y:S01]  /*24c0*/  ISETP.GE.U32.AND P1, PT, R9, R0.reuse, PT ;  /* 0x000000000900720c */ /* 0x080fe20003f26070 */
[----:B------:R-:W4:Y:S01]  /*24d0*/  @!P6 LDG.E R36, desc[UR8][R4.64+0x700] ;  /* 0x000700080424e981 */ /* 0x000f22000c1e1900 */
[----:B------:R-:W-:Y:S01]  /*24e0*/  ISETP.GE.U32.AND P6, PT, R39, R0, PT ;  /* 0x000000002700720c */ /* 0x000fe20003fc6070 */
[--C-:B------:R-:W-:Y:S02]  /*24f0*/  IMAD.MOV.U32 R46, RZ, RZ, R16.reuse ;  /* 0x000000ffff2e7224 */ /* 0x100fe400078e0010 */
[--C-:B------:R-:W-:Y:S02]  /*2500*/  IMAD.MOV.U32 R48, RZ, RZ, R16.reuse ;  /* 0x000000ffff307224 */ /* 0x100fe400078e0010 */
[----:B------:R-:W-:-:S02]  /*2510*/  IMAD.MOV.U32 R50, RZ, RZ, R16 ;  /* 0x000000ffff327224 */ /* 0x000fc400078e0010 */
        /* <DEDUP_REMOVED lines=13> */
[----:B------:R-:W-:Y:S01]  /*25f0*/  UMOV UR4, 0x400 ;  /* 0x0000040000047882 */ /* 0x000fe20000000000 */
[----:B------:R-:W-:Y:S01]  /*2600*/  ISETP.NE.AND P0, PT, R42, RZ, PT ;  /* 0x000000ff2a00720c */ /* 0x000fe20003f05270 */
[----:B-1----:R-:W-:-:S02]  /*2610*/  ULEA UR4, UR5, UR4, 0x18 ;  /* 0x0000000405047291 */ /* 0x002fc4000f8ec0ff */
[----:B0-----:R-:W-:-:S05]  /*2620*/  IMAD R41, R43, 0x2c0, R38 ;  /* 0x000002c02b297824 */ /* 0x001fca00078e0226 */
        /* <DEDUP_REMOVED lines=39> */
[----:B------:R-:W-:Y:S02]  /*28a0*/  ISETP.NE.AND P1, PT, R38, 0x1f, PT ;  /* 0x0000001f2600780c */ /* 0x000fe40003f25270 */
[----:B---3--:R-:W-:Y:S02]  /*28b0*/  IADD3 R16, PT, PT, R8, R7, R16 ;  /* 0x0000000708107210 */ /* 0x008fe40007ffe010 */
[----:B------:R-:W-:Y:S02]  /*28c0*/  ISETP.NE.AND P2, PT, R43, 0xb, PT ;  /* 0x0000000b2b00780c */ /* 0x000fe40003f45270 */
        /* <DEDUP_REMOVED lines=52> */
[----:B------:R-:W-:Y:S02]  /*2c10*/  ISETP.NE.AND P1, PT, R38, RZ, PT ;  /* 0x000000ff2600720c */ /* 0x000fe40003f25270 */
[----:B------:R-:W-:Y:S01]  /*2c20*/  SEL R16, R25, R16, !P0 ;  /* 0x0000001019107207 */ /* 0x000fe20004000000 */
[----:B------:R-:W-:Y:S01]  /*2c30*/  @!P2 IMAD.IADD R16, R26, 0x1, R25 ;  /* 0x000000011a10a824 */ /* 0x000fe200078e0219 */
[----:B------:R-:W-:-:S02]  /*2c40*/  ISETP.GE.U32.AND P0, PT, R2, 0x20, PT ;  /* 0x000000200200780c */ /* 0x000fc40003f06070 */
[----:B------:R-:W-:Y:S02]  /*2c50*/  SEL R37, R37, RZ, P1 ;  /* 0x000000ff25257207 */ /* 0x000fe40000800000 */
[----:B------:R-:W-:-:S04]  /*2c60*/  SEL R17, R16, RZ, P0 ;  /* 0x000000ff10117207 */ /* 0x000fc80000000000 */
[----:B-----5:R-:W-:Y:S01]  /*2c70*/  IADD3 R44, PT, PT, R17, R37, R44 ;  /* 0x00000025112c7210 */ /* 0x020fe20007ffe02c */
[----:B------:R-:W-:Y:S06]  /*2c80*/  BRA `(.L_x_111) ;  /* 0x0000000c00e87947 */ /* 0x000fec0003800000 */
.L_x_110:
[----:B0-2---:R-:W-:Y:S02]  /*2c90*/  IADD3 R16, PT, PT, R6, R5, R4 ;  /* 0x0000000506107210 */ /* 0x005fe40007ffe004 */
[----:B------:R-:W-:Y:S02]  /*2ca0*/  ISETP.NE.AND P1, PT, R38, 0x1f, PT ;  /* 0x0000001f2600780c */ /* 0x000fe40003f25270 */
        /* <DEDUP_REMOVED lines=52> */
[----:B------:R-:W-:Y:S01]  /*2ff0*/  SEL R16, R23, R16, !P0 ;  /* 0x0000001017107207 */ /* 0x000fe20004000000 */
[----:B------:R-:W-:Y:S01]  /*3000*/  IMAD.IADD R23, R44, 0x1, -R37 ;  /* 0x000000012c177824 */ /* 0x000fe200078e0a25 */
[C---:B------:R-:W-:Y:S02]  /*3010*/  ISETP.NE.AND P0, PT, R43.reuse, 0xa, PT ;  /* 0x0000000a2b00780c */ /* 0x040fe40003f05270 */
[----:B------:R-:W-:Y:S02]  /*3020*/  SEL R16, R24, R16, !P1 ;  /* 0x0000001018107207 */ /* 0x000fe40004800000 */
[----:B------:R-:W-:Y:S02]  /*3030*/  ISETP.NE.AND P1, PT, R43, 0xb, PT ;  /* 0x0000000b2b00780c */ /* 0x000fe40003f25270 */
[----:B------:R-:W-:Y:S02]  /*3040*/  SEL R16, R25, R16, !P0 ;  /* 0x0000001019107207 */ /* 0x000fe40004000000 */
[----:B------:R-:W-:-:S02]  /*3050*/  ISETP.GT.U32.AND P0, PT, R2, 0x1f, PT ;  /* 0x0000001f0200780c */ /* 0x000fc40003f04070 */
[----:B------:R-:W-:Y:S02]  /*3060*/  SEL R17, R23, RZ, P2 ;  /* 0x000000ff17117207 */ /* 0x000fe40001000000 */
        /* <DEDUP_REMOVED lines=20> */
.L_x_157:
[----:B------:R-:W-:Y:S05]  /*31b0*/  @!P0 BRA `(.L_x_114) ;  /* 0x0000000000748947 */ /* 0x000fea0003800000 */
[----:B------:R-:W-:-:S07]  /*31c0*/  IMAD.MOV.U32 R20, RZ, RZ, 0x3b8 ;  /* 0x000003b8ff147424 */ /* 0x000fce00078e00ff */
.L_x_116:
        /* <DEDUP_REMOVED lines=27> */
.L_x_160:
[----:B------:R-:W-:Y:S05]  /*3380*/  @P0 BRA `(.L_x_116) ;  /* 0xfffffffc00900947 */ /* 0x000fea000383ffff */
.L_x_114:
[----:B------:R-:W-:Y:S01]  /*3390*/  UMOV UR5, 0xffffffff ;  /* 0xffffffff00057882 */ /* 0x000fe20000000000 */
[----:B------:R-:W-:Y:S02]  /*33a0*/  ISETP.NE.AND P0, PT, R18, 0x65, PT ;  /* 0x000000651200780c */ /* 0x000fe40003f05270 */
[----:B------:R-:W-:Y:S11]  /*33b0*/  BRA.DIV UR5, `(.L_x_117) ;  /* 0x0000001e05047947 */ /* 0x000ff6000b800000 */
[----:B------:R-:W0:Y:S01]  /*33c0*/  S2R R26, SR_GEMASK ;  /* 0x00000000001a7919 */ /* 0x000e220000003c00 */
[----:B------:R-:W-:Y:S01]  /*33d0*/  VOTE.ANY R21, PT, !P0 ;  /* 0x0000000000157806 */ /* 0x000fe200040e0100 */
[----:B------:R-:W-:-:S03]  /*33e0*/  VIADD R17, R38, 0x2 ;  /* 0x0000000226117836 */ /* 0x000fc60000000000 */
[----:B0-----:R-:W-:-:S05]  /*33f0*/  LOP3.LUT R21, R21, 0x80000000, R26, 0xec, !PT ;  /* 0x8000000015157812 */ /* 0x001fca00078eec1a */
[----:B------:R-:W-:-:S05]  /*3400*/  VIADD R16, R21, 0xffffffff ;  /* 0xffffffff15107836 */ /* 0x000fca0000000000 */
[----:B------:R-:W-:Y:S01]  /*3410*/  LOP3.LUT R16, R21, R16, RZ, 0xc, !PT ;  /* 0x0000001015107212 */ /* 0x000fe200078e0cff */
[----:B------:R-:W-:-:S03]  /*3420*/  VIADD R21, R38, 0x10 ;  /* 0x0000001026157836 */ /* 0x000fc60000000000 */
[----:B------:R-:W0:Y:S02]  /*3430*/  POPC R20, R16 ;  /* 0x0000001000147309 */ /* 0x000e240000000000 */
[----:B0-----:R-:W0:Y:S01]  /*3440*/  SHFL.DOWN PT, R22, R19, 0x1, R20 ;  /* 0x0820000013167989 */ /* 0x001e2200000e0014 */
[-C--:B------:R-:W-:Y:S02]  /*3450*/  ISETP.GE.AND P0, PT, R38, R20.reuse, PT ;  /* 0x000000142600720c */ /* 0x080fe40003f06270 */
[-C--:B------:R-:W-:Y:S02]  /*3460*/  ISETP.GT.AND P2, PT, R21, R20.reuse, PT ;  /* 0x000000141500720c */ /* 0x080fe40003f44270 */
[----:B0-----:R-:W-:Y:S02]  /*3470*/  SEL R22, R22, RZ, !P0 ;  /* 0x000000ff16167207 */ /* 0x001fe40004000000 */
[----:B------:R-:W-:Y:S01]  /*3480*/  ISETP.GT.AND P0, PT, R17, R20, PT ;  /* 0x000000141100720c */ /* 0x000fe20003f04270 */
[----:B------:R-:W-:-:S02]  /*3490*/  VIADD R17, R38, 0x4 ;  /* 0x0000000426117836 */ /* 0x000fc40000000000 */
        /* <DEDUP_REMOVED lines=8> */
[----:B------:R-:W-:Y:S02]  /*3520*/  ISETP.GT.AND P0, PT, R17, R20, PT ;  /* 0x000000141100720c */ /* 0x000fe40003f04270 */
[----:B------:R-:W0:Y:S01]  /*3530*/  LDC.64 R16, c[0x0][0x390] ;  /* 0x0000e400ff107b82 */ /* 0x000e220000000a00 */
[----:B------:R-:W-:-:S05]  /*3540*/  IMAD.IADD R19, R45, 0x1, R22 ;  /* 0x000000012d137824 */ /* 0x000fca00078e0216 */
[----:B------:R-:W1:Y:S01]  /*3550*/  SHFL.DOWN PT, R22, R19, 0x8, R20 ;  /* 0x0900000013167989 */ /* 0x000e6200000e0014 */
[----:B0-----:R-:W-:-:S05]  /*3560*/  IADD3 R44, P3, PT, R16, 0x100, RZ ;  /* 0x00000100102c7810 */ /* 0x001fca0007f7e0ff */
[----:B------:R-:W-:Y:S01]  /*3570*/  IMAD.X R45, RZ, RZ, R17, P3 ;  /* 0x000000ffff2d7224 */ /* 0x000fe200018e0611 */
[----:B-1----:R-:W-:Y:S02]  /*3580*/  SEL R22, R22, RZ, !P0 ;  /* 0x000000ff16167207 */ /* 0x002fe40004000000 */
[----:B------:R-:W-:-:S03]  /*3590*/  ISETP.NE.AND P0, PT, R18, 0x65, PT ;  /* 0x000000651200780c */ /* 0x000fc60003f05270 */
[----:B------:R-:W-:-:S05]  /*35a0*/  IMAD.IADD R43, R19, 0x1, R22 ;  /* 0x00000001132b7824 */ /* 0x000fca00078e0216 */
[----:B------:R-:W0:Y:S05]  /*35b0*/  SHFL.DOWN PT, R22, R43, 0x10, R20 ;  /* 0x0a0000002b167989 */ /* 0x000e2a00000e0014 */
[----:B------:R-:W-:Y:S02]  /*35c0*/  VOTE.ALL P0, P0 ;  /* 0x0000000000ff7806 */ /* 0x000fe40000000000 */
[----:B0-----:R-:W-:-:S05]  /*35d0*/  SEL R22, R22, RZ, !P2 ;  /* 0x000000ff16167207 */ /* 0x001fca0005000000 */
[----:B------:R-:W-:-:S07]  /*35e0*/  IMAD.IADD R46, R43, 0x1, R22 ;  /* 0x000000012b2e7824 */ /* 0x000fce00078e0216 */
.L_x_169:
[----:B------:R-:W-:Y:S05]  /*35f0*/  @!P0 BRA `(.L_x_118) ;  /* 0x00000004002c8947 */ /* 0x000fea0003800000 */
[----:B------:R-:W-:-:S07]  /*3600*/  IMAD.MOV.U32 R43, RZ, RZ, 0x3b8 ;  /* 0x000003b8ff2b7424 */ /* 0x000fce00078e00ff */
.L_x_124:
        /* <DEDUP_REMOVED lines=8> */
.L_x_172:
[----:B------:R-:W-:Y:S05]  /*3690*/  @!P0 BRA `(.L_x_120) ;  /* 0x0000000000748947 */ /* 0x000fea0003800000 */
[----:B------:R-:W-:-:S07]  /*36a0*/  IMAD.MOV.U32 R20, RZ, RZ, R43 ;  /* 0x000000ffff147224 */ /* 0x000fce00078e002b */
.L_x_122:
        /* <DEDUP_REMOVED lines=27> */
.L_x_175:
[----:B------:R-:W-:Y:S05]  /*3860*/  @P0 BRA `(.L_x_122) ;  /* 0xfffffffc00900947 */ /* 0x000fea000383ffff */
.L_x_120:
[----:B------:R-:W-:Y:S01]  /*3870*/  UMOV UR5, 0xffffffff ;  /* 0xffffffff00057882 */ /* 0x000fe20000000000 */
[----:B------:R-:W-:Y:S02]  /*3880*/  ISETP.NE.AND P0, PT, R18, 0x65, PT ;  /* 0x000000651200780c */ /* 0x000fe40003f05270 */
[----:B------:R-:W-:Y:S11]  /*3890*/  BRA.DIV UR5, `(.L_x_123) ;  /* 0x0000001e05107947 */ /* 0x000ff6000b800000 */
[----:B------:R-:W-:Y:S01]  /*38a0*/  VOTE.ANY R21, PT, !P0 ;  /* 0x0000000000157806 */ /* 0x000fe200040e0100 */
[----:B------:R-:W-:Y:S02]  /*38b0*/  VIADD R17, R38, 0x2 ;  /* 0x0000000226117836 */ /* 0x000fe40000000000 */
[----:B------:R-:W-:Y:S01]  /*38c0*/  VIADD R37, R37, 0xffffffe0 ;  /* 0xffffffe025257836 */ /* 0x000fe20000000000 */
[----:B------:R-:W-:-:S05]  /*38d0*/  LOP3.LUT R21, R21, 0x80000000, R26, 0xec, !PT ;  /* 0x8000000015157812 */ /* 0x000fca00078eec1a */
[----:B------:R-:W-:-:S05]  /*38e0*/  VIADD R16, R21, 0xffffffff ;  /* 0xffffffff15107836 */ /* 0x000fca0000000000 */
[----:B------:R-:W-:-:S04]  /*38f0*/  LOP3.LUT R16, R21, R16, RZ, 0xc, !PT ;  /* 0x0000001015107212 */ /* 0x000fc800078e0cff */
        /* <DEDUP_REMOVED lines=16> */
[----:B------:R-:W-:-:S03]  /*3a00*/  IMAD.IADD R19, R49, 0x1, R22 ;  /* 0x0000000131137824 */ /* 0x000fc600078e0216 */
[----:B------:R-:W-:Y:S02]  /*3a10*/  ISETP.GT.AND P2, PT, R17, R20, PT ;  /* 0x000000141100720c */ /* 0x000fe40003f44270 */
        /* <DEDUP_REMOVED lines=8> */
.L_x_184:
[----:B------:R-:W-:Y:S05]  /*3aa0*/  @P0 BRA `(.L_x_124) ;  /* 0xfffffff800d80947 */ /* 0x000fea000383ffff */
.L_x_118:
        /* <DEDUP_REMOVED lines=15> */
.L_x_112:
        /* <DEDUP_REMOVED lines=9> */
.L_x_111:
[----:B------:R-:W-:Y:S01]  /*3c30*/  IMAD.IADD R45, R4, 0x1, R44 ;  /* 0x00000001042d7824 */ /* 0x000fe200078e022c */
[----:B------:R-:W-:Y:S01]  /*3c40*/  BAR.SYNC.DEFER_BLOCKING 0x0 ;  /* 0x0000000000007b1d */ /* 0x000fe20000010000 */
[----:B------:R-:W-:Y:S02]  /*3c50*/  ISETP.NE.AND P0, PT, R2, RZ, PT ;  /* 0x000000ff0200720c */ /* 0x000fe40003f05270 */
[----:B------:R-:W-:-:S05]  /*3c60*/  IMAD.IADD R4, R5, 0x1, R45 ;  /* 0x0000000105047824 */ /* 0x000fca00078e022d */
[----:B------:R-:W0:Y:S01]  /*3c70*/  S2UR UR5, SR_CTAID.X ;  /* 0x00000000000579c3 */ /* 0x000e220000002500 */
[----:B------:R-:W-:Y:S01]  /*3c80*/  IMAD.IADD R5, R6, 0x1, R4 ;  /* 0x0000000106057824 */ /* 0x000fe200078e0204 */
[----:B------:R-:W1:Y:S03]  /*3c90*/  LDCU.64 UR6, c[0x0][0x388] ;  /* 0x00007100ff0677ac */ /* 0x000e660008000a00 */
[----:B------:R-:W-:-:S04]  /*3ca0*/  IMAD.IADD R6, R7, 0x1, R5 ;  /* 0x0000000107067824 */ /* 0x000fc800078e0205 */
[----:B------:R-:W-:-:S04]  /*3cb0*/  IMAD.IADD R7, R8, 0x1, R6 ;  /* 0x0000000108077824 */ /* 0x000fc800078e0206 */
[----:B------:R-:W-:-:S04]  /*3cc0*/  IMAD.IADD R8, R9, 0x1, R7 ;  /* 0x0000000109087824 */ /* 0x000fc800078e0207 */
[----:B------:R-:W-:Y:S01]  /*3cd0*/  IMAD.IADD R9, R10, 0x1, R8 ;  /* 0x000000010a097824 */ /* 0x000fe200078e0208 */
[----:B------:R-:W-:Y:S03]  /*3ce0*/  STS.64 [R40], R44 ;  /* 0x0000002c28007388 */ /* 0x000fe60000000a00 */
[----:B------:R-:W-:Y:S01]  /*3cf0*/  IMAD.IADD R10, R11, 0x1, R9 ;  /* 0x000000010b0a7824 */ /* 0x000fe200078e0209 */
[----:B------:R2:W-:Y:S03]  /*3d00*/  STS.64 [R40+0x8], R4 ;  /* 0x0000080428007388 */ /* 0x0005e60000000a00 */
[----:B------:R-:W-:Y:S01]  /*3d10*/  IMAD.IADD R11, R12, 0x1, R10 ;  /* 0x000000010c0b7824 */ /* 0x000fe200078e020a */
[----:B------:R3:W-:Y:S03]  /*3d20*/  STS.64 [R40+0x10], R6 ;  /* 0x0000100628007388 */ /* 0x0007e60000000a00 */
[----:B------:R-:W-:Y:S01]  /*3d30*/  IMAD.IADD R12, R13, 0x1, R11 ;  /* 0x000000010d0c7824 */ /* 0x000fe200078e020b */
[----:B------:R-:W-:Y:S03]  /*3d40*/  STS.64 [R40+0x18], R8 ;  /* 0x0000180828007388 */ /* 0x000fe60000000a00 */
[----:B------:R-:W-:Y:S01]  /*3d50*/  IMAD.IADD R13, R14, 0x1, R12 ;  /* 0x000000010e0d7824 */ /* 0x000fe200078e020c */
[----:B------:R-:W-:Y:S01]  /*3d60*/  STS.64 [R40+0x20], R10 ;  /* 0x0000200a28007388 */ /* 0x000fe20000000a00 */
[----:B--2---:R-:W0:Y:S02]  /*3d70*/  LDC R4, c[0x0][0x398] ;  /* 0x0000e600ff047b82 */ /* 0x004e240000000800 */
[----:B------:R-:W-:Y:S01]  /*3d80*/  IMAD.IADD R14, R15, 0x1, R13 ;  /* 0x000000010f0e7824 */ /* 0x000fe200078e020d */
[----:B------:R2:W-:Y:S03]  /*3d90*/  STS.64 [R40+0x28], R12 ;  /* 0x0000280c28007388 */ /* 0x0005e60000000a00 */
[----:B------:R-:W-:Y:S01]  /*3da0*/  IMAD.IADD R15, R28, 0x1, R14 ;  /* 0x000000011c0f7824 */ /* 0x000fe200078e020e */
[----:B------:R-:W4:Y:S03]  /*3db0*/  S2R R5, SR_TID.X ;  /* 0x0000000000057919 */ /* 0x000f260000002100 */
[----:B------:R-:W-:Y:S01]  /*3dc0*/  IMAD.IADD R16, R29, 0x1, R15 ;  /* 0x000000011d107824 */ /* 0x000fe200078e020f */
[----:B------:R-:W-:Y:S03]  /*3dd0*/  STS.64 [R40+0x30], R14 ;  /* 0x0000300e28007388 */ /* 0x000fe60000000a00 */
[----:B------:R-:W-:Y:S01]  /*3de0*/  IMAD.IADD R17, R30, 0x1, R16 ;  /* 0x000000011e117824 */ /* 0x000fe200078e0210 */
[----:B---3--:R-:W3:Y:S03]  /*3df0*/  S2R R6, SR_TID.X ;  /* 0x0000000000067919 */ /* 0x008ee60000002100 */
[----:B------:R-:W-:Y:S01]  /*3e00*/  IMAD.IADD R18, R31, 0x1, R17 ;  /* 0x000000011f127824 */ /* 0x000fe200078e0211 */
[----:B------:R-:W-:Y:S03]  /*3e10*/  STS.64 [R40+0x38], R16 ;  /* 0x0000381028007388 */ /* 0x000fe60000000a00 */
[----:B------:R-:W-:-:S02]  /*3e20*/  IMAD.IADD R19, R32, 0x1, R18 ;  /* 0x0000000120137824 */ /* 0x000fc400078e0212 */
[----:B0-----:R-:W-:Y:S02]  /*3e30*/  VIADD R4, R4, UR5 ;  /* 0x0000000504047c36 */ /* 0x001fe40008000000 */
[----:B------:R-:W-:Y:S01]  /*3e40*/  IMAD.IADD R20, R33, 0x1, R19 ;  /* 0x0000000121147824 */ /* 0x000fe200078e0213 */
[----:B------:R-:W-:Y:S01]  /*3e50*/  STS.64 [R40+0x40], R18 ;  /* 0x0000401228007388 */ /* 0x000fe20000000a00 */
[----:B--2---:R-:W-:Y:S02]  /*3e60*/  IMAD R12, R4, 0x2100, RZ ;  /* 0x00002100040c7824 */ /* 0x004fe400078e02ff */
[----:B------:R-:W-:-:S04]  /*3e70*/  IMAD.IADD R21, R34, 0x1, R20 ;  /* 0x0000000122157824 */ /* 0x000fc800078e0214 */
[----:B------:R-:W-:Y:S01]  /*3e80*/  IMAD.IADD R22, R35, 0x1, R21 ;  /* 0x0000000123167824 */ /* 0x000fe200078e0215 */
[----:B------:R-:W-:Y:S03]  /*3e90*/  STS.64 [R40+0x48], R20 ;  /* 0x0000481428007388 */ /* 0x000fe60000000a00 */
[----:B------:R-:W-:Y:S01]  /*3ea0*/  IMAD.IADD R23, R36, 0x1, R22 ;  /* 0x0000000124177824 */ /* 0x000fe200078e0216 */
[C---:B----4-:R-:W-:Y:S02]  /*3eb0*/  LOP3.LUT R4, R5.reuse, 0x1f, RZ, 0xc0, !PT ;  /* 0x0000001f05047812 */ /* 0x050fe400078ec0ff */
[----:B------:R-:W-:Y:S02]  /*3ec0*/  LOP3.LUT R10, R5, 0x3e0, RZ, 0xc0, !PT ;  /* 0x000003e0050a7812 */ /* 0x000fe400078ec0ff */
[----:B------:R-:W-:Y:S01]  /*3ed0*/  STS.64 [R40+0x50], R22 ;  /* 0x0000501628007388 */ /* 0x000fe20000000a00 */
[----:B------:R-:W-:-:S03]  /*3ee0*/  NOP ;  /* 0x0000000000007918 */ /* 0x000fc60000000000 */
[----:B------:R-:W-:Y:S01]  /*3ef0*/  LDS R45, [R41] ;  /* 0x00000000292d7984 */ /* 0x000fe20000000800 */
[----:B---3--:R-:W-:Y:S01]  /*3f00*/  LOP3.LUT R8, R6, 0x3e0, RZ, 0xc0, !PT ;  /* 0x000003e006087812 */ /* 0x008fe200078ec0ff */
[----:B------:R-:W-:Y:S02]  /*3f10*/  IMAD R10, R10, 0x16, R4 ;  /* 0x000000160a0a7824 */ /* 0x000fe400078e0204 */
        /* <DEDUP_REMOVED lines=20> */
[----:B------:R0:W-:Y:S04]  /*4060*/  LDS R25, [R41+0xa80] ;  /* 0x000a800029197984 */ /* 0x0001e80000000800 */
[----:B------:R2:W-:Y:S01]  /*4070*/  @!P0 STS [UR4+0x8400], R0 ;  /* 0x00840000ff008988 */ /* 0x0005e20008000804 */
[----:B------:R-:W-:Y:S01]  /*4080*/  BAR.SYNC.DEFER_BLOCKING 0x0 ;  /* 0x0000000000007b1d */ /* 0x000fe20000010000 */
[----:B0-----:R-:W-:Y:S01]  /*4090*/  LOP3.LUT R41, R6, 0x1f, RZ, 0xc0, !PT ;  /* 0x0000001f06297812 */ /* 0x001fe200078ec0ff */
[----:B------:R-:W-:Y:S01]  /*40a0*/  VIADD R6, R10, 0x60 ;  /* 0x000000600a067836 */ /* 0x000fe20000000000 */
[----:B------:R-:W-:-:S03]  /*40b0*/  IADD3 R5, P0, PT, R12, R3, RZ ;  /* 0x000000030c057210 */ /* 0x000fc60007f1e0ff */
[----:B------:R-:W-:Y:S02]  /*40c0*/  IMAD R8, R8, 0x16, R41 ;  /* 0x0000001608087824 */ /* 0x000fe400078e0229 */
[----:B--2---:R-:W-:Y:S01]  /*40d0*/  IMAD.X R0, RZ, RZ, RZ, P0 ;  /* 0x000000ffff007224 */ /* 0x004fe200000e06ff */
[----:B-1----:R-:W-:Y:S01]  /*40e0*/  LEA R4, P0, R5, UR6, 0x2 ;  /* 0x0000000605047c11 */ /* 0x002fe2000f8010ff */
[----:B------:R-:W-:-:S03]  /*40f0*/  VIADD R41, R10, 0x20 ;  /* 0x000000200a297836 */ /* 0x000fc60000000000 */
[----:B------:R-:W-:Y:S01]  /*4100*/  LEA.HI.X R5, R5, UR7, R0, 0x2, P0 ;  /* 0x0000000705057c11 */ /* 0x000fe200080f1400 */
[C---:B------:R-:W-:Y:S01]  /*4110*/  VIADD R0, R8.reuse, 0xc0 ;  /* 0x000000c008007836 */ /* 0x040fe20000000000 */
[----:B------:R-:W0:Y:S02]  /*4120*/  LDS R2, [UR4+0x8400] ;  /* 0x00840004ff027984 */ /* 0x000e240008000800 */
[-C--:B0-----:R-:W-:Y:S01]  /*4130*/  ISETP.GE.AND P6, PT, R3, R2.reuse, PT ;  /* 0x000000020300720c */ /* 0x081fe20003fc6270 */
[C---:B------:R-:W-:Y:S01]  /*4140*/  VIADD R3, R8.reuse, 0x80 ;  /* 0x0000008008037836 */ /* 0x040fe20000000000 */
[-C--:B------:R-:W-:Y:S01]  /*4150*/  ISETP.GE.AND P5, PT, R41, R2.reuse, PT ;  /* 0x000000022900720c */ /* 0x080fe20003fa6270 */
[----:B------:R-:W-:Y:S01]  /*4160*/  VIADD R41, R8, 0xa0 ;  /* 0x000000a008297836 */ /* 0x000fe20000000000 */
[-C--:B------:R-:W-:Y:S01]  /*4170*/  ISETP.GE.AND P0, PT, R6, R2.reuse, PT ;  /* 0x000000020600720c */ /* 0x080fe20003f06270 */
[C---:B------:R-:W-:Y:S01]  /*4180*/  VIADD R6, R8.reuse, 0xe0 ;  /* 0x000000e008067836 */ /* 0x040fe20000000000 */
[-C--:B------:R-:W-:Y:S01]  /*4190*/  ISETP.GE.AND P3, PT, R3, R2.reuse, PT ;  /* 0x000000020300720c */ /* 0x080fe20003f66270 */
[----:B------:R-:W-:Y:S01]  /*41a0*/  VIADD R3, R8, 0x100 ;  /* 0x0000010008037836 */ /* 0x000fe20000000000 */
[-C--:B------:R-:W-:Y:S01]  /*41b0*/  ISETP.GE.AND P2, PT, R0, R2.reuse, PT ;  /* 0x000000020000720c */ /* 0x080fe20003f46270 */
[----:B------:R-:W-:Y:S01]  /*41c0*/  VIADD R0, R10, 0x40 ;  /* 0x000000400a007836 */ /* 0x000fe20000000000 */
[-C--:B------:R-:W-:Y:S01]  /*41d0*/  ISETP.GE.AND P4, PT, R41, R2.reuse, PT ;  /* 0x000000022900720c */ /* 0x080fe20003f86270 */
[----:B------:R-:W-:Y:S01]  /*41e0*/  VIADD R41, R8, 0x120 ;  /* 0x0000012008297836 */ /* 0x000fe20000000000 */
[-C--:B------:R-:W-:Y:S01]  /*41f0*/  ISETP.GE.AND P1, PT, R6, R2.reuse, PT ;  /* 0x000000020600720c */ /* 0x080fe20003f26270 */
[----:B------:R-:W-:Y:S01]  /*4200*/  @!P6 STG.E desc[UR8][R4.64], R45 ;  /* 0x0000002d0400e986 */ /* 0x000fe2000c101908 */
[----:B------:R-:W-:Y:S01]  /*4210*/  ISETP.GE.AND P6, PT, R3, R2, PT ;  /* 0x000000020300720c */ /* 0x000fe20003fc6270 */
[----:B------:R-:W-:-:S02]  /*4220*/  VIADD R3, R10, 0x140 ;  /* 0x000001400a037836 */ /* 0x000fc40000000000 */
[----:B------:R-:W-:Y:S01]  /*4230*/  @!P5 STG.E desc[UR8][R4.64+0x80], R47 ;  /* 0x0000802f0400d986 */ /* 0x000fe2000c101908 */
[-C--:B------:R-:W-:Y:S01]  /*4240*/  ISETP.GE.AND P5, PT, R41, R2.reuse, PT ;  /* 0x000000022900720c */ /* 0x080fe20003fa6270 */
[C---:B------:R-:W-:Y:S02]  /*4250*/  VIADD R41, R10.reuse, 0x160 ;  /* 0x000001600a297836 */ /* 0x040fe40000000000 */
[----:B------:R-:W-:Y:S01]  /*4260*/  @!P0 STG.E desc[UR8][R4.64+0x180], R49 ;  /* 0x0001803104008986 */ /* 0x000fe2000c101908 */
[-C--:B------:R-:W-:Y:S01]  /*4270*/  ISETP.GE.AND P0, PT, R3, R2.reuse, PT ;  /* 0x000000020300720c */ /* 0x080fe20003f06270 */
[C---:B------:R-:W-:Y:S02]  /*4280*/  VIADD R3, R10.reuse, 0x180 ;  /* 0x000001800a037836 */ /* 0x040fe40000000000 */
[----:B------:R-:W-:Y:S01]  /*4290*/  @!P3 STG.E desc[UR8][R4.64+0x200], R51 ;  /* 0x000200330400b986 */ /* 0x000fe2000c101908 */
[----:B------:R-:W-:Y:S01]  /*42a0*/  ISETP.GE.AND P3, PT, R41, R2, PT ;  /* 0x000000022900720c */ /* 0x000fe20003f66270 */
[----:B------:R-:W-:-:S02]  /*42b0*/  VIADD R41, R10, 0x1a0 ;  /* 0x000001a00a297836 */ /* 0x000fc40000000000 */
[----:B------:R-:W-:Y:S01]  /*42c0*/  @!P2 STG.E desc[UR8][R4.64+0x300], R43 ;  /* 0x0003002b0400a986 */ /* 0x000fe2000c101908 */
[-C--:B------:R-:W-:Y:S01]  /*42d0*/  ISETP.GE.AND P2, PT, R3, R2.reuse, PT ;  /* 0x000000020300720c */ /* 0x080fe20003f46270 */
[----:B------:R-:W-:Y:S02]  /*42e0*/  VIADD R3, R8, 0x1c0 ;  /* 0x000001c008037836 */ /* 0x000fe40000000000 */
[----:B------:R-:W-:Y:S01]  /*42f0*/  @!P4 STG.E desc[UR8][R4.64+0x280], R53 ;  /* 0x000280350400c986 */ /* 0x000fe2000c101908 */
[----:B------:R-:W-:-:S03]  /*4300*/  ISETP.GE.AND P4, PT, R0, R2, PT ;  /* 0x000000020000720c */ /* 0x000fc60003f86270 */
[----:B------:R0:W-:Y:S01]  /*4310*/  @!P1 STG.E desc[UR8][R4.64+0x380], R37 ;  /* 0x0003802504009986 */ /* 0x0001e2000c101908 */
[-C--:B------:R-:W-:Y:S01]  /*4320*/  ISETP.GE.AND P1, PT, R41, R2.reuse, PT ;  /* 0x000000022900720c */ /* 0x080fe20003f26270 */
[C---:B------:R-:W-:Y:S02]  /*4330*/  VIADD R41, R8.reuse, 0x1e0 ;  /* 0x000001e008297836 */ /* 0x040fe40000000000 */
[----:B------:R-:W-:Y:S01]  /*4340*/  @!P6 STG.E desc[UR8][R4.64+0x400], R35 ;  /* 0x000400230400e986 */ /* 0x000fe2000c101908 */
[-C--:B------:R-:W-:Y:S01]  /*4350*/  ISETP.GE.AND P6, PT, R3, R2.reuse, PT ;  /* 0x000000020300720c */ /* 0x080fe20003fc6270 */
[----:B------:R-:W-:Y:S02]  /*4360*/  VIADD R3, R8, 0x200 ;  /* 0x0000020008037836 */ /* 0x000fe40000000000 */
[----:B------:R1:W-:Y:S01]  /*4370*/  @!P5 STG.E desc[UR8][R4.64+0x480], R33 ;  /* 0x000480210400d986 */ /* 0x0003e2000c101908 */
[----:B------:R-:W-:Y:S01]  /*4380*/  ISETP.GE.AND P5, PT, R41, R2, PT ;  /* 0x000000022900720c */ /* 0x000fe20003fa6270 */
[----:B------:R-:W-:-:S02]  /*4390*/  VIADD R41, R10, 0x220 ;  /* 0x000002200a297836 */ /* 0x000fc40000000000 */
[----:B------:R2:W-:Y:S01]  /*43a0*/  @!P0 STG.E desc[UR8][R4.64+0x500], R31 ;  /* 0x0005001f04008986 */ /* 0x0005e2000c101908 */
[-C--:B------:R-:W-:Y:S01]  /*43b0*/  ISETP.GE.AND P0, PT, R3, R2.reuse, PT ;  /* 0x000000020300720c */ /* 0x080fe20003f06270 */
[----:B0-----:R-:W-:Y:S02]  /*43c0*/  VIADD R37, R10, 0x240 ;  /* 0x000002400a257836 */ /* 0x001fe40000000000 */
[C---:B------:R-:W-:Y:S01]  /*43d0*/  VIADD R3, R8.reuse, 0x260 ;  /* 0x0000026008037836 */ /* 0x040fe20000000000 */
[----:B------:R2:W-:Y:S01]  /*43e0*/  @!P4 STG.E desc[UR8][R4.64+0x100], R29 ;  /* 0x0001001d0400c986 */ /* 0x0005e2000c101908 */
[-C--:B------:R-:W-:Y:S01]  /*43f0*/  ISETP.GE.AND P4, PT, R41, R2.reuse, PT ;  /* 0x000000022900720c */ /* 0x080fe20003f86270 */
[----:B-1----:R-:W-:Y:S02]  /*4400*/  VIADD R33, R8, 0x280 ;  /* 0x0000028008217836 */ /* 0x002fe40000000000 */
        /* <DEDUP_REMOVED lines=17> */
.L_x_98:
[----:B------:R-:W-:Y:S01]  /*4520*/  BSSY B1, `(.L_x_125) ;  /* 0x0000006000017945 */ /* 0x000fe20003800000 */
[----:B------:R-:W-:Y:S01]  /*4530*/  PLOP3.LUT P0, PT, P0, PT, PT, 0x8, 0x80 ;  /* 0x000000000080781c */ /* 0x000fe2000070e170 */
[----:B------:R-:W-:-:S12]  /*4540*/  IMAD.MOV.U32 R21, RZ, RZ, -0x1 ;  /* 0xffffffffff157424 */ /* 0x000fd800078e00ff */
[----:B------:R-:W-:Y:S05]  /*4550*/  WARPSYNC.COLLECTIVE R21, `(.L_x_126) ;  /* 0x0000000015087348 */ /* 0x000fea0003c00000 */
[----:B------:R-:W-:Y:S01]  /*4560*/  VOTE.ANY P0, P0 ;  /* 0x0000000000ff7806 */ /* 0x000fe20000000100 */
[----:B------:R-:W-:-:S12]  /*4570*/  ENDCOLLECTIVE ;  /* 0x000000000000791b */ /* 0x000fd80003800000 */
.L_x_126:
[----:B------:R-:W-:Y:S05]  /*4580*/  BSYNC B1 ;  /* 0x0000000000017941 */ /* 0x000fea0003800000 */
.L_x_125:
[----:B------:R-:W-:Y:S05]  /*4590*/  BRA `(.L_x_127) ;  /* 0xffffffc800787947 */ /* 0x000fea000383ffff */
.L_x_100:
[----:B------:R-:W-:Y:S01]  /*45a0*/  BSSY B1, `(.L_x_128) ;  /* 0x0000006000017945 */ /* 0x000fe20003800000 */
[----:B------:R-:W-:Y:S01]  /*45b0*/  PLOP3.LUT P0, PT, P0, PT, PT, 0x8, 0x80 ;  /* 0x000000000080781c */ /* 0x000fe2000070e170 */
[----:B------:R-:W-:-:S12]  /*45c0*/  IMAD.MOV.U32 R21, RZ, RZ, -0x1 ;  /* 0xffffffffff157424 */ /* 0x000fd800078e00ff */
[----:B------:R-:W-:Y:S05]  /*45d0*/  WARPSYNC.COLLECTIVE R21, `(.L_x_129) ;  /* 0x0000000015087348 */ /* 0x000fea0003c00000 */
[----:B------:R-:W-:Y:S01]  /*45e0*/  VOTE.ANY P0, P0 ;  /* 0x0000000000ff7806 */ /* 0x000fe20000000100 */
[----:B------:R-:W-:-:S12]  /*45f0*/  ENDCOLLECTIVE ;  /* 0x000000000000791b */ /* 0x000fd80003800000 */
.L_x_129:
[----:B------:R-:W-:Y:S05]  /*4600*/  BSYNC B1 ;  /* 0x0000000000017941 */ /* 0x000fea0003800000 */
.L_x_128:
[----:B------:R-:W-:Y:S05]  /*4610*/  BRA `(.L_x_130) ;  /* 0xffffffc800cc7947 */ /* 0x000fea000383ffff */
.L_x_102:
[----:B------:R-:W0:Y:S01]  /*4620*/  S2R R30, SR_GEMASK ;  /* 0x00000000001e7919 */ /* 0x000e220000003c00 */
[----:B------:R-:W-:Y:S01]  /*4630*/  BSSY B1, `(.L_x_131) ;  /* 0x0000006000017945 */ /* 0x000fe20003800000 */
[----:B------:R-:W-:Y:S01]  /*4640*/  PLOP3.LUT P0, PT, P0, PT, PT, 0x8, 0x80 ;  /* 0x000000000080781c */ /* 0x000fe2000070e170 */
[----:B------:R-:W-:-:S12]  /*4650*/  IMAD.MOV.U32 R21, RZ, RZ, -0x1 ;  /* 0xffffffffff157424 */ /* 0x000fd800078e00ff */
[----:B0-----:R-:W-:Y:S05]  /*4660*/  WARPSYNC.COLLECTIVE R21, `(.L_x_132) ;  /* 0x0000000015087348 */ /* 0x001fea0003c00000 */
[----:B------:R-:W-:Y:S01]  /*4670*/  VOTE.ANY R21, PT, P0 ;  /* 0x0000000000157806 */ /* 0x000fe200000e0100 */
[----:B0-----:R-:W-:Y:S06]  /*4680*/  ENDCOLLECTIVE ;  /* 0x000000000000791b */ /* 0x001fec0003800000 */
.L_x_132:
[----:B------:R-:W-:Y:S05]  /*4690*/  BSYNC B1 ;  /* 0x0000000000017941 */ /* 0x000fea0003800000 */
.L_x_131:
[----:B------:R-:W-:Y:S01]  /*46a0*/  LOP3.LUT R21, R21, 0x80000000, R30, 0xec, !PT ;  /* 0x8000000015157812 */ /* 0x000fe200078eec1e */
[----:B------:R-:W-:Y:S02]  /*46b0*/  IMAD.MOV.U32 R17, RZ, RZ, 0x1 ;  /* 0x00000001ff117424 */ /* 0x000fe400078e00ff */
[----:B------:R-:W-:Y:S02]  /*46c0*/  VIADD R41, R39, 0x2 ;  /* 0x0000000227297836 */ /* 0x000fe40000000000 */
[----:B------:R-:W-:Y:S02]  /*46d0*/  VIADD R16, R21, 0xffffffff ;  /* 0xffffffff15107836 */ /* 0x000fe40000000000 */
[C---:B------:R-:W-:Y:S02]  /*46e0*/  VIADD R43, R39.reuse, 0x4 ;  /* 0x00000004272b7836 */ /* 0x040fe40000000000 */
[----:B------:R-:W-:Y:S01]  /*46f0*/  VIADD R44, R39, 0x8 ;  /* 0x00000008272c7836 */ /* 0x000fe20000000000 */
[----:B------:R-:W-:Y:S01]  /*4700*/  LOP3.LUT R28, R21, R16, RZ, 0xc, !PT ;  /* 0x00000010151c7212 */ /* 0x000fe200078e0cff */
[----:B------:R-:W-:-:S02]  /*4710*/  IMAD.MOV.U32 R16, RZ, RZ, R27 ;  /* 0x000000ffff107224 */ /* 0x000fc400078e001b */
[----:B------:R-:W-:Y:S01]  /*4720*/  IMAD.MOV.U32 R21, RZ, RZ, -0x1 ;  /* 0xffffffffff157424 */ /* 0x000fe200078e00ff */
[----:B------:R0:W1:Y:S01]  /*4730*/  POPC R20, R28 ;  /* 0x0000001c00147309 */ /* 0x0000620000000000 */
[----:B------:R-:W-:-:S07]  /*4740*/  VIADD R45, R39, 0x10 ;  /* 0x00000010272d7836 */ /* 0x000fce0000000000 */
[----:B01----:R-:W-:Y:S05]  /*4750*/  WARPSYNC.COLLECTIVE R21, `(.L_x_133) ;  /* 0x0000000015087348 */ /* 0x003fea0003c00000 */
[----:B-1----:R1:W2:Y:S02]  /*4760*/  SHFL.DOWN P3, R22, R16, R17, R20 ;  /* 0x0800001110167389 */ /* 0x0022a40000060014 */
[----:B012---:R-:W-:Y:S05]  /*4770*/  ENDCOLLECTIVE ;  /* 0x000000000000791b */ /* 0x007fea0003800000 */
.L_x_133:
[-C--:B------:R-:W-:Y:S02]  /*4780*/  ISETP.GE.AND P0, PT, R39, R20.reuse, PT ;  /* 0x000000142700720c */ /* 0x080fe40003f06270 */
[-C--:B------:R-:W-:Y:S01]  /*4790*/  ISETP.GT.AND P2, PT, R45, R20.reuse, PT ;  /* 0x000000142d00720c */ /* 0x080fe20003f44270 */
        /* <DEDUP_REMOVED lines=8> */
.L_x_134:
        /* <DEDUP_REMOVED lines=8> */
.L_x_135:
[----:B------:R-:W-:Y:S01]  /*48a0*/  IMAD.MOV.U32 R17, RZ, RZ, 0x8 ;  /* 0x00000008ff117424 */ /* 0x000fe200078e00ff */
[----:B------:R-:W-:Y:S02]  /*48b0*/  SEL R22, R22, RZ, !P0 ;  /* 0x000000ff16167207 */ /* 0x000fe40004000000 */
[----:B------:R-:W-:-:S03]  /*48c0*/  ISETP.GT.AND P0, PT, R44, R20, PT ;  /* 0x000000142c00720c */ /* 0x000fc60003f04270 */
[----:B------:R-:W-:Y:S02]  /*48d0*/  IMAD.IADD R27, R29, 0x1, R22 ;  /* 0x000000011d1b7824 */ /* 0x000fe400078e0216 */
[----:B------:R-:W0:Y:S02]  /*48e0*/  LDC.64 R28, c[0x0][0x390] ;  /* 0x0000e400ff1c7b82 */ /* 0x000e240000000a00 */
[----:B------:R-:W-:-:S07]  /*48f0*/  IMAD.MOV.U32 R16, RZ, RZ, R27 ;  /* 0x000000ffff107224 */ /* 0x000fce00078e001b */
[----:B0-----:R-:W-:Y:S05]  /*4900*/  WARPSYNC.COLLECTIVE R21, `(.L_x_136) ;  /* 0x0000000015087348 */ /* 0x001fea0003c00000 */
[----:B------:R1:W2:Y:S02]  /*4910*/  SHFL.DOWN P3, R22, R16, R17, R20 ;  /* 0x0800001110167389 */ /* 0x0002a40000060014 */
[----:B012---:R-:W-:Y:S05]  /*4920*/  ENDCOLLECTIVE ;  /* 0x000000000000791b */ /* 0x007fea0003800000 */
.L_x_136:
[----:B------:R-:W-:Y:S01]  /*4930*/  IMAD.MOV.U32 R17, RZ, RZ, 0x10 ;  /* 0x00000010ff117424 */ /* 0x000fe200078e00ff */
[----:B------:R-:W-:Y:S02]  /*4940*/  SEL R22, R22, RZ, !P0 ;  /* 0x000000ff16167207 */ /* 0x000fe40004000000 */
[----:B------:R-:W-:-:S03]  /*4950*/  ISETP.NE.AND P0, PT, R26, 0x65, PT ;  /* 0x000000651a00780c */ /* 0x000fc60003f05270 */
[----:B------:R-:W-:-:S04]  /*4960*/  IMAD.IADD R47, R27, 0x1, R22 ;  /* 0x000000011b2f7824 */ /* 0x000fc800078e0216 */
[----:B------:R-:W-:-:S07]  /*4970*/  IMAD.MOV.U32 R16, RZ, RZ, R47 ;  /* 0x000000ffff107224 */ /* 0x000fce00078e002f */
[----:B------:R-:W-:Y:S05]  /*4980*/  WARPSYNC.COLLECTIVE R21, `(.L_x_137) ;  /* 0x0000000015087348 */ /* 0x000fea0003c00000 */
[----:B------:R0:W1:Y:S02]  /*4990*/  SHFL.DOWN P3, R22, R16, R17, R20 ;  /* 0x0800001110167389 */ /* 0x0000640000060014 */
[----:B01----:R-:W-:Y:S05]  /*49a0*/  ENDCOLLECTIVE ;  /* 0x000000000000791b */ /* 0x003fea0003800000 */
.L_x_137:
[----:B------:R-:W-:Y:S05]  /*49b0*/  WARPSYNC.COLLECTIVE R21, `(.L_x_138) ;  /* 0x0000000015087348 */ /* 0x000fea0003c00000 */
[----:B------:R-:W-:Y:S01]  /*49c0*/  VOTE.ALL P0, P0 ;  /* 0x0000000000ff7806 */ /* 0x000fe20000000000 */
[----:B------:R-:W-:-:S12]  /*49d0*/  ENDCOLLECTIVE ;  /* 0x000000000000791b */ /* 0x000fd80003800000 */
.L_x_138:
[----:B------:R-:W-:Y:S02]  /*49e0*/  IADD3 R28, P3, PT, R28, 0x100, RZ ;  /* 0x000001001c1c7810 */ /* 0x000fe40007f7e0ff */
[----:B------:R-:W-:-:S03]  /*49f0*/  SEL R22, R22, RZ, !P2 ;  /* 0x000000ff16167207 */ /* 0x000fc60005000000 */
[----:B------:R-:W-:Y:S02]  /*4a00*/  IMAD.X R3, RZ, RZ, R29, P3 ;  /* 0x000000ffff037224 */ /* 0x000fe400018e061d */
[----:B------:R-:W-:Y:S01]  /*4a10*/  IMAD.IADD R46, R47, 0x1, R22 ;  /* 0x000000012f2e7824 */ /* 0x000fe200078e0216 */
[----:B------:R-:W-:Y:S06]  /*4a20*/  BRA `(.L_x_139) ;  /* 0xffffffc800647947 */ /* 0x000fec000383ffff */
.L_x_104:
[----:B------:R-:W-:Y:S01]  /*4a30*/  BSSY B1, `(.L_x_140) ;  /* 0x0000006000017945 */ /* 0x000fe20003800000 */
[----:B------:R-:W-:Y:S01]  /*4a40*/  PLOP3.LUT P0, PT, P0, PT, PT, 0x8, 0x80 ;  /* 0x000000000080781c */ /* 0x000fe2000070e170 */
[----:B------:R-:W-:-:S12]  /*4a50*/  IMAD.MOV.U32 R21, RZ, RZ, -0x1 ;  /* 0xffffffffff157424 */ /* 0x000fd800078e00ff */
[----:B------:R-:W-:Y:S05]  /*4a60*/  WARPSYNC.COLLECTIVE R21, `(.L_x_141) ;  /* 0x0000000015087348 */ /* 0x000fea0003c00000 */
[----:B------:R-:W-:Y:S01]  /*4a70*/  VOTE.ANY P0, P0 ;  /* 0x0000000000ff7806 */ /* 0x000fe20000000100 */
[----:B------:R-:W-:-:S12]  /*4a80*/  ENDCOLLECTIVE ;  /* 0x000000000000791b */ /* 0x000fd80003800000 */
.L_x_141:
[----:B------:R-:W-:Y:S05]  /*4a90*/  BSYNC B1 ;  /* 0x0000000000017941 */ /* 0x000fea0003800000 */
.L_x_140:
[----:B------:R-:W-:Y:S05]  /*4aa0*/  BRA `(.L_x_142) ;  /* 0xffffffc800747947 */ /* 0x000fea000383ffff */
.L_x_106:
[----:B------:R-:W-:Y:S01]  /*4ab0*/  BSSY B1, `(.L_x_143) ;  /* 0x0000006000017945 */ /* 0x000fe20003800000 */
[----:B------:R-:W-:Y:S01]  /*4ac0*/  PLOP3.LUT P0, PT, P0, PT, PT, 0x8, 0x80 ;  /* 0x000000000080781c */ /* 0x000fe2000070e170 */
[----:B------:R-:W-:-:S12]  /*4ad0*/  IMAD.MOV.U32 R21, RZ, RZ, -0x1 ;  /* 0xffffffffff157424 */ /* 0x000fd800078e00ff */
[----:B------:R-:W-:Y:S05]  /*4ae0*/  WARPSYNC.COLLECTIVE R21, `(.L_x_144) ;  /* 0x0000000015087348 */ /* 0x000fea0003c00000 */
[----:B------:R-:W-:Y:S01]  /*4af0*/  VOTE.ANY P0, P0 ;  /* 0x0000000000ff7806 */ /* 0x000fe20000000100 */
[----:B------:R-:W-:-:S12]  /*4b00*/  ENDCOLLECTIVE ;  /* 0x000000000000791b */ /* 0x000fd80003800000 */
.L_x_144:
[----:B------:R-:W-:Y:S05]  /*4b10*/  BSYNC B1 ;  /* 0x0000000000017941 */ /* 0x000fea0003800000 */
.L_x_143:
[----:B------:R-:W-:Y:S05]  /*4b20*/  BRA `(.L_x_145) ;  /* 0xffffffc800c87947 */ /* 0x000fea000383ffff */
.L_x_108:
[----:B------:R-:W-:Y:S01]  /*4b30*/  BSSY B1, `(.L_x_146) ;  /* 0x0000006000017945 */ /* 0x000fe20003800000 */
[----:B------:R-:W-:Y:S01]  /*4b40*/  PLOP3.LUT P0, PT, P0, PT, PT, 0x8, 0x80 ;  /* 0x000000000080781c */ /* 0x000fe2000070e170 */
[----:B------:R-:W-:-:S12]  /*4b50*/  IMAD.MOV.U32 R21, RZ, RZ, -0x1 ;  /* 0xffffffffff157424 */ /* 0x000fd800078e00ff */
[----:B------:R-:W-:Y:S05]  /*4b60*/  WARPSYNC.COLLECTIVE R21, `(.L_x_147) ;  /* 0x0000000015087348 */ /* 0x000fea0003c00000 */
[----:B------:R-:W-:Y:S01]  /*4b70*/  VOTE.ANY R21, PT, P0 ;  /* 0x0000000000157806 */ /* 0x000fe200000e0100 */
[----:B------:R-:W-:Y:S06]  /*4b80*/  ENDCOLLECTIVE ;  /* 0x000000000000791b */ /* 0x000fec0003800000 */
.L_x_147:
[----:B------:R-:W-:Y:S05]  /*4b90*/  BSYNC B1 ;  /* 0x0000000000017941 */ /* 0x000fea0003800000 */
.L_x_146:
        /* <DEDUP_REMOVED lines=11> */
.L_x_148:
        /* <DEDUP_REMOVED lines=9> */
.L_x_149:
        /* <DEDUP_REMOVED lines=8> */
.L_x_150:
        /* <DEDUP_REMOVED lines=8> */
.L_x_151:
        /* <DEDUP_REMOVED lines=8> */
.L_x_152:
[----:B------:R-:W-:Y:S02]  /*4e60*/  SEL R22, R22, RZ, !P0 ;  /* 0x000000ff16167207 */ /* 0x000fe40004000000 */
[----:B------:R-:W-:Y:S02]  /*4e70*/  ISETP.NE.AND P0, PT, R26, 0x65, PT ;  /* 0x000000651a00780c */ /* 0x000fe40003f05270 */
[----:B------:R-:W-:-:S11]  /*4e80*/  IADD3 R46, PT, PT, R47, R22, R46 ;  /* 0x000000162f2e7210 */ /* 0x000fd60007ffe02e */
[----:B------:R-:W-:Y:S05]  /*4e90*/  WARPSYNC.COLLECTIVE R21, `(.L_x_153) ;  /* 0x0000000015087348 */ /* 0x000fea0003c00000 */
[----:B------:R-:W-:Y:S01]  /*4ea0*/  VOTE.ALL P0, P0 ;  /* 0x0000000000ff7806 */ /* 0x000fe20000000000 */
[----:B------:R-:W-:-:S12]  /*4eb0*/  ENDCOLLECTIVE ;  /* 0x000000000000791b */ /* 0x000fd80003800000 */
.L_x_153:
[----:B------:R-:W-:Y:S05]  /*4ec0*/  BRA `(.L_x_154) ;  /* 0xffffffc800607947 */ /* 0x000fea000383ffff */
.L_x_113:
[----:B------:R-:W-:Y:S01]  /*4ed0*/  BSSY B0, `(.L_x_155) ;  /* 0x0000006000007945 */ /* 0x000fe20003800000 */
[----:B------:R-:W-:Y:S01]  /*4ee0*/  PLOP3.LUT P0, PT, P0, PT, PT, 0x8, 0x80 ;  /* 0x000000000080781c */ /* 0x000fe2000070e170 */
[----:B------:R-:W-:-:S12]  /*4ef0*/  IMAD.MOV.U32 R21, RZ, RZ, -0x1 ;  /* 0xffffffffff157424 */ /* 0x000fd800078e00ff */
[----:B------:R-:W-:Y:S05]  /*4f00*/  WARPSYNC.COLLECTIVE R21, `(.L_x_156) ;  /* 0x0000000015087348 */ /* 0x000fea0003c00000 */
[----:B------:R-:W-:Y:S01]  /*4f10*/  VOTE.ANY P0, P0 ;  /* 0x0000000000ff7806 */ /* 0x000fe20000000100 */
[----:B------:R-:W-:-:S12]  /*4f20*/  ENDCOLLECTIVE ;  /* 0x000000000000791b */ /* 0x000fd80003800000 */
.L_x_156:
[----:B------:R-:W-:Y:S05]  /*4f30*/  BSYNC B0 ;  /* 0x0000000000007941 */ /* 0x000fea0003800000 */
.L_x_155:
[----:B------:R-:W-:Y:S05]  /*4f40*/  BRA `(.L_x_157) ;  /* 0xffffffe000987947 */ /* 0x000fea000383ffff */
.L_x_115:
[----:B------:R-:W-:Y:S01]  /*4f50*/  BSSY B0, `(.L_x_158) ;  /* 0x0000006000007945 */ /* 0x000fe20003800000 */
[----:B------:R-:W-:Y:S01]  /*4f60*/  PLOP3.LUT P0, PT, P0, PT, PT, 0x8, 0x80 ;  /* 0x000000000080781c */ /* 0x000fe2000070e170 */
[----:B------:R-:W-:-:S12]  /*4f70*/  IMAD.MOV.U32 R21, RZ, RZ, -0x1 ;  /* 0xffffffffff157424 */ /* 0x000fd800078e00ff */
[----:B------:R-:W-:Y:S05]  /*4f80*/  WARPSYNC.COLLECTIVE R21, `(.L_x_159) ;  /* 0x0000000015087348 */ /* 0x000fea0003c00000 */
[----:B------:R-:W-:Y:S01]  /*4f90*/  VOTE.ANY P0, P0 ;  /* 0x0000000000ff7806 */ /* 0x000fe20000000100 */
[----:B------:R-:W-:-:S12]  /*4fa0*/  ENDCOLLECTIVE ;  /* 0x000000000000791b */ /* 0x000fd80003800000 */
.L_x_159:
[----:B------:R-:W-:Y:S05]  /*4fb0*/  BSYNC B0 ;  /* 0x0000000000007941 */ /* 0x000fea0003800000 */
.L_x_158:
[----:B------:R-:W-:Y:S05]  /*4fc0*/  BRA `(.L_x_160) ;  /* 0xffffffe000ec7947 */ /* 0x000fea000383ffff */
.L_x_117:
[----:B------:R-:W0:Y:S01]  /*4fd0*/  S2R R26, SR_GEMASK ;  /* 0x00000000001a7919 */ /* 0x000e220000003c00 */
[----:B------:R-:W-:Y:S01]  /*4fe0*/  BSSY B0, `(.L_x_161) ;  /* 0x0000006000007945 */ /* 0x000fe20003800000 */
[----:B------:R-:W-:Y:S01]  /*4ff0*/  PLOP3.LUT P0, PT, P0, PT, PT, 0x8, 0x80 ;  /* 0x000000000080781c */ /* 0x000fe2000070e170 */
[----:B------:R-:W-:-:S12]  /*5000*/  IMAD.MOV.U32 R21, RZ, RZ, -0x1 ;  /* 0xffffffffff157424 */ /* 0x000fd800078e00ff */
[----:B0-----:R-:W-:Y:S05]  /*5010*/  WARPSYNC.COLLECTIVE R21, `(.L_x_162) ;  /* 0x0000000015087348 */ /* 0x001fea0003c00000 */
[----:B------:R-:W-:Y:S01]  /*5020*/  VOTE.ANY R21, PT, P0 ;  /* 0x0000000000157806 */ /* 0x000fe200000e0100 */
[----:B0-----:R-:W-:Y:S06]  /*5030*/  ENDCOLLECTIVE ;  /* 0x000000000000791b */ /* 0x001fec0003800000 */
.L_x_162:
[----:B------:R-:W-:Y:S05]  /*5040*/  BSYNC B0 ;  /* 0x0000000000007941 */ /* 0x000fea0003800000 */
.L_x_161:
[----:B------:R-:W-:Y:S01]  /*5050*/  LOP3.LUT R21, R21, 0x80000000, R26, 0xec, !PT ;  /* 0x8000000015157812 */ /* 0x000fe200078eec1a */
[----:B------:R-:W-:-:S04]  /*5060*/  IMAD.MOV.U32 R17, RZ, RZ, 0x1 ;  /* 0x00000001ff117424 */ /* 0x000fc800078e00ff */
        /* <DEDUP_REMOVED lines=8> */
.L_x_163:
[----:B------:R-:W-:Y:S01]  /*50f0*/  ISETP.GE.AND P0, PT, R38, R20, PT ;  /* 0x000000142600720c */ /* 0x000fe20003f06270 */
[----:B------:R-:W-:-:S03]  /*5100*/  IMAD.MOV.U32 R17, RZ, RZ, 0x2 ;  /* 0x00000002ff117424 */ /* 0x000fc600078e00ff */
[----:B------:R-:W-:-:S05]  /*5110*/  SEL R22, R22, RZ, !P0 ;  /* 0x000000ff16167207 */ /* 0x000fca0004000000 */
[----:B------:R-:W-:Y:S02]  /*5120*/  IMAD.IADD R43, R22, 0x1, R19 ;  /* 0x00000001162b7824 */ /* 0x000fe400078e0213 */
[----:B------:R-:W-:Y:S02]  /*5130*/  VIADD R19, R38, 0x2 ;  /* 0x0000000226137836 */ /* 0x000fe40000000000 */
[----:B------:R-:W-:-:S03]  /*5140*/  IMAD.MOV.U32 R16, RZ, RZ, R43 ;  /* 0x000000ffff107224 */ /* 0x000fc600078e002b */
[----:B------:R-:W-:Y:S01]  /*5150*/  ISETP.GT.AND P0, PT, R19, R20, PT ;  /* 0x000000141300720c */ /* 0x000fe20003f04270 */
[----:B------:R-:W-:-:S12]  /*5160*/  VIADD R19, R38, 0x4 ;  /* 0x0000000426137836 */ /* 0x000fd80000000000 */
[----:B------:R-:W-:Y:S05]  /*5170*/  WARPSYNC.COLLECTIVE R21, `(.L_x_164) ;  /* 0x0000000015087348 */ /* 0x000fea0003c00000 */
[----:B------:R0:W1:Y:S02]  /*5180*/  SHFL.DOWN P3, R22, R16, R17, R20 ;  /* 0x0800001110167389 */ /* 0x0000640000060014 */
[----:B01----:R-:W-:Y:S05]  /*5190*/  ENDCOLLECTIVE ;  /* 0x000000000000791b */ /* 0x003fea0003800000 */
.L_x_164:
[----:B------:R-:W-:Y:S01]  /*51a0*/  IMAD.MOV.U32 R17, RZ, RZ, 0x4 ;  /* 0x00000004ff117424 */ /* 0x000fe200078e00ff */
[----:B------:R-:W-:Y:S02]  /*51b0*/  SEL R22, R22, RZ, !P0 ;  /* 0x000000ff16167207 */ /* 0x000fe40004000000 */
[----:B------:R-:W-:-:S03]  /*51c0*/  ISETP.GT.AND P0, PT, R19, R20, PT ;  /* 0x000000141300720c */ /* 0x000fc60003f04270 */
[----:B------:R-:W-:Y:S02]  /*51d0*/  IMAD.IADD R45, R43, 0x1, R22 ;  /* 0x000000012b2d7824 */ /* 0x000fe400078e0216 */
[----:B------:R-:W-:Y:S02]  /*51e0*/  VIADD R43, R38, 0x8 ;  /* 0x00000008262b7836 */ /* 0x000fe40000000000 */
[----:B------:R-:W-:-:S07]  /*51f0*/  IMAD.MOV.U32 R16, RZ, RZ, R45 ;  /* 0x000000ffff107224 */ /* 0x000fce00078e002d */
[----:B------:R-:W-:Y:S05]  /*5200*/  WARPSYNC.COLLECTIVE R21, `(.L_x_165) ;  /* 0x0000000015087348 */ /* 0x000fea0003c00000 */
[----:B------:R0:W1:Y:S02]  /*5210*/  SHFL.DOWN P3, R22, R16, R17, R20 ;  /* 0x0800001110167389 */ /* 0x0000640000060014 */
[----:B01----:R-:W-:Y:S05]  /*5220*/  ENDCOLLECTIVE ;  /* 0x000000000000791b */ /* 0x003fea0003800000 */
.L_x_165:
        /* <DEDUP_REMOVED lines=9> */
.L_x_166:
[----:B------:R-:W-:Y:S01]  /*52c0*/  IMAD.MOV.U32 R17, RZ, RZ, 0x10 ;  /* 0x00000010ff117424 */ /* 0x000fe200078e00ff */
[----:B------:R-:W-:Y:S02]  /*52d0*/  SEL R22, R22, RZ, !P0 ;  /* 0x000000ff16167207 */ /* 0x000fe40004000000 */
[----:B------:R-:W-:-:S03]  /*52e0*/  ISETP.NE.AND P0, PT, R18, 0x65, PT ;  /* 0x000000651200780c */ /* 0x000fc60003f05270 */
[----:B------:R-:W-:Y:S02]  /*52f0*/  IMAD.IADD R43, R19, 0x1, R22 ;  /* 0x00000001132b7824 */ /* 0x000fe400078e0216 */
[----:B------:R-:W-:Y:S02]  /*5300*/  VIADD R19, R38, 0x10 ;  /* 0x0000001026137836 */ /* 0x000fe40000000000 */
[----:B------:R-:W-:-:S03]  /*5310*/  IMAD.MOV.U32 R16, RZ, RZ, R43 ;  /* 0x000000ffff107224 */ /* 0x000fc600078e002b */
[----:B------:R-:W-:-:S13]  /*5320*/  ISETP.GT.AND P2, PT, R19, R20, PT ;  /* 0x000000141300720c */ /* 0x000fda0003f44270 */
[----:B------:R-:W-:Y:S05]  /*5330*/  WARPSYNC.COLLECTIVE R21, `(.L_x_167) ;  /* 0x0000000015087348 */ /* 0x000fea0003c00000 */
[----:B------:R0:W1:Y:S02]  /*5340*/  SHFL.DOWN P3, R22, R16, R17, R20 ;  /* 0x0800001110167389 */ /* 0x0000640000060014 */
[----:B01----:R-:W-:Y:S05]  /*5350*/  ENDCOLLECTIVE ;  /* 0x000000000000791b */ /* 0x003fea0003800000 */
.L_x_167:
[----:B------:R-:W-:Y:S05]  /*5360*/  WARPSYNC.COLLECTIVE R21, `(.L_x_168) ;  /* 0x0000000015087348 */ /* 0x000fea0003c00000 */
[----:B------:R-:W-:Y:S01]  /*5370*/  VOTE.ALL P0, P0 ;  /* 0x0000000000ff7806 */ /* 0x000fe20000000000 */
[----:B------:R-:W-:-:S12]  /*5380*/  ENDCOLLECTIVE ;  /* 0x000000000000791b */ /* 0x000fd80003800000 */
.L_x_168:
[----:B------:R-:W-:Y:S02]  /*5390*/  IADD3 R44, P3, PT, R44, 0x100, RZ ;  /* 0x000001002c2c7810 */ /* 0x000fe40007f7e0ff */
[----:B------:R-:W-:-:S03]  /*53a0*/  SEL R22, R22, RZ, !P2 ;  /* 0x000000ff16167207 */ /* 0x000fc60005000000 */
[----:B------:R-:W-:Y:S02]  /*53b0*/  IMAD.X R45, RZ, RZ, R45, P3 ;  /* 0x000000ffff2d7224 */ /* 0x000fe400018e062d */
[----:B------:R-:W-:Y:S01]  /*53c0*/  IMAD.IADD R46, R43, 0x1, R22 ;  /* 0x000000012b2e7824 */ /* 0x000fe200078e0216 */
[----:B------:R-:W-:Y:S06]  /*53d0*/  BRA `(.L_x_169) ;  /* 0xffffffe000847947 */ /* 0x000fec000383ffff */
.L_x_119:
[----:B------:R-:W-:Y:S01]  /*53e0*/  BSSY B0, `(.L_x_170) ;  /* 0x0000006000007945 */ /* 0x000fe20003800000 */
[----:B------:R-:W-:Y:S01]  /*53f0*/  PLOP3.LUT P0, PT, P0, PT, PT, 0x8, 0x80 ;  /* 0x000000000080781c */ /* 0x000fe2000070e170 */
[----:B------:R-:W-:-:S12]  /*5400*/  IMAD.MOV.U32 R21, RZ, RZ, -0x1 ;  /* 0xffffffffff157424 */ /* 0x000fd800078e00ff */
[----:B------:R-:W-:Y:S05]  /*5410*/  WARPSYNC.COLLECTIVE R21, `(.L_x_171) ;  /* 0x0000000015087348 */ /* 0x000fea0003c00000 */
[----:B------:R-:W-:Y:S01]  /*5420*/  VOTE.ANY P0, P0 ;  /* 0x0000000000ff7806 */ /* 0x000fe20000000100 */
[----:B------:R-:W-:-:S12]  /*5430*/  ENDCOLLECTIVE ;  /* 0x000000000000791b */ /* 0x000fd80003800000 */
.L_x_171:
[----:B------:R-:W-:Y:S05]  /*5440*/  BSYNC B0 ;  /* 0x0000000000007941 */ /* 0x000fea0003800000 */
.L_x_170:
[----:B------:R-:W-:Y:S05]  /*5450*/  BRA `(.L_x_172) ;  /* 0xffffffe0008c7947 */ /* 0x000fea000383ffff */
.L_x_121:
[----:B------:R-:W-:Y:S01]  /*5460*/  BSSY B0, `(.L_x_173) ;  /* 0x0000006000007945 */ /* 0x000fe20003800000 */
[----:B------:R-:W-:Y:S01]  /*5470*/  PLOP3.LUT P0, PT, P0, PT, PT, 0x8, 0x80 ;  /* 0x000000000080781c */ /* 0x000fe2000070e170 */
[----:B------:R-:W-:-:S12]  /*5480*/  IMAD.MOV.U32 R21, RZ, RZ, -0x1 ;  /* 0xffffffffff157424 */ /* 0x000fd800078e00ff */
[----:B------:R-:W-:Y:S05]  /*5490*/  WARPSYNC.COLLECTIVE R21, `(.L_x_174) ;  /* 0x0000000015087348 */ /* 0x000fea0003c00000 */
[----:B------:R-:W-:Y:S01]  /*54a0*/  VOTE.ANY P0, P0 ;  /* 0x0000000000ff7806 */ /* 0x000fe20000000100 */
[----:B------:R-:W-:-:S12]  /*54b0*/  ENDCOLLECTIVE ;  /* 0x000000000000791b */ /* 0x000fd80003800000 */
.L_x_174:
[----:B------:R-:W-:Y:S05]  /*54c0*/  BSYNC B0 ;  /* 0x0000000000007941 */ /* 0x000fea0003800000 */
.L_x_173:
[----:B------:R-:W-:Y:S05]  /*54d0*/  BRA `(.L_x_175) ;  /* 0xffffffe000e07947 */ /* 0x000fea000383ffff */
.L_x_123:
[----:B------:R-:W-:Y:S01]  /*54e0*/  BSSY B0, `(.L_x_176) ;  /* 0x0000006000007945 */ /* 0x000fe20003800000 */
[----:B------:R-:W-:Y:S01]  /*54f0*/  PLOP3.LUT P0, PT, P0, PT, PT, 0x8, 0x80 ;  /* 0x000000000080781c */ /* 0x000fe2000070e170 */
[----:B------:R-:W-:-:S12]  /*5500*/  IMAD.MOV.U32 R21, RZ, RZ, -0x1 ;  /* 0xffffffffff157424 */ /* 0x000fd800078e00ff */
[----:B------:R-:W-:Y:S05]  /*5510*/  WARPSYNC.COLLECTIVE R21, `(.L_x_177) ;  /* 0x0000000015087348 */ /* 0x000fea0003c00000 */
[----:B------:R-:W-:Y:S01]  /*5520*/  VOTE.ANY R21, PT, P0 ;  /* 0x0000000000157806 */ /* 0x000fe200000e0100 */
[----:B------:R-:W-:Y:S06]  /*5530*/  ENDCOLLECTIVE ;  /* 0x000000000000791b */ /* 0x000fec0003800000 */
.L_x_177:
[----:B------:R-:W-:Y:S05]  /*5540*/  BSYNC B0 ;  /* 0x0000000000007941 */ /* 0x000fea0003800000 */
.L_x_176:
        /* <DEDUP_REMOVED lines=11> */
.L_x_178:
        /* <DEDUP_REMOVED lines=11> */
.L_x_179:
        /* <DEDUP_REMOVED lines=9> */
.L_x_180:
        /* <DEDUP_REMOVED lines=8> */
.L_x_181:
        /* <DEDUP_REMOVED lines=9> */
.L_x_182:
[----:B------:R-:W-:Y:S02]  /*5850*/  SEL R22, R22, RZ, !P0 ;  /* 0x000000ff16167207 */ /* 0x000fe40004000000 */
[----:B------:R-:W-:Y:S02]  /*5860*/  ISETP.NE.AND P0, PT, R18, 0x65, PT ;  /* 0x000000651200780c */ /* 0x000fe40003f05270 */
[----:B------:R-:W-:-:S11]  /*5870*/  IADD3 R46, PT, PT, R47, R22, R46 ;  /* 0x000000162f2e7210 */ /* 0x000fd60007ffe02e */
[----:B------:R-:W-:Y:S05]  /*5880*/  WARPSYNC.COLLECTIVE R21, `(.L_x_183) ;  /* 0x0000000015087348 */ /* 0x000fea0003c00000 */
[----:B------:R-:W-:Y:S01]  /*5890*/  VOTE.ALL P0, P0 ;  /* 0x0000000000ff7806 */ /* 0x000fe20000000000 */
[----:B------:R-:W-:-:S12]  /*58a0*/  ENDCOLLECTIVE ;  /* 0x000000000000791b */ /* 0x000fd80003800000 */
.L_x_183:
[----:B------:R-:W-:Y:S05]  /*58b0*/  BRA `(.L_x_184) ;  /* 0xffffffe000787947 */ /* 0x000fea000383ffff */
.L_x_185:
        /* <DEDUP_REMOVED lines=12> */
.L_x_192:


//--------------------- .text._ZN3cub18CUB_300001_SM_10006detail4scan20DeviceScanInitKernelINS0_13ScanTileStateIiLb1EEEEEvT_i --------------------------
	.section	.text._ZN3cub18CUB_300001_SM_10006detail4scan20DeviceScanInitKernelINS0_13ScanTileStateIiLb1EEEEEvT_i,"ax",@progbits
	.align	128
        .global         _ZN3cub18CUB_300001_SM_10006detail4scan20DeviceScanInitKernelINS0_13ScanTileStateIiLb1EEEEEvT_i
        .type           _ZN3cub18CUB_300001_SM_10006detail4scan20DeviceScanInitKernelINS0_13ScanTileStateIiLb1EEEEEvT_i,@function
        .size           _ZN3cub18CUB_300001_SM_10006detail4scan20DeviceScanInitKernelINS0_13ScanTileStateIiLb1EEEEEvT_i,(.L_x_193 - _ZN3cub18CUB_300001_SM_10006detail4scan20DeviceScanInitKernelINS0_13ScanTileStateIiLb1EEEEEvT_i)
        .other          _ZN3cub18CUB_300001_SM_10006detail4scan20DeviceScanInitKernelINS0_13ScanTileStateIiLb1EEEEEvT_i,@"STO_CUDA_ENTRY STV_DEFAULT"
_ZN3cub18CUB_300001_SM_10006detail4scan20DeviceScanInitKernelINS0_13ScanTileStateIiLb1EEEEEvT_i:
.text._ZN3cub18CUB_300001_SM_10006detail4scan20DeviceScanInitKernelINS0_13ScanTileStateIiLb1EEEEEvT_i:
[----:B------:R-:W-:Y:S01]  /*0000*/  LDC R1, c[0x0][0x37c] ;  /* 0x0000df00ff017b82 */ /* 0x000fe20000000800 */
[----:B------:R-:W0:Y:S07]  /*0010*/  S2R R0, SR_TID.X ;  /* 0x0000000000007919 */ /* 0x000e2e0000002100 */
[----:B------:R-:W1:Y:S01]  /*0020*/  S2UR UR6, SR_CTAID.X ;  /* 0x00000000000679c3 */ /* 0x000e620000002500 */
[----:B------:R-:W2:Y:S07]  /*0030*/  LDCU UR4, c[0x0][0x388] ;  /* 0x00007100ff0477ac */ /* 0x000eae0008000800 */
[----:B------:R-:W1:Y:S01]  /*0040*/  LDC R5, c[0x0][0x360] ;  /* 0x0000d800ff057b82 */ /* 0x000e620000000800 */
[----:B0-----:R-:W-:Y:S01]  /*0050*/  ISETP.GT.U32.AND P0, PT, R0, 0x1f, PT ;  /* 0x0000001f0000780c */ /* 0x001fe20003f04070 */
[----:B-1----:R-:W-:-:S03]  /*0060*/  IMAD R5, R5, UR6, R0 ;  /* 0x0000000605057c24 */ /* 0x002fc6000f8e0200 */
[----:B------:R-:W-:Y:S02]  /*0070*/  ISETP.NE.OR P0, PT, RZ, UR6, P0 ;  /* 0x00000006ff007c0c */ /* 0x000fe40008705670 */
[----:B--2---:R-:W-:Y:S01]  /*0080*/  ISETP.GE.AND P1, PT, R5, UR4, PT ;  /* 0x0000000405007c0c */ /* 0x004fe2000bf26270 */
[----:B------:R-:W0:-:S12]  /*0090*/  LDCU.64 UR4, c[0x0][0x358] ;  /* 0x00006b00ff0477ac */ /* 0x000e180008000a00 */
[----:B------:R-:W1:Y:S01]  /*00a0*/  @!P1 LDC.64 R2, c[0x0][0x380] ;  /* 0x0000e000ff029b82 */ /* 0x000e620000000a00 */
[----:B------:R-:W-:Y:S01]  /*00b0*/  @!P1 MOV R4, 0x63 ;  /* 0x0000006300049802 */ /* 0x000fe20000000f00 */
[----:B-1----:R-:W-:-:S04]  /*00c0*/  @!P1 IMAD.WIDE R2, R5, 0x8, R2 ;  /* 0x0000000805029825 */ /* 0x002fc800078e0202 */
[----:B------:R-:W-:-:S05]  /*00d0*/  HFMA2 R5, -RZ, RZ, 0, 0 ;  /* 0x00000000ff057431 */ /* 0x000fca00000001ff */
[----:B0-----:R0:W-:Y:S01]  /*00e0*/  @!P1 STG.E.64 desc[UR4][R2.64+0x100], R4 ;  /* 0x0001000402009986 */ /* 0x0011e2000c101b04 */
[----:B------:R-:W-:Y:S05]  /*00f0*/  @P0 EXIT ;  /* 0x000000000000094d */ /* 0x000fea0003800000 */
[----:B0-----:R-:W0:Y:S02]  /*0100*/  LDC.64 R2, c[0x0][0x380] ;  /* 0x0000e000ff027b82 */ /* 0x001e240000000a00 */
[----:B0-----:R-:W-:-:S05]  /*0110*/  IMAD.WIDE.U32 R2, R0, 0x8, R2 ;  /* 0x0000000800027825 */ /* 0x001fca00078e0002 */
[----:B------:R-:W-:Y:S01]  /*0120*/  STG.E.64 desc[UR4][R2.64], RZ ;  /* 0x000000ff02007986 */ /* 0x000fe2000c101b04 */
[----:B------:R-:W-:Y:S05]  /*0130*/  EXIT ;  /* 0x000000000000794d */ /* 0x000fea0003800000 */
.L_x_186:
        /* <DEDUP_REMOVED lines=12> */
.L_x_193:


//--------------------- .text._ZN3cub18CUB_300001_SM_10006detail11EmptyKernelIvEEvv --------------------------
	.section	.text._ZN3cub18CUB_300001_SM_10006detail11EmptyKernelIvEEvv,"ax",@progbits
	.align	128
        .global         _ZN3cub18CUB_300001_SM_10006detail11EmptyKernelIvEEvv
        .type           _ZN3cub18CUB_300001_SM_10006detail11EmptyKernelIvEEvv,@function
        .size           _ZN3cub18CUB_300001_SM_10006detail11EmptyKernelIvEEvv,(.L_x_194 - _ZN3cub18CUB_300001_SM_10006detail11EmptyKernelIvEEvv)
        .other          _ZN3cub18CUB_300001_SM_10006detail11EmptyKernelIvEEvv,@"STO_CUDA_ENTRY STV_DEFAULT"
_ZN3cub18CUB_300001_SM_10006detail11EmptyKernelIvEEvv:
.text._ZN3cub18CUB_300001_SM_10006detail11EmptyKernelIvEEvv:
[----:B------:R-:W-:Y:S01]  /*0000*/  LDC R1, c[0x0][0x37c] ;  /* 0x0000df00ff017b82 */ /* 0x000fe20000000800 */
[----:B------:R-:W-:Y:S05]  /*0010*/  EXIT ;  /* 0x000000000000794d */ /* 0x000fea0003800000 */
.L_x_187:
        /* <DEDUP_REMOVED lines=14> */
.L_x_194:


//--------------------- .text._Z17populateTransposePdPiS0_S_S0_S0_ii --------------------------
	.section	.text._Z17populateTransposePdPiS0_S_S0_S0_ii,"ax",@progbits
	.align	128
        .global         _Z17populateTransposePdPiS0_S_S0_S0_ii
        .type           _Z17populateTransposePdPiS0_S_S0_S0_ii,@function
        .size           _Z17populateTransposePdPiS0_S_S0_S0_ii,(.L_x_195 - _Z17populateTransposePdPiS0_S_S0_S0_ii)
        .other          _Z17populateTransposePdPiS0_S_S0_S0_ii,@"STO_CUDA_ENTRY STV_DEFAULT"
_Z17populateTransposePdPiS0_S_S0_S0_ii:
.text._Z17populateTransposePdPiS0_S_S0_S0_ii:
[----:B------:R-:W-:Y:S01]  /*0000*/  LDC R1, c[0x0][0x37c] ;  /* 0x0000df00ff017b82 */ /* 0x000fe20000000800 */
[----:B------:R-:W0:Y:S07]  /*0010*/  S2R R3, SR_TID.X ;  /* 0x0000000000037919 */ /* 0x000e2e0000002100 */
[----:B------:R-:W0:Y:S01]  /*0020*/  S2UR UR4, SR_CTAID.X ;  /* 0x00000000000479c3 */ /* 0x000e220000002500 */
[----:B------:R-:W1:Y:S07]  /*0030*/  LDCU UR5, c[0x0][0x3b0] ;  /* 0x00007600ff0577ac */ /* 0x000e6e0008000800 */
[----:B------:R-:W0:Y:S02]  /*0040*/  LDC R0, c[0x0][0x360] ;  /* 0x0000d800ff007b82 */ /* 0x000e240000000800 */
[----:B0-----:R-:W-:-:S05]  /*0050*/  IMAD R0, R0, UR4, R3 ;  /* 0x0000000400007c24 */ /* 0x001fca000f8e0203 */
[----:B-1----:R-:W-:-:S13]  /*0060*/  ISETP.GE.AND P0, PT, R0, UR5, PT ;  /* 0x0000000500007c0c */ /* 0x002fda000bf06270 */
[----:B------:R-:W-:Y:S05]  /*0070*/  @P0 EXIT ;  /* 0x000000000000094d */ /* 0x000fea0003800000 */
[----:B------:R-:W0:Y:S01]  /*0080*/  LDC.64 R2, c[0x0][0x388] ;  /* 0x0000e200ff027b82 */ /* 0x000e220000000a00 */
[----:B------:R-:W1:Y:S01]  /*0090*/  LDCU.64 UR4, c[0x0][0x358] ;  /* 0x00006b00ff0477ac */ /* 0x000e620008000a00 */
[----:B0-----:R-:W-:-:S05]  /*00a0*/  IMAD.WIDE R2, R0, 0x4, R2 ;  /* 0x0000000400027825 */ /* 0x001fca00078e0202 */
[----:B-1----:R-:W2:Y:S04]  /*00b0*/  LDG.E R15, desc[UR4][R2.64] ;  /* 0x00000004020f7981 */ /* 0x002ea8000c1e1900 */
[----:B------:R-:W2:Y:S02]  /*00c0*/  LDG.E R4, desc[UR4][R2.64+0x4] ;  /* 0x0000040402047981 */ /* 0x000ea4000c1e1900 */
[----:B--2---:R-:W-:-:S13]  /*00d0*/  ISETP.GE.AND P0, PT, R15, R4, PT ;  /* 0x000000040f00720c */ /* 0x004fda0003f06270 */
[----:B------:R-:W-:Y:S05]  /*00e0*/  @P0 EXIT ;  /* 0x000000000000094d */ /* 0x000fea0003800000 */
[----:B------:R-:W0:Y:S08]  /*00f0*/  LDC.64 R4, c[0x0][0x380] ;  /* 0x0000e000ff047b82 */ /* 0x000e300000000a00 */
[----:B------:R-:W1:Y:S08]  /*0100*/  LDC.64 R6, c[0x0][0x390] ;  /* 0x0000e400ff067b82 */ /* 0x000e700000000a00 */
[----:B------:R-:W2:Y:S08]  /*0110*/  LDC.64 R8, c[0x0][0x398] ;  /* 0x0000e600ff087b82 */ /* 0x000eb00000000a00 */
[----:B------:R-:W3:Y:S08]  /*0120*/  LDC.64 R10, c[0x0][0x3a0] ;  /* 0x0000e800ff0a7b82 */ /* 0x000ef00000000a00 */
[----:B------:R-:W4:Y:S02]  /*0130*/  LDC.64 R12, c[0x0][0x3a8] ;  /* 0x0000ea00ff0c7b82 */ /* 0x000f240000000a00 */
.L_x_188:
[----:B-1----:R-:W-:-:S06]  /*0140*/  IMAD.WIDE R16, R15, 0x4, R6 ;  /* 0x000000040f107825 */ /* 0x002fcc00078e0206 */
[----:B------:R-:W3:Y:S01]  /*0150*/  LDG.E R17, desc[UR4][R16.64] ;  /* 0x0000000410117981 */ /* 0x000ee2000c1e1900 */
[----:B------:R-:W-:Y:S02]  /*0160*/  HFMA2 R27, -RZ, RZ, 0, 5.9604644775390625e-08 ;  /* 0x00000001ff1b7431 */ /* 0x000fe400000001ff */
[----:B0-----:R-:W-:-:S04]  /*0170*/  IMAD.WIDE R20, R15, 0x8, R4 ;  /* 0x000000080f147825 */ /* 0x001fc800078e0204 */
[----:B---3--:R-:W-:-:S06]  /*0180*/  IMAD.WIDE R18, R17, 0x4, R10 ;  /* 0x0000000411127825 */ /* 0x008fcc00078e020a */
[----:B------:R-:W2:Y:S04]  /*0190*/  ATOMG.E.ADD.STRONG.GPU PT, R19, desc[UR4][R18.64], R27 ;  /* 0x8000001b121379a8 */ /* 0x000ea800081ef104 */
[----:B------:R-:W3:Y:S01]  /*01a0*/  LDG.E.64 R20, desc[UR4][R20.64] ;  /* 0x0000000414147981 */ /* 0x000ee2000c1e1b00 */
[----:B--2---:R-:W-:-:S04]  /*01b0*/  IMAD.WIDE R22, R19, 0x8, R8 ;  /* 0x0000000813167825 */ /* 0x004fc800078e0208 */
[----:B----4-:R-:W-:Y:S01]  /*01c0*/  IMAD.WIDE R24, R19, 0x4, R12 ;  /* 0x0000000413187825 */ /* 0x010fe200078e020c */
[----:B---3--:R0:W-:Y:S04]  /*01d0*/  STG.E.64 desc[UR4][R22.64], R20 ;  /* 0x0000001416007986 */ /* 0x0081e8000c101b04 */
[----:B------:R0:W-:Y:S04]  /*01e0*/  STG.E desc[UR4][R24.64], R0 ;  /* 0x0000000018007986 */ /* 0x0001e8000c101904 */
[----:B------:R-:W2:Y:S01]  /*01f0*/  LDG.E R14, desc[UR4][R2.64+0x4] ;  /* 0x00000404020e7981 */ /* 0x000ea2000c1e1900 */
[----:B------:R-:W-:-:S04]  /*0200*/  IADD3 R15, PT, PT, R15, 0x1, RZ ;  /* 0x000000010f0f7810 */ /* 0x000fc80007ffe0ff */
[----:B--2---:R-:W-:-:S13]  /*0210*/  ISETP.GE.AND P0, PT, R15, R14, PT ;  /* 0x0000000e0f00720c */ /* 0x004fda0003f06270 */
[----:B0-----:R-:W-:Y:S05]  /*0220*/  @!P0 BRA `(.L_x_188) ;  /* 0xfffffffc00c48947 */ /* 0x001fea000383ffff */
[----:B------:R-:W-:Y:S05]  /*0230*/  EXIT ;  /* 0x000000000000794d */ /* 0x000fea0003800000 */
.L_x_189:
        /* <DEDUP_REMOVED lines=12> */
.L_x_195:


//--------------------- .text._Z19countElementsPerRowPiS_S_ii --------------------------
	.section	.text._Z19countElementsPerRowPiS_S_ii,"ax",@progbits
	.align	128
        .global         _Z19countElementsPerRowPiS_S_ii
        .type           _Z19countElementsPerRowPiS_S_ii,@function
        .size           _Z19countElementsPerRowPiS_S_ii,(.L_x_196 - _Z19countElementsPerRowPiS_S_ii)
        .other          _Z19countElementsPerRowPiS_S_ii,@"STO_CUDA_ENTRY STV_DEFAULT"
_Z19countElementsPerRowPiS_S_ii:
.text._Z19countElementsPerRowPiS_S_ii:
        /* <DEDUP_REMOVED lines=10> */
[----:B0-----:R-:W-:-:S06]  /*00a0*/  IMAD.WIDE R2, R5, 0x4, R2 ;  /* 0x0000000405027825 */ /* 0x001fcc00078e0202 */
[----:B------:R-:W0:Y:S01]  /*00b0*/  LDC.64 R4, c[0x0][0x390] ;  /* 0x0000e400ff047b82 */ /* 0x000e220000000a00 */
[----:B-1----:R-:W0:Y:S01]  /*00c0*/  LDG.E R3, desc[UR4][R2.64] ;  /* 0x0000000402037981 */ /* 0x002e22000c1e1900 */
[----:B------:R-:W-:Y:S02]  /*00d0*/  HFMA2 R7, -RZ, RZ, 0, 5.9604644775390625e-08 ;  /* 0x00000001ff077431 */ /* 0x000fe400000001ff */
[----:B0-----:R-:W-:-:S05]  /*00e0*/  IMAD.WIDE R4, R3, 0x4, R4 ;  /* 0x0000000403047825 */ /* 0x001fca00078e0204 */
[----:B------:R-:W-:Y:S01]  /*00f0*/  REDG.E.ADD.STRONG.GPU desc[UR4][R4.64], R7 ;  /* 0x000000070400798e */ /* 0x000fe2000c12e104 */
[----:B------:R-:W-:Y:S05]  /*0100*/  EXIT ;  /* 0x000000000000794d */ /* 0x000fea0003800000 */
.L_x_190:
        /* <DEDUP_REMOVED lines=15> */
.L_x_196:


//--------------------- .nv.shared._ZN3cub18CUB_300001_SM_10006detail4scan16DeviceScanKernelINS2_10policy_hubIiiimN4cuda3std3__44plusIvEEE10Policy1000EN6thrust24THRUST_300001_SM_1000_NS10device_ptrIiEESF_NS0_13ScanTileStateIiLb1EEES9_NS1_10InputValueIiPiEEmiLb0EiEEvT0_T1_T2_iT3_T4_T5_ --------------------------
	.section	.nv.shared._ZN3cub18CUB_300001_SM_10006detail4scan16DeviceScanKernelINS2_10policy_hubIiiimN4cuda3std3__44plusIvEEE10Policy1000EN6thrust24THRUST_300001_SM_1000_NS10device_ptrIiEESF_NS0_13ScanTileStateIiLb1EEES9_NS1_10InputValueIiPiEEmiLb0EiEEvT0_T1_T2_iT3_T4_T5_,"aw",@nobits
	.sectionflags	@""
	.align	16
.nv.shared._ZN3cub18CUB_300001_SM_10006detail4scan16DeviceScanKernelINS2_10policy_hubIiiimN4cuda3std3__44plusIvEEE10Policy1000EN6thrust24THRUST_300001_SM_1000_NS10device_ptrIiEESF_NS0_13ScanTileStateIiLb1EEES9_NS1_10InputValueIiPiEEmiLb0EiEEvT0_T1_T2_iT3_T4_T5_:
	.zero		32656


//--------------------- .nv.shared.reserved.0     --------------------------
	.section	.nv.shared.reserved.0,"aw",@nobits
	.weak		__nv_reservedSMEM_offset_0_alias
	.size		__nv_reservedSMEM_offset_0_alias, 0, 64
	.other		__nv_reservedSMEM_offset_0_alias,@"STO_CUDA_RESERVED_SHARED STV_DEFAULT"
__nv_reservedSMEM_offset_0_alias:
	.zero		0
	.zero		64


//--------------------- .nv.global                --------------------------
	.section	.nv.global,"aw",@nobits
.nv.global:
	.type		_ZN34_INTERNAL_a62fb787_4_k_cu_bac23bad6thrust24THRUST_300001_SM_1000_NS3seqE,@object
	.size		_ZN34_INTERNAL_a62fb787_4_k_cu_bac23bad6thrust24THRUST_300001_SM_1000_NS3seqE,(_ZN34_INTERNAL_a62fb787_4_k_cu_bac23bad4cuda3std3__48in_placeE - _ZN34_INTERNAL_a62fb787_4_k_cu_bac23bad6thrust24THRUST_300001_SM_1000_NS3seqE)
_ZN34_INTERNAL_a62fb787_4_k_cu_bac23bad6thrust24THRUST_300001_SM_1000_NS3seqE:
	.zero		1
	.type		_ZN34_INTERNAL_a62fb787_4_k_cu_bac23bad4cuda3std3__48in_placeE,@object
	.size		_ZN34_INTERNAL_a62fb787_4_k_cu_bac23bad4cuda3std3__48in_placeE,(_ZN34_INTERNAL_a62fb787_4_k_cu_bac23bad4cuda3std6ranges3__45__cpo4sizeE - _ZN34_INTERNAL_a62fb787_4_k_cu_bac23bad4cuda3std3__48in_placeE)
_ZN34_INTERNAL_a62fb787_4_k_cu_bac23bad4cuda3std3__48in_placeE:
	.zero		1
	.type		_ZN34_INTERNAL_a62fb787_4_k_cu_bac23bad4cuda3std6ranges3__45__cpo4sizeE,@object
	.size		_ZN34_INTERNAL_a62fb787_4_k_cu_bac23bad4cuda3std6ranges3__45__cpo4sizeE,(_ZN34_INTERNAL_a62fb787_4_k_cu_bac23bad6thrust24THRUST_300001_SM_1000_NS12placeholders2_3E - _ZN34_INTERNAL_a62fb787_4_k_cu_bac23bad4cuda3std6ranges3__45__cpo4sizeE)
_ZN34_INTERNAL_a62fb787_4_k_cu_bac23bad4cuda3std6ranges3__45__cpo4sizeE:
	.zero		1
	.type		_ZN34_INTERNAL_a62fb787_4_k_cu_bac23bad6thrust24THRUST_300001_SM_1000_NS12placeholders2_3E,@object
	.size		_ZN34_INTERNAL_a62fb787_4_k_cu_bac23bad6thrust24THRUST_300001_SM_1000_NS12placeholders2_3E,(_ZN34_INTERNAL_a62fb787_4_k_cu_bac23bad4cuda3std3__45__cpo6cbeginE - _ZN34_INTERNAL_a62fb787_4_k_cu_bac23bad6thrust24THRUST_300001_SM_1000_NS12placeholders2_3E)
_ZN34_INTERNAL_a62fb787_4_k_cu_bac23bad6thrust24THRUST_300001_SM_1000_NS12placeholders2_3E:
	.zero		1
	.type		_ZN34_INTERNAL_a62fb787_4_k_cu_bac23bad4cuda3std3__45__cpo6cbeginE,@object
	.size		_ZN34_INTERNAL_a62fb787_4_k_cu_bac23bad4cuda3std3__45__cpo6cbeginE,(_ZN34_INTERNAL_a62fb787_4_k_cu_bac23bad4cuda3std6ranges3__45__cpo6cbeginE - _ZN34_INTERNAL_a62fb787_4_k_cu_bac23bad4cuda3std3__45__cpo6cbeginE)
_ZN34_INTERNAL_a62fb787_4_k_cu_bac23bad4cuda3std3__45__cpo6cbeginE:
	.zero		1
	.type		_ZN34_INTERNAL_a62fb787_4_k_cu_bac23bad4cuda3std6ranges3__45__cpo6cbeginE,@object
	.size		_ZN34_INTERNAL_a62fb787_4_k_cu_bac23bad4cuda3std6ranges3__45__cpo6cbeginE,(_ZN34_INTERNAL_a62fb787_4_k_cu_bac23bad6thrust24THRUST_300001_SM_1000_NS12placeholders2_7E - _ZN34_INTERNAL_a62fb787_4_k_cu_bac23bad4cuda3std6ranges3__45__cpo6cbeginE)
_ZN34_INTERNAL_a62fb787_4_k_cu_bac23bad4cuda3std6ranges3__45__cpo6cbeginE:
	.zero		1
	.type		_ZN34_INTERNAL_a62fb787_4_k_cu_bac23bad6thrust24THRUST_300001_SM_1000_NS12placeholders2_7E,@object
	.size		_ZN34_INTERNAL_a62fb787_4_k_cu_bac23bad6thrust24THRUST_300001_SM_1000_NS12placeholders2_7E,(_ZN34_INTERNAL_a62fb787_4_k_cu_bac23bad4cuda3std3__45__cpo7crbeginE - _ZN34_INTERNAL_a62fb787_4_k_cu_bac23bad6thrust24THRUST_300001_SM_1000_NS12placeholders2_7E)
_ZN34_INTERNAL_a62fb787_4_k_cu_bac23bad6thrust24THRUST_300001_SM_1000_NS12placeholders2_7E:
	.zero		1
	.type		_ZN34_INTERNAL_a62fb787_4_k_cu_bac23bad4cuda3std3__45__cpo7crbeginE,@object
	.size		_ZN34_INTERNAL_a62fb787_4_k_cu_bac23bad4cuda3std3__45__cpo7crbeginE,(_ZN34_INTERNAL_a62fb787_4_k_cu_bac23bad4cuda3std6ranges3__45__cpo4nextE - _ZN34_INTERNAL_a62fb787_4_k_cu_bac23bad4cuda3std3__45__cpo7crbeginE)
_ZN34_INTERNAL_a62fb787_4_k_cu_bac23bad4cuda3std3__45__cpo7crbeginE:
	.zero		1
	.type		_ZN34_INTERNAL_a62fb787_4_k_cu_bac23bad4cuda3std6ranges3__45__cpo4nextE,@object
	.size		_ZN34_INTERNAL_a62fb787_4_k_cu_bac23bad4cuda3std6ranges3__45__cpo4nextE,(_ZN34_INTERNAL_a62fb787_4_k_cu_bac23bad4cuda3std6ranges3__45__cpo4swapE - _ZN34_INTERNAL_a62fb787_4_k_cu_bac23bad4cuda3std6ranges3__45__cpo4nextE)
_ZN34_INTERNAL_a62fb787_4_k_cu_bac23bad4cuda3std6ranges3__45__cpo4nextE:
	.zero		1
	.type		_ZN34_INTERNAL_a62fb787_4_k_cu_bac23bad4cuda3std6ranges3__45__cpo4swapE,@object
	.size		_ZN34_INTERNAL_a62fb787_4_k_cu_bac23bad4cuda3std6ranges3__45__cpo4swapE,(_ZN34_INTERNAL_a62fb787_4_k_cu_bac23bad6thrust24THRUST_300001_SM_1000_NS8cuda_cub10par_nosyncE - _ZN34_INTERNAL_a62fb787_4_k_cu_bac23bad4cuda3std6ranges3__45__cpo4swapE)
_ZN34_INTERNAL_a62fb787_4_k_cu_bac23bad4cuda3std6ranges3__45__cpo4swapE:
	.zero		1
	.type		_ZN34_INTERNAL_a62fb787_4_k_cu_bac23bad6thrust24THRUST_300001_SM_1000_NS8cuda_cub10par_nosyncE,@object
	.size		_ZN34_INTERNAL_a62fb787_4_k_cu_bac23bad6thrust24THRUST_300001_SM_1000_NS8cuda_cub10par_nosyncE,(_ZN34_INTERNAL_a62fb787_4_k_cu_bac23bad6thrust24THRUST_300001_SM_1000_NS12placeholders2_9E - _ZN34_INTERNAL_a62fb787_4_k_cu_bac23bad6thrust24THRUST_300001_SM_1000_NS8cuda_cub10par_nosyncE)
_ZN34_INTERNAL_a62fb787_4_k_cu_bac23bad6thrust24THRUST_300001_SM_1000_NS8cuda_cub10par_nosyncE:
	.zero		1
	.type		_ZN34_INTERNAL_a62fb787_4_k_cu_bac23bad6thrust24THRUST_300001_SM_1000_NS12placeholders2_9E,@object
	.size		_ZN34_INTERNAL_a62fb787_4_k_cu_bac23bad6thrust24THRUST_300001_SM_1000_NS12placeholders2_9E,(_ZN34_INTERNAL_a62fb787_4_k_cu_bac23bad4cuda3std3__436_GLOBAL__N__a62fb787_4_k_cu_bac23bad6ignoreE - _ZN34_INTERNAL_a62fb787_4_k_cu_bac23bad6thrust24THRUST_300001_SM_1000_NS12placeholders2_9E)
_ZN34_INTERNAL_a62fb787_4_k_cu_bac23bad6thrust24THRUST_300001_SM_1000_NS12placeholders2_9E:
	.zero		1
	.type		_ZN34_INTERNAL_a62fb787_4_k_cu_bac23bad4cuda3std3__436_GLOBAL__N__a62fb787_4_k_cu_bac23bad6ignoreE,@object
	.size		_ZN34_INTERNAL_a62fb787_4_k_cu_bac23bad4cuda3std3__436_GLOBAL__N__a62fb787_4_k_cu_bac23bad6ignoreE,(_ZN34_INTERNAL_a62fb787_4_k_cu_bac23bad4cuda3std6ranges3__45__cpo4dataE - _ZN34_INTERNAL_a62fb787_4_k_cu_bac23bad4cuda3std3__436_GLOBAL__N__a62fb787_4_k_cu_bac23bad6ignoreE)
_ZN34_INTERNAL_a62fb787_4_k_cu_bac23bad4cuda3std3__436_GLOBAL__N__a62fb787_4_k_cu_bac23bad6ignoreE:
	.zero		1
	.type		_ZN34_INTERNAL_a62fb787_4_k_cu_bac23bad4cuda3std6ranges3__45__cpo4dataE,@object
	.size		_ZN34_INTERNAL_a62fb787_4_k_cu_bac23bad4cuda3std6ranges3__45__cpo4dataE,(_ZN34_INTERNAL_a62fb787_4_k_cu_bac23bad6thrust24THRUST_300001_SM_1000_NS12placeholders2_1E - _ZN34_INTERNAL_a62fb787_4_k_cu_bac23bad4cuda3std6ranges3__45__cpo4dataE)
_ZN34_INTERNAL_a62fb787_4_k_cu_bac23bad4cuda3std6ranges3__45__cpo4dataE:
	.zero		1
	.type		_ZN34_INTERNAL_a62fb787_4_k_cu_bac23bad6thrust24THRUST_300001_SM_1000_NS12placeholders2_1E,@object
	.size		_ZN34_INTERNAL_a62fb787_4_k_cu_bac23bad6thrust24THRUST_300001_SM_1000_NS12placeholders2_1E,(_ZN34_INTERNAL_a62fb787_4_k_cu_bac23bad4cuda3std3__45__cpo5beginE - _ZN34_INTERNAL_a62fb787_4_k_cu_bac23bad6thrust24THRUST_300001_SM_1000_NS12placeholders2_1E)
_ZN34_INTERNAL_a62fb787_4_k_cu_bac23bad6thrust24THRUST_300001_SM_1000_NS12placeholders2_1E:
	.zero		1
	.type		_ZN34_INTERNAL_a62fb787_4_k_cu_bac23bad4cuda3std3__45__cpo5beginE,@object
	.size		_ZN34_INTERNAL_a62fb787_4_k_cu_bac23bad4cuda3std3__45__cpo5beginE,(_ZN34_INTERNAL_a62fb787_4_k_cu_bac23bad4cuda3std6ranges3__45__cpo5beginE - _ZN34_INTERNAL_a62fb787_4_k_cu_bac23bad4cuda3std3__45__cpo5beginE)
_ZN34_INTERNAL_a62fb787_4_k_cu_bac23bad4cuda3std3__45__cpo5beginE:
	.zero		1
	.type		_ZN34_INTERNAL_a62fb787_4_k_cu_bac23bad4cuda3std6ranges3__45__cpo5beginE,@object
	.size		_ZN34_INTERNAL_a62fb787_4_k_cu_bac23bad4cuda3std6ranges3__45__cpo5beginE,(_ZN34_INTERNAL_a62fb787_4_k_cu_bac23bad6thrust24THRUST_300001_SM_1000_NS12placeholders2_5E - _ZN34_INTERNAL_a62fb787_4_k_cu_bac23bad4cuda3std6ranges3__45__cpo5beginE)
_ZN34_INTERNAL_a62fb787_4_k_cu_bac23bad4cuda3std6ranges3__45__cpo5beginE:
	.zero		1
	.type		_ZN34_INTERNAL_a62fb787_4_k_cu_bac23bad6thrust24THRUST_300001_SM_1000_NS12placeholders2_5E,@object
	.size		_ZN34_INTERNAL_a62fb787_4_k_cu_bac23bad6thrust24THRUST_300001_SM_1000_NS12placeholders2_5E,(_ZN34_INTERNAL_a62fb787_4_k_cu_bac23bad4cuda3std3__45__cpo6rbeginE - _ZN34_INTERNAL_a62fb787_4_k_cu_bac23bad6thrust24THRUST_300001_SM_1000_NS12placeholders2_5E)
_ZN34_INTERNAL_a62fb787_4_k_cu_bac23bad6thrust24THRUST_300001_SM_1000_NS12placeholders2_5E:
	.zero		1
	.type		_ZN34_INTERNAL_a62fb787_4_k_cu_bac23bad4cuda3std3__45__cpo6rbeginE,@object
	.size		_ZN34_INTERNAL_a62fb787_4_k_cu_bac23bad4cuda3std3__45__cpo6rbeginE,(_ZN34_INTERNAL_a62fb787_4_k_cu_bac23bad4cuda3std6ranges3__45__cpo7advanceE - _ZN34_INTERNAL_a62fb787_4_k_cu_bac23bad4cuda3std3__45__cpo6rbeginE)
_ZN34_INTERNAL_a62fb787_4_k_cu_bac23bad4cuda3std3__45__cpo6rbeginE:
	.zero		1
	.type		_ZN34_INTERNAL_a62fb787_4_k_cu_bac23bad4cuda3std6ranges3__45__cpo7advanceE,@object
	.size		_ZN34_INTERNAL_a62fb787_4_k_cu_bac23bad4cuda3std6ranges3__45__cpo7advanceE,(_ZN34_INTERNAL_a62fb787_4_k_cu_bac23bad4cuda3std3__47nulloptE - _ZN34_INTERNAL_a62fb787_4_k_cu_bac23bad4cuda3std6ranges3__45__cpo7advanceE)
_ZN34_INTERNAL_a62fb787_4_k_cu_bac23bad4cuda3std6ranges3__45__cpo7advanceE:
	.zero		1
	.type		_ZN34_INTERNAL_a62fb787_4_k_cu_bac23bad4cuda3std3__47nulloptE,@object
	.size		_ZN34_INTERNAL_a62fb787_4_k_cu_bac23bad4cuda3std3__47nulloptE,(_ZN34_INTERNAL_a62fb787_4_k_cu_bac23bad4cuda3std6ranges3__45__cpo8distanceE - _ZN34_INTERNAL_a62fb787_4_k_cu_bac23bad4cuda3std3__47nulloptE)
_ZN34_INTERNAL_a62fb787_4_k_cu_bac23bad4cuda3std3__47nulloptE:
	.zero		1
	.type		_ZN34_INTERNAL_a62fb787_4_k_cu_bac23bad4cuda3std6ranges3__45__cpo8distanceE,@object
	.size		_ZN34_INTERNAL_a62fb787_4_k_cu_bac23bad4cuda3std6ranges3__45__cpo8distanceE,(_ZN34_INTERNAL_a62fb787_4_k_cu_bac23bad6thrust24THRUST_300001_SM_1000_NS12placeholders3_10E - _ZN34_INTERNAL_a62fb787_4_k_cu_bac23bad4cuda3std6ranges3__45__cpo8distanceE)
_ZN34_INTERNAL_a62fb787_4_k_cu_bac23bad4cuda3std6ranges3__45__cpo8distanceE:
	.zero		1
	.type		_ZN34_INTERNAL_a62fb787_4_k_cu_bac23bad6thrust24THRUST_300001_SM_1000_NS12placeholders3_10E,@object
	.size		_ZN34_INTERNAL_a62fb787_4_k_cu_bac23bad6thrust24THRUST_300001_SM_1000_NS12placeholders3_10E,(_ZN34_INTERNAL_a62fb787_4_k_cu_bac23bad4cuda3std3__419piecewise_constructE - _ZN34_INTERNAL_a62fb787_4_k_cu_bac23bad6thrust24THRUST_300001_SM_1000_NS12placeholders3_10E)
_ZN34_INTERNAL_a62fb787_4_k_cu_bac23bad6thrust24THRUST_300001_SM_1000_NS12placeholders3_10E:
	.zero		1
	.type		_ZN34_INTERNAL_a62fb787_4_k_cu_bac23bad4cuda3std3__419piecewise_constructE,@object
	.size		_ZN34_INTERNAL_a62fb787_4_k_cu_bac23bad4cuda3std3__419piecewise_constructE,(_ZN34_INTERNAL_a62fb787_4_k_cu_bac23bad4cuda3std6ranges3__45__cpo5cdataE - _ZN34_INTERNAL_a62fb787_4_k_cu_bac23bad4cuda3std3__419piecewise_constructE)
_ZN34_INTERNAL_a62fb787_4_k_cu_bac23bad4cuda3std3__419piecewise_constructE:
	.zero		1
	.type		_ZN34_INTERNAL_a62fb787_4_k_cu_bac23bad4cuda3std6ranges3__45__cpo5cdataE,@object
	.size		_ZN34_INTERNAL_a62fb787_4_k_cu_bac23bad4cuda3std6ranges3__45__cpo5cdataE,(_ZN34_INTERNAL_a62fb787_4_k_cu_bac23bad6thrust24THRUST_300001_SM_1000_NS12placeholders2_2E - _ZN34_INTERNAL_a62fb787_4_k_cu_bac23bad4cuda3std6ranges3__45__cpo5cdataE)
_ZN34_INTERNAL_a62fb787_4_k_cu_bac23bad4cuda3std6ranges3__45__cpo5cdataE:
	.zero		1
	.type		_ZN34_INTERNAL_a62fb787_4_k_cu_bac23bad6thrust24THRUST_300001_SM_1000_NS12placeholders2_2E,@object
	.size		_ZN34_INTERNAL_a62fb787_4_k_cu_bac23bad6thrust24THRUST_300001_SM_1000_NS12placeholders2_2E,(_ZN34_INTERNAL_a62fb787_4_k_cu_bac23bad4cuda3std3__45__cpo3endE - _ZN34_INTERNAL_a62fb787_4_k_cu_bac23bad6thrust24THRUST_300001_SM_1000_NS12placeholders2_2E)
_ZN34_INTERNAL_a62fb787_4_k_cu_bac23bad6thrust24THRUST_300001_SM_1000_NS12placeholders2_2E:
	.zero		1
	.type		_ZN34_INTERNAL_a62fb787_4_k_cu_bac23bad4cuda3std3__45__cpo3endE,@object
	.size		_ZN34_INTERNAL_a62fb787_4_k_cu_bac23bad4cuda3std3__45__cpo3endE,(_ZN34_INTERNAL_a62fb787_4_k_cu_bac23bad4cuda3std6ranges3__45__cpo3endE - _ZN34_INTERNAL_a62fb787_4_k_cu_bac23bad4cuda3std3__45__cpo3endE)
_ZN34_INTERNAL_a62fb787_4_k_cu_bac23bad4cuda3std3__45__cpo3endE:
	.zero		1
	.type		_ZN34_INTERNAL_a62fb787_4_k_cu_bac23bad4cuda3std6ranges3__45__cpo3endE,@object
	.size		_ZN34_INTERNAL_a62fb787_4_k_cu_bac23bad4cuda3std6ranges3__45__cpo3endE,(_ZN34_INTERNAL_a62fb787_4_k_cu_bac23bad6thrust24THRUST_300001_SM_1000_NS12placeholders2_6E - _ZN34_INTERNAL_a62fb787_4_k_cu_bac23bad4cuda3std6ranges3__45__cpo3endE)
_ZN34_INTERNAL_a62fb787_4_k_cu_bac23bad4cuda3std6ranges3__45__cpo3endE:
	.zero		1
	.type		_ZN34_INTERNAL_a62fb787_4_k_cu_bac23bad6thrust24THRUST_300001_SM_1000_NS12placeholders2_6E,@object
	.size		_ZN34_INTERNAL_a62fb787_4_k_cu_bac23bad6thrust24THRUST_300001_SM_1000_NS12placeholders2_6E,(_ZN34_INTERNAL_a62fb787_4_k_cu_bac23bad4cuda3std3__45__cpo4rendE - _ZN34_INTERNAL_a62fb787_4_k_cu_bac23bad6thrust24THRUST_300001_SM_1000_NS12placeholders2_6E)
_ZN34_INTERNAL_a62fb787_4_k_cu_bac23bad6thrust24THRUST_300001_SM_1000_NS12placeholders2_6E:
	.zero		1
	.type		_ZN34_INTERNAL_a62fb787_4_k_cu_bac23bad4cuda3std3__45__cpo4rendE,@object
	.size		_ZN34_INTERNAL_a62fb787_4_k_cu_bac23bad4cuda3std3__45__cpo4rendE,(_ZN34_INTERNAL_a62fb787_4_k_cu_bac23bad4cuda3std6ranges3__45__cpo9iter_swapE - _ZN34_INTERNAL_a62fb787_4_k_cu_bac23bad4cuda3std3__45__cpo4rendE)
_ZN34_INTERNAL_a62fb787_4_k_cu_bac23bad4cuda3std3__45__cpo4rendE:
	.zero		1
	.type		_ZN34_INTERNAL_a62fb787_4_k_cu_bac23bad4cuda3std6ranges3__45__cpo9iter_swapE,@object
	.size		_ZN34_INTERNAL_a62fb787_4_k_cu_bac23bad4cuda3std6ranges3__45__cpo9iter_swapE,(_ZN34_INTERNAL_a62fb787_4_k_cu_bac23bad4cuda3std3__48unexpectE - _ZN34_INTERNAL_a62fb787_4_k_cu_bac23bad4cuda3std6ranges3__45__cpo9iter_swapE)
_ZN34_INTERNAL_a62fb787_4_k_cu_bac23bad4cuda3std6ranges3__45__cpo9iter_swapE:
	.zero		1
	.type		_ZN34_INTERNAL_a62fb787_4_k_cu_bac23bad4cuda3std3__48unexpectE,@object
	.size		_ZN34_INTERNAL_a62fb787_4_k_cu_bac23bad4cuda3std3__48unexpectE,(_ZN34_INTERNAL_a62fb787_4_k_cu_bac23bad6thrust24THRUST_300001_SM_1000_NS8cuda_cub3parE - _ZN34_INTERNAL_a62fb787_4_k_cu_bac23bad4cuda3std3__48unexpectE)
_ZN34_INTERNAL_a62fb787_4_k_cu_bac23bad4cuda3std3__48unexpectE:
	.zero		1
	.type		_ZN34_INTERNAL_a62fb787_4_k_cu_bac23bad6thrust24THRUST_300001_SM_1000_NS8cuda_cub3parE,@object
	.size		_ZN34_INTERNAL_a62fb787_4_k_cu_bac23bad6thrust24THRUST_300001_SM_1000_NS8cuda_cub3parE,(_ZN34_INTERNAL_a62fb787_4_k_cu_bac23bad6thrust24THRUST_300001_SM_1000_NS12placeholders2_4E - _ZN34_INTERNAL_a62fb787_4_k_cu_bac23bad6thrust24THRUST_300001_SM_1000_NS8cuda_cub3parE)
_ZN34_INTERNAL_a62fb787_4_k_cu_bac23bad6thrust24THRUST_300001_SM_1000_NS8cuda_cub3parE:
	.zero		1
	.type		_ZN34_INTERNAL_a62fb787_4_k_cu_bac23bad6thrust24THRUST_300001_SM_1000_NS12placeholders2_4E,@object
	.size		_ZN34_INTERNAL_a62fb787_4_k_cu_bac23bad6thrust24THRUST_300001_SM_1000_NS12placeholders2_4E,(_ZN34_INTERNAL_a62fb787_4_k_cu_bac23bad4cuda3std3__45__cpo4cendE - _ZN34_INTERNAL_a62fb787_4_k_cu_bac23bad6thrust24THRUST_300001_SM_1000_NS12placeholders2_4E)
_ZN34_INTERNAL_a62fb787_4_k_cu_bac23bad6thrust24THRUST_300001_SM_1000_NS12placeholders2_4E:
	.zero		1
	.type		_ZN34_INTERNAL_a62fb787_4_k_cu_bac23bad4cuda3std3__45__cpo4cendE,@object
	.size		_ZN34_INTERNAL_a62fb787_4_k_cu_bac23bad4cuda3std3__45__cpo4cendE,(_ZN34_INTERNAL_a62fb787_4_k_cu_bac23bad4cuda3std6ranges3__45__cpo4cendE - _ZN34_INTERNAL_a62fb787_4_k_cu_bac23bad4cuda3std3__45__cpo4cendE)
_ZN34_INTERNAL_a62fb787_4_k_cu_bac23bad4cuda3std3__45__cpo4cendE:
	.zero		1
	.type		_ZN34_INTERNAL_a62fb787_4_k_cu_bac23bad4cuda3std6ranges3__45__cpo4cendE,@object
	.size		_ZN34_INTERNAL_a62fb787_4_k_cu_bac23bad4cuda3std6ranges3__45__cpo4cendE,(_ZN34_INTERNAL_a62fb787_4_k_cu_bac23bad4cuda3std3__420unreachable_sentinelE - _ZN34_INTERNAL_a62fb787_4_k_cu_bac23bad4cuda3std6ranges3__45__cpo4cendE)
_ZN34_INTERNAL_a62fb787_4_k_cu_bac23bad4cuda3std6ranges3__45__cpo4cendE:
	.zero		1
	.type		_ZN34_INTERNAL_a62fb787_4_k_cu_bac23bad4cuda3std3__420unreachable_sentinelE,@object
	.size		_ZN34_INTERNAL_a62fb787_4_k_cu_bac23bad4cuda3std3__420unreachable_sentinelE,(_ZN34_INTERNAL_a62fb787_4_k_cu_bac23bad4cuda3std6ranges3__45__cpo5ssizeE - _ZN34_INTERNAL_a62fb787_4_k_cu_bac23bad4cuda3std3__420unreachable_sentinelE)
_ZN34_INTERNAL_a62fb787_4_k_cu_bac23bad4cuda3std3__420unreachable_sentinelE:
	.zero		1
	.type		_ZN34_INTERNAL_a62fb787_4_k_cu_bac23bad4cuda3std6ranges3__45__cpo5ssizeE,@object
	.size		_ZN34_INTERNAL_a62fb787_4_k_cu_bac23bad4cuda3std6ranges3__45__cpo5ssizeE,(_ZN34_INTERNAL_a62fb787_4_k_cu_bac23bad6thrust24THRUST_300001_SM_1000_NS12placeholders2_8E - _ZN34_INTERNAL_a62fb787_4_k_cu_bac23bad4cuda3std6ranges3__45__cpo5ssizeE)
_ZN34_INTERNAL_a62fb787_4_k_cu_bac23bad4cuda3std6ranges3__45__cpo5ssizeE:
	.zero		1
	.type		_ZN34_INTERNAL_a62fb787_4_k_cu_bac23bad6thrust24THRUST_300001_SM_1000_NS12placeholders2_8E,@object
	.size		_ZN34_INTERNAL_a62fb787_4_k_cu_bac23bad6thrust24THRUST_300001_SM_1000_NS12placeholders2_8E,(_ZN34_INTERNAL_a62fb787_4_k_cu_bac23bad4cuda3std3__45__cpo5crendE - _ZN34_INTERNAL_a62fb787_4_k_cu_bac23bad6thrust24THRUST_300001_SM_1000_NS12placeholders2_8E)
_ZN34_INTERNAL_a62fb787_4_k_cu_bac23bad6thrust24THRUST_300001_SM_1000_NS12placeholders2_8E:
	.zero		1
	.type		_ZN34_INTERNAL_a62fb787_4_k_cu_bac23bad4cuda3std3__45__cpo5crendE,@object
	.size		_ZN34_INTERNAL_a62fb787_4_k_cu_bac23bad4cuda3std3__45__cpo5crendE,(_ZN34_INTERNAL_a62fb787_4_k_cu_bac23bad4cuda3std6ranges3__45__cpo4prevE - _ZN34_INTERNAL_a62fb787_4_k_cu_bac23bad4cuda3std3__45__cpo5crendE)
_ZN34_INTERNAL_a62fb787_4_k_cu_bac23bad4cuda3std3__45__cpo5crendE:
	.zero		1
	.type		_ZN34_INTERNAL_a62fb787_4_k_cu_bac23bad4cuda3std6ranges3__45__cpo4prevE,@object
	.size		_ZN34_INTERNAL_a62fb787_4_k_cu_bac23bad4cuda3std6ranges3__45__cpo4prevE,(_ZN34_INTERNAL_a62fb787_4_k_cu_bac23bad4cuda3std6ranges3__45__cpo9iter_moveE - _ZN34_INTERNAL_a62fb787_4_k_cu_bac23bad4cuda3std6ranges3__45__cpo4prevE)
_ZN34_INTERNAL_a62fb787_4_k_cu_bac23bad4cuda3std6ranges3__45__cpo4prevE:
	.zero		1
	.type		_ZN34_INTERNAL_a62fb787_4_k_cu_bac23bad4cuda3std6ranges3__45__cpo9iter_moveE,@object
	.size		_ZN34_INTERNAL_a62fb787_4_k_cu_bac23bad4cuda3std6ranges3__45__cpo9iter_moveE,(_ZN34_INTERNAL_a62fb787_4_k_cu_bac23bad6thrust24THRUST_300001_SM_1000_NS6system6detail10sequential3seqE - _ZN34_INTERNAL_a62fb787_4_k_cu_bac23bad4cuda3std6ranges3__45__cpo9iter_moveE)
_ZN34_INTERNAL_a62fb787_4_k_cu_bac23bad4cuda3std6ranges3__45__cpo9iter_moveE:
	.zero		1
	.type		_ZN34_INTERNAL_a62fb787_4_k_cu_bac23bad6thrust24THRUST_300001_SM_1000_NS6system6detail10sequential3seqE,@object
	.size		_ZN34_INTERNAL_a62fb787_4_k_cu_bac23bad6thrust24THRUST_300001_SM_1000_NS6system6detail10sequential3seqE,(.L_31 - _ZN34_INTERNAL_a62fb787_4_k_cu_bac23bad6thrust24THRUST_300001_SM_1000_NS6system6detail10sequential3seqE)
_ZN34_INTERNAL_a62fb787_4_k_cu_bac23bad6thrust24THRUST_300001_SM_1000_NS6system6detail10sequential3seqE:
	.zero		1
.L_31:


//--------------------- .nv.shared._ZN3cub18CUB_300001_SM_10006detail4scan16DeviceScanKernelINS2_10policy_hubIiiijN4cuda3std3__44plusIvEEE10Policy1000EN6thrust24THRUST_300001_SM_1000_NS10device_ptrIiEESF_NS0_13ScanTileStateIiLb1EEES9_NS1_10InputValueIiPiEEjiLb0EiEEvT0_T1_T2_iT3_T4_T5_ --------------------------
	.section	.nv.shared._ZN3cub18CUB_300001_SM_10006detail4scan16DeviceScanKernelINS2_10policy_hubIiiijN4cuda3std3__44plusIvEEE10Policy1000EN6thrust24THRUST_300001_SM_1000_NS10device_ptrIiEESF_NS0_13ScanTileStateIiLb1EEES9_NS1_10InputValueIiPiEEjiLb0EiEEvT0_T1_T2_iT3_T4_T5_,"aw",@nobits
	.sectionflags	@""
	.align	16
.nv.shared._ZN3cub18CUB_300001_SM_10006detail4scan16DeviceScanKernelINS2_10policy_hubIiiijN4cuda3std3__44plusIvEEE10Policy1000EN6thrust24THRUST_300001_SM_1000_NS10device_ptrIiEESF_NS0_13ScanTileStateIiLb1EEES9_NS1_10InputValueIiPiEEjiLb0EiEEvT0_T1_T2_iT3_T4_T5_:
	.zero		34832


//--------------------- .nv.constant0._ZN3cub18CUB_300001_SM_10006detail4scan16DeviceScanKernelINS2_10policy_hubIiiimN4cuda3std3__44plusIvEEE10Policy1000EN6thrust24THRUST_300001_SM_1000_NS10device_ptrIiEESF_NS0_13ScanTileStateIiLb1EEES9_NS1_10InputValueIiPiEEmiLb0EiEEvT0_T1_T2_iT3_T4_T5_ --------------------------
	.section	.nv.constant0._ZN3cub18CUB_300001_SM_10006detail4scan16DeviceScanKernelINS2_10policy_hubIiiimN4cuda3std3__44plusIvEEE10Policy1000EN6thrust24THRUST_300001_SM_1000_NS10device_ptrIiEESF_NS0_13ScanTileStateIiLb1EEES9_NS1_10InputValueIiPiEEmiLb0EiEEvT0_T1_T2_iT3_T4_T5_,"a",@progbits
	.sectionflags	@""
	.align	4
.nv.constant0._ZN3cub18CUB_300001_SM_10006detail4scan16DeviceScanKernelINS2_10policy_hubIiiimN4cuda3std3__44plusIvEEE10Policy1000EN6thrust24THRUST_300001_SM_1000_NS10device_ptrIiEESF_NS0_13ScanTileStateIiLb1EEES9_NS1_10InputValueIiPiEEmiLb0EiEEvT0_T1_T2_iT3_T4_T5_:
	.zero		952


//--------------------- .nv.constant0._ZN3cub18CUB_300001_SM_10006detail4scan16DeviceScanKernelINS2_10policy_hubIiiijN4cuda3std3__44plusIvEEE10Policy1000EN6thrust24THRUST_300001_SM_1000_NS10device_ptrIiEESF_NS0_13ScanTileStateIiLb1EEES9_NS1_10InputValueIiPiEEjiLb0EiEEvT0_T1_T2_iT3_T4_T5_ --------------------------
	.section	.nv.constant0._ZN3cub18CUB_300001_SM_10006detail4scan16DeviceScanKernelINS2_10policy_hubIiiijN4cuda3std3__44plusIvEEE10Policy1000EN6thrust24THRUST_300001_SM_1000_NS10device_ptrIiEESF_NS0_13ScanTileStateIiLb1EEES9_NS1_10InputValueIiPiEEjiLb0EiEEvT0_T1_T2_iT3_T4_T5_,"a",@progbits
	.sectionflags	@""
	.align	4
.nv.constant0._ZN3cub18CUB_300001_SM_10006detail4scan16DeviceScanKernelINS2_10policy_hubIiiijN4cuda3std3__44plusIvEEE10Policy1000EN6thrust24THRUST_300001_SM_1000_NS10device_ptrIiEESF_NS0_13ScanTileStateIiLb1EEES9_NS1_10InputValueIiPiEEjiLb0EiEEvT0_T1_T2_iT3_T4_T5_:
	.zero		948


//--------------------- .nv.constant0._ZN3cub18CUB_300001_SM_10006detail4scan20DeviceScanInitKernelINS0_13ScanTileStateIiLb1EEEEEvT_i --------------------------
	.section	.nv.constant0._ZN3cub18CUB_300001_SM_10006detail4scan20DeviceScanInitKernelINS0_13ScanTileStateIiLb1EEEEEvT_i,"a",@progbits
	.sectionflags	@""
	.align	4
.nv.constant0._ZN3cub18CUB_300001_SM_10006detail4scan20DeviceScanInitKernelINS0_13ScanTileStateIiLb1EEEEEvT_i:
	.zero		908


//--------------------- .nv.constant0._ZN3cub18CUB_300001_SM_10006detail11EmptyKernelIvEEvv --------------------------
	.section	.nv.constant0._ZN3cub18CUB_300001_SM_10006detail11EmptyKernelIvEEvv,"a",@progbits
	.sectionflags	@""
	.align	4
.nv.constant0._ZN3cub18CUB_300001_SM_10006detail11EmptyKernelIvEEvv:
	.zero		896


//--------------------- .nv.constant0._Z17populateTransposePdPiS0_S_S0_S0_ii --------------------------
	.section	.nv.constant0._Z17populateTransposePdPiS0_S_S0_S0_ii,"a",@progbits
	.sectionflags	@""
	.align	4
.nv.constant0._Z17populateTransposePdPiS0_S_S0_S0_ii:
	.zero		952


//--------------------- .nv.constant0._Z19countElementsPerRowPiS_S_ii --------------------------
	.section	.nv.constant0._Z19countElementsPerRowPiS_S_ii,"a",@progbits
	.sectionflags	@""
	.align	4
.nv.constant0._Z19countElementsPerRowPiS_S_ii:
	.zero		928


//--------------------- SYMBOLS --------------------------

	.type		.nv.reservedSmem.offset0,@object
	.size		.nv.reservedSmem.offset0,0x4
	.type		.nv.reservedSmem.cap,@object
	.size		.nv.reservedSmem.cap,0x4
